//
// Generated by NVIDIA NVVM Compiler
//
// Compiler Build ID: CL-36424714
// Cuda compilation tools, release 13.0, V13.0.88
// Based on NVVM 20.0.0
//

.version 9.0
.target sm_100
.address_size 64

	// .globl	_Z20blockPrefixSumKernelPiS_i
// _ZZN3cub18CUB_300001_SM_10006detail4scan16DeviceScanKernelINS2_10policy_hubIiiijN4cuda3std3__44plusIvEEE10Policy1000EN6thrust24THRUST_300001_SM_1000_NS6detail15normal_iteratorINSD_10device_ptrIiEEEESI_NS0_13ScanTileStateIiLb1EEES9_NS1_10InputValueIiPiEEjiLb0EiEEvT0_T1_T2_iT3_T4_T5_E12temp_storage has been demoted
// _ZZN3cub18CUB_300001_SM_10006detail4scan16DeviceScanKernelINS2_10policy_hubIiiimN4cuda3std3__44plusIvEEE10Policy1000EN6thrust24THRUST_300001_SM_1000_NS6detail15normal_iteratorINSD_10device_ptrIiEEEESI_NS0_13ScanTileStateIiLb1EEES9_NS1_10InputValueIiPiEEmiLb0EiEEvT0_T1_T2_iT3_T4_T5_E12temp_storage has been demoted
.global .align 1 .b8 _ZN34_INTERNAL_b968a0b5_4_k_cu_17ac228d4cuda3std3__45__cpo5beginE[1];
.global .align 1 .b8 _ZN34_INTERNAL_b968a0b5_4_k_cu_17ac228d4cuda3std3__45__cpo3endE[1];
.global .align 1 .b8 _ZN34_INTERNAL_b968a0b5_4_k_cu_17ac228d4cuda3std3__45__cpo6cbeginE[1];
.global .align 1 .b8 _ZN34_INTERNAL_b968a0b5_4_k_cu_17ac228d4cuda3std3__45__cpo4cendE[1];
.global .align 1 .b8 _ZN34_INTERNAL_b968a0b5_4_k_cu_17ac228d4cuda3std3__45__cpo6rbeginE[1];
.global .align 1 .b8 _ZN34_INTERNAL_b968a0b5_4_k_cu_17ac228d4cuda3std3__45__cpo4rendE[1];
.global .align 1 .b8 _ZN34_INTERNAL_b968a0b5_4_k_cu_17ac228d4cuda3std3__45__cpo7crbeginE[1];
.global .align 1 .b8 _ZN34_INTERNAL_b968a0b5_4_k_cu_17ac228d4cuda3std3__45__cpo5crendE[1];
.global .align 1 .b8 _ZN34_INTERNAL_b968a0b5_4_k_cu_17ac228d4cuda3std3__436_GLOBAL__N__b968a0b5_4_k_cu_17ac228d6ignoreE[1];
.global .align 1 .b8 _ZN34_INTERNAL_b968a0b5_4_k_cu_17ac228d4cuda3std3__419piecewise_constructE[1];
.global .align 1 .b8 _ZN34_INTERNAL_b968a0b5_4_k_cu_17ac228d4cuda3std3__48in_placeE[1];
.global .align 1 .b8 _ZN34_INTERNAL_b968a0b5_4_k_cu_17ac228d4cuda3std3__420unreachable_sentinelE[1];
.global .align 1 .b8 _ZN34_INTERNAL_b968a0b5_4_k_cu_17ac228d4cuda3std3__47nulloptE[1];
.global .align 1 .b8 _ZN34_INTERNAL_b968a0b5_4_k_cu_17ac228d4cuda3std3__48unexpectE[1];
.global .align 1 .b8 _ZN34_INTERNAL_b968a0b5_4_k_cu_17ac228d4cuda3std6ranges3__45__cpo4swapE[1];
.global .align 1 .b8 _ZN34_INTERNAL_b968a0b5_4_k_cu_17ac228d4cuda3std6ranges3__45__cpo9iter_moveE[1];
.global .align 1 .b8 _ZN34_INTERNAL_b968a0b5_4_k_cu_17ac228d4cuda3std6ranges3__45__cpo5beginE[1];
.global .align 1 .b8 _ZN34_INTERNAL_b968a0b5_4_k_cu_17ac228d4cuda3std6ranges3__45__cpo3endE[1];
.global .align 1 .b8 _ZN34_INTERNAL_b968a0b5_4_k_cu_17ac228d4cuda3std6ranges3__45__cpo6cbeginE[1];
.global .align 1 .b8 _ZN34_INTERNAL_b968a0b5_4_k_cu_17ac228d4cuda3std6ranges3__45__cpo4cendE[1];
.global .align 1 .b8 _ZN34_INTERNAL_b968a0b5_4_k_cu_17ac228d4cuda3std6ranges3__45__cpo7advanceE[1];
.global .align 1 .b8 _ZN34_INTERNAL_b968a0b5_4_k_cu_17ac228d4cuda3std6ranges3__45__cpo9iter_swapE[1];
.global .align 1 .b8 _ZN34_INTERNAL_b968a0b5_4_k_cu_17ac228d4cuda3std6ranges3__45__cpo4nextE[1];
.global .align 1 .b8 _ZN34_INTERNAL_b968a0b5_4_k_cu_17ac228d4cuda3std6ranges3__45__cpo4prevE[1];
.global .align 1 .b8 _ZN34_INTERNAL_b968a0b5_4_k_cu_17ac228d4cuda3std6ranges3__45__cpo4dataE[1];
.global .align 1 .b8 _ZN34_INTERNAL_b968a0b5_4_k_cu_17ac228d4cuda3std6ranges3__45__cpo5cdataE[1];
.global .align 1 .b8 _ZN34_INTERNAL_b968a0b5_4_k_cu_17ac228d4cuda3std6ranges3__45__cpo4sizeE[1];
.global .align 1 .b8 _ZN34_INTERNAL_b968a0b5_4_k_cu_17ac228d4cuda3std6ranges3__45__cpo5ssizeE[1];
.global .align 1 .b8 _ZN34_INTERNAL_b968a0b5_4_k_cu_17ac228d4cuda3std6ranges3__45__cpo8distanceE[1];
.global .align 1 .b8 _ZN34_INTERNAL_b968a0b5_4_k_cu_17ac228d6thrust24THRUST_300001_SM_1000_NS8cuda_cub3parE[1];
.global .align 1 .b8 _ZN34_INTERNAL_b968a0b5_4_k_cu_17ac228d6thrust24THRUST_300001_SM_1000_NS8cuda_cub10par_nosyncE[1];
.global .align 1 .b8 _ZN34_INTERNAL_b968a0b5_4_k_cu_17ac228d6thrust24THRUST_300001_SM_1000_NS6system6detail10sequential3seqE[1];
.global .align 1 .b8 _ZN34_INTERNAL_b968a0b5_4_k_cu_17ac228d6thrust24THRUST_300001_SM_1000_NS12placeholders2_1E[1];
.global .align 1 .b8 _ZN34_INTERNAL_b968a0b5_4_k_cu_17ac228d6thrust24THRUST_300001_SM_1000_NS12placeholders2_2E[1];
.global .align 1 .b8 _ZN34_INTERNAL_b968a0b5_4_k_cu_17ac228d6thrust24THRUST_300001_SM_1000_NS12placeholders2_3E[1];
.global .align 1 .b8 _ZN34_INTERNAL_b968a0b5_4_k_cu_17ac228d6thrust24THRUST_300001_SM_1000_NS12placeholders2_4E[1];
.global .align 1 .b8 _ZN34_INTERNAL_b968a0b5_4_k_cu_17ac228d6thrust24THRUST_300001_SM_1000_NS12placeholders2_5E[1];
.global .align 1 .b8 _ZN34_INTERNAL_b968a0b5_4_k_cu_17ac228d6thrust24THRUST_300001_SM_1000_NS12placeholders2_6E[1];
.global .align 1 .b8 _ZN34_INTERNAL_b968a0b5_4_k_cu_17ac228d6thrust24THRUST_300001_SM_1000_NS12placeholders2_7E[1];
.global .align 1 .b8 _ZN34_INTERNAL_b968a0b5_4_k_cu_17ac228d6thrust24THRUST_300001_SM_1000_NS12placeholders2_8E[1];
.global .align 1 .b8 _ZN34_INTERNAL_b968a0b5_4_k_cu_17ac228d6thrust24THRUST_300001_SM_1000_NS12placeholders2_9E[1];
.global .align 1 .b8 _ZN34_INTERNAL_b968a0b5_4_k_cu_17ac228d6thrust24THRUST_300001_SM_1000_NS12placeholders3_10E[1];
.global .align 1 .b8 _ZN34_INTERNAL_b968a0b5_4_k_cu_17ac228d6thrust24THRUST_300001_SM_1000_NS3seqE[1];
.extern .shared .align 16 .b8 sharedData[];

.visible .entry _Z20blockPrefixSumKernelPiS_i(
	.param .u64 .ptr .align 1 _Z20blockPrefixSumKernelPiS_i_param_0,
	.param .u64 .ptr .align 1 _Z20blockPrefixSumKernelPiS_i_param_1,
	.param .u32 _Z20blockPrefixSumKernelPiS_i_param_2
)
{
	.reg .pred 	%p<11>;
	.reg .b32 	%r<50>;
	.reg .b64 	%rd<9>;

	ld.param.u64 	%rd3, [_Z20blockPrefixSumKernelPiS_i_param_0];
	ld.param.u64 	%rd2, [_Z20blockPrefixSumKernelPiS_i_param_1];
	ld.param.u32 	%r16, [_Z20blockPrefixSumKernelPiS_i_param_2];
	cvta.to.global.u64 	%rd4, %rd3;
	mov.u32 	%r1, %tid.x;
	mov.u32 	%r2, %ctaid.x;
	mov.u32 	%r3, %ntid.x;
	mad.lo.s32 	%r4, %r2, %r3, %r1;
	setp.ge.s32 	%p1, %r1, %r16;
	mul.wide.s32 	%rd5, %r4, 4;
	add.s64 	%rd1, %rd4, %rd5;
	mov.b32 	%r47, 0;
	@%p1 bra 	$L__BB0_2;
	ld.global.u32 	%r47, [%rd1];
$L__BB0_2:
	shl.b32 	%r18, %r1, 2;
	mov.u32 	%r19, sharedData;
	add.s32 	%r7, %r19, %r18;
	st.shared.u32 	[%r7], %r47;
	bar.sync 	0;
	setp.lt.u32 	%p2, %r3, 2;
	@%p2 bra 	$L__BB0_7;
	shl.b32 	%r21, %r1, 1;
	add.s32 	%r8, %r21, 2;
	mov.b32 	%r48, 1;
$L__BB0_4:
	mul.lo.s32 	%r10, %r48, %r8;
	add.s32 	%r22, %r10, -1;
	setp.ge.u32 	%p3, %r22, %r3;
	@%p3 bra 	$L__BB0_6;
	sub.s32 	%r23, %r10, %r48;
	shl.b32 	%r24, %r23, 2;
	add.s32 	%r26, %r19, %r24;
	ld.shared.u32 	%r27, [%r26+-4];
	shl.b32 	%r28, %r48, 2;
	add.s32 	%r29, %r26, %r28;
	ld.shared.u32 	%r30, [%r29+-4];
	add.s32 	%r31, %r30, %r27;
	st.shared.u32 	[%r29+-4], %r31;
$L__BB0_6:
	bar.sync 	0;
	shl.b32 	%r48, %r48, 1;
	setp.lt.u32 	%p4, %r48, %r3;
	@%p4 bra 	$L__BB0_4;
$L__BB0_7:
	add.s32 	%r32, %r3, -1;
	setp.ne.s32 	%p5, %r1, %r32;
	@%p5 bra 	$L__BB0_11;
	setp.eq.s64 	%p6, %rd2, 0;
	@%p6 bra 	$L__BB0_10;
	ld.shared.u32 	%r33, [%r7];
	cvta.to.global.u64 	%rd6, %rd2;
	mul.wide.u32 	%rd7, %r2, 4;
	add.s64 	%rd8, %rd6, %rd7;
	st.global.u32 	[%rd8], %r33;
$L__BB0_10:
	mov.b32 	%r34, 0;
	st.shared.u32 	[%r7], %r34;
$L__BB0_11:
	bar.sync 	0;
	setp.lt.u32 	%p7, %r3, 2;
	@%p7 bra 	$L__BB0_16;
	shl.b32 	%r35, %r1, 1;
	add.s32 	%r12, %r35, 2;
	mov.u32 	%r49, %r3;
$L__BB0_13:
	shr.u32 	%r14, %r49, 1;
	mul.lo.s32 	%r15, %r14, %r12;
	add.s32 	%r36, %r15, -1;
	setp.ge.u32 	%p8, %r36, %r3;
	@%p8 bra 	$L__BB0_15;
	shl.b32 	%r37, %r15, 2;
	add.s32 	%r39, %r19, %r37;
	ld.shared.u32 	%r40, [%r39+-4];
	sub.s32 	%r41, %r15, %r14;
	shl.b32 	%r42, %r41, 2;
	add.s32 	%r43, %r19, %r42;
	ld.shared.u32 	%r44, [%r43+-4];
	add.s32 	%r45, %r44, %r40;
	st.shared.u32 	[%r39+-4], %r45;
	st.shared.u32 	[%r43+-4], %r40;
$L__BB0_15:
	bar.sync 	0;
	setp.gt.u32 	%p9, %r49, 3;
	mov.u32 	%r49, %r14;
	@%p9 bra 	$L__BB0_13;
$L__BB0_16:
	setp.ge.s32 	%p10, %r4, %r16;
	@%p10 bra 	$L__BB0_18;
	ld.shared.u32 	%r46, [%r7];
	st.global.u32 	[%rd1], %r46;
$L__BB0_18:
	ret;

}
	// .globl	_Z18aggregateBlockSumsPii
.visible .entry _Z18aggregateBlockSumsPii(
	.param .u64 .ptr .align 1 _Z18aggregateBlockSumsPii_param_0,
	.param .u32 _Z18aggregateBlockSumsPii_param_1
)
{
	.reg .pred 	%p<6>;
	.reg .b32 	%r<11>;
	.reg .b64 	%rd<7>;

	ld.param.u64 	%rd3, [_Z18aggregateBlockSumsPii_param_0];
	ld.param.u32 	%r4, [_Z18aggregateBlockSumsPii_param_1];
	cvta.to.global.u64 	%rd1, %rd3;
	mov.u32 	%r1, %tid.x;
	setp.lt.s32 	%p1, %r4, 2;
	@%p1 bra 	$L__BB1_5;
	mul.wide.u32 	%rd4, %r1, 4;
	add.s64 	%rd2, %rd1, %rd4;
	mov.b32 	%r10, 1;
$L__BB1_2:
	setp.ge.u32 	%p2, %r1, %r4;
	setp.lt.u32 	%p3, %r1, %r10;
	or.pred  	%p4, %p2, %p3;
	@%p4 bra 	$L__BB1_4;
	sub.s32 	%r6, %r1, %r10;
	mul.wide.u32 	%rd5, %r6, 4;
	add.s64 	%rd6, %rd1, %rd5;
	ld.global.u32 	%r7, [%rd6];
	bar.sync 	0;
	ld.global.u32 	%r8, [%rd2];
	add.s32 	%r9, %r8, %r7;
	st.global.u32 	[%rd2], %r9;
$L__BB1_4:
	bar.sync 	0;
	shl.b32 	%r10, %r10, 1;
	setp.lt.s32 	%p5, %r10, %r4;
	@%p5 bra 	$L__BB1_2;
$L__BB1_5:
	ret;

}
	// .globl	_Z12addBlockSumsPiPKii
.visible .entry _Z12addBlockSumsPiPKii(
	.param .u64 .ptr .align 1 _Z12addBlockSumsPiPKii_param_0,
	.param .u64 .ptr .align 1 _Z12addBlockSumsPiPKii_param_1,
	.param .u32 _Z12addBlockSumsPiPKii_param_2
)
{
	.reg .pred 	%p<4>;
	.reg .b32 	%r<10>;
	.reg .b64 	%rd<9>;

	ld.param.u64 	%rd1, [_Z12addBlockSumsPiPKii_param_0];
	ld.param.u64 	%rd2, [_Z12addBlockSumsPiPKii_param_1];
	ld.param.u32 	%r3, [_Z12addBlockSumsPiPKii_param_2];
	mov.u32 	%r4, %tid.x;
	mov.u32 	%r1, %ctaid.x;
	mov.u32 	%r5, %ntid.x;
	mad.lo.s32 	%r2, %r1, %r5, %r4;
	setp.ge.s32 	%p1, %r2, %r3;
	setp.eq.s32 	%p2, %r1, 0;
	or.pred  	%p3, %p2, %p1;
	@%p3 bra 	$L__BB2_2;
	cvta.to.global.u64 	%rd3, %rd2;
	cvta.to.global.u64 	%rd4, %rd1;
	add.s32 	%r6, %r1, -1;
	mul.wide.u32 	%rd5, %r6, 4;
	add.s64 	%rd6, %rd3, %rd5;
	ld.global.u32 	%r7, [%rd6];
	mul.wide.s32 	%rd7, %r2, 4;
	add.s64 	%rd8, %rd4, %rd7;
	ld.global.u32 	%r8, [%rd8];
	add.s32 	%r9, %r8, %r7;
	st.global.u32 	[%rd8], %r9;
$L__BB2_2:
	ret;

}
	// .globl	_ZN3cub18CUB_300001_SM_10006detail11EmptyKernelIvEEvv
.visible .entry _ZN3cub18CUB_300001_SM_10006detail11EmptyKernelIvEEvv()
{


	ret;

}
	// .globl	_ZN3cub18CUB_300001_SM_10006detail4scan20DeviceScanInitKernelINS0_13ScanTileStateIiLb1EEEEEvT_i
.visible .entry _ZN3cub18CUB_300001_SM_10006detail4scan20DeviceScanInitKernelINS0_13ScanTileStateIiLb1EEEEEvT_i(
	.param .align 8 .b8 _ZN3cub18CUB_300001_SM_10006detail4scan20DeviceScanInitKernelINS0_13ScanTileStateIiLb1EEEEEvT_i_param_0[8],
	.param .u32 _ZN3cub18CUB_300001_SM_10006detail4scan20DeviceScanInitKernelINS0_13ScanTileStateIiLb1EEEEEvT_i_param_1
)
{
	.reg .pred 	%p<5>;
	.reg .b32 	%r<10>;
	.reg .b64 	%rd<7>;

	ld.param.u64 	%rd2, [_ZN3cub18CUB_300001_SM_10006detail4scan20DeviceScanInitKernelINS0_13ScanTileStateIiLb1EEEEEvT_i_param_0];
	ld.param.u32 	%r4, [_ZN3cub18CUB_300001_SM_10006detail4scan20DeviceScanInitKernelINS0_13ScanTileStateIiLb1EEEEEvT_i_param_1];
	cvta.to.global.u64 	%rd1, %rd2;
	mov.u32 	%r1, %ctaid.x;
	mov.u32 	%r5, %ntid.x;
	mov.u32 	%r2, %tid.x;
	mad.lo.s32 	%r3, %r1, %r5, %r2;
	setp.ge.s32 	%p1, %r3, %r4;
	@%p1 bra 	$L__BB4_2;
	mul.wide.s32 	%rd3, %r3, 8;
	add.s64 	%rd4, %rd1, %rd3;
	mov.b32 	%r6, 0;
	mov.b32 	%r7, 99;
	st.global.v2.u32 	[%rd4+256], {%r7, %r6};
$L__BB4_2:
	setp.ne.s32 	%p2, %r1, 0;
	setp.gt.u32 	%p3, %r2, 31;
	or.pred  	%p4, %p2, %p3;
	@%p4 bra 	$L__BB4_4;
	mul.wide.u32 	%rd5, %r2, 8;
	add.s64 	%rd6, %rd1, %rd5;
	mov.b32 	%r9, 0;
	st.global.v2.u32 	[%rd6], {%r9, %r9};
$L__BB4_4:
	ret;

}
	// .globl	_ZN3cub18CUB_300001_SM_10006detail4scan16DeviceScanKernelINS2_10policy_hubIiiijN4cuda3std3__44plusIvEEE10Policy1000EN6thrust24THRUST_300001_SM_1000_NS6detail15normal_iteratorINSD_10device_ptrIiEEEESI_NS0_13ScanTileStateIiLb1EEES9_NS1_10InputValueIiPiEEjiLb0EiEEvT0_T1_T2_iT3_T4_T5_
.visible .entry _ZN3cub18CUB_300001_SM_10006detail4scan16DeviceScanKernelINS2_10policy_hubIiiijN4cuda3std3__44plusIvEEE10Policy1000EN6thrust24THRUST_300001_SM_1000_NS6detail15normal_iteratorINSD_10device_ptrIiEEEESI_NS0_13ScanTileStateIiLb1EEES9_NS1_10InputValueIiPiEEjiLb0EiEEvT0_T1_T2_iT3_T4_T5_(
	.param .align 8 .b8 _ZN3cub18CUB_300001_SM_10006detail4scan16DeviceScanKernelINS2_10policy_hubIiiijN4cuda3std3__44plusIvEEE10Policy1000EN6thrust24THRUST_300001_SM_1000_NS6detail15normal_iteratorINSD_10device_ptrIiEEEESI_NS0_13ScanTileStateIiLb1EEES9_NS1_10InputValueIiPiEEjiLb0EiEEvT0_T1_T2_iT3_T4_T5__param_0[8],
	.param .align 8 .b8 _ZN3cub18CUB_300001_SM_10006detail4scan16DeviceScanKernelINS2_10policy_hubIiiijN4cuda3std3__44plusIvEEE10Policy1000EN6thrust24THRUST_300001_SM_1000_NS6detail15normal_iteratorINSD_10device_ptrIiEEEESI_NS0_13ScanTileStateIiLb1EEES9_NS1_10InputValueIiPiEEjiLb0EiEEvT0_T1_T2_iT3_T4_T5__param_1[8],
	.param .align 8 .b8 _ZN3cub18CUB_300001_SM_10006detail4scan16DeviceScanKernelINS2_10policy_hubIiiijN4cuda3std3__44plusIvEEE10Policy1000EN6thrust24THRUST_300001_SM_1000_NS6detail15normal_iteratorINSD_10device_ptrIiEEEESI_NS0_13ScanTileStateIiLb1EEES9_NS1_10InputValueIiPiEEjiLb0EiEEvT0_T1_T2_iT3_T4_T5__param_2[8],
	.param .u32 _ZN3cub18CUB_300001_SM_10006detail4scan16DeviceScanKernelINS2_10policy_hubIiiijN4cuda3std3__44plusIvEEE10Policy1000EN6thrust24THRUST_300001_SM_1000_NS6detail15normal_iteratorINSD_10device_ptrIiEEEESI_NS0_13ScanTileStateIiLb1EEES9_NS1_10InputValueIiPiEEjiLb0EiEEvT0_T1_T2_iT3_T4_T5__param_3,
	.param .align 1 .b8 _ZN3cub18CUB_300001_SM_10006detail4scan16DeviceScanKernelINS2_10policy_hubIiiijN4cuda3std3__44plusIvEEE10Policy1000EN6thrust24THRUST_300001_SM_1000_NS6detail15normal_iteratorINSD_10device_ptrIiEEEESI_NS0_13ScanTileStateIiLb1EEES9_NS1_10InputValueIiPiEEjiLb0EiEEvT0_T1_T2_iT3_T4_T5__param_4[1],
	.param .align 8 .b8 _ZN3cub18CUB_300001_SM_10006detail4scan16DeviceScanKernelINS2_10policy_hubIiiijN4cuda3std3__44plusIvEEE10Policy1000EN6thrust24THRUST_300001_SM_1000_NS6detail15normal_iteratorINSD_10device_ptrIiEEEESI_NS0_13ScanTileStateIiLb1EEES9_NS1_10InputValueIiPiEEjiLb0EiEEvT0_T1_T2_iT3_T4_T5__param_5[16],
	.param .u32 _ZN3cub18CUB_300001_SM_10006detail4scan16DeviceScanKernelINS2_10policy_hubIiiijN4cuda3std3__44plusIvEEE10Policy1000EN6thrust24THRUST_300001_SM_1000_NS6detail15normal_iteratorINSD_10device_ptrIiEEEESI_NS0_13ScanTileStateIiLb1EEES9_NS1_10InputValueIiPiEEjiLb0EiEEvT0_T1_T2_iT3_T4_T5__param_6
)
.maxntid 384
{
	.reg .pred 	%p<160>;
	.reg .b16 	%rs<3>;
	.reg .b32 	%r<1050>;
	.reg .b64 	%rd<58>;
	// demoted variable
	.shared .align 16 .b8 _ZZN3cub18CUB_300001_SM_10006detail4scan16DeviceScanKernelINS2_10policy_hubIiiijN4cuda3std3__44plusIvEEE10Policy1000EN6thrust24THRUST_300001_SM_1000_NS6detail15normal_iteratorINSD_10device_ptrIiEEEESI_NS0_13ScanTileStateIiLb1EEES9_NS1_10InputValueIiPiEEjiLb0EiEEvT0_T1_T2_iT3_T4_T5_E12temp_storage[33808];
	ld.param.u32 	%r239, [_ZN3cub18CUB_300001_SM_10006detail4scan16DeviceScanKernelINS2_10policy_hubIiiijN4cuda3std3__44plusIvEEE10Policy1000EN6thrust24THRUST_300001_SM_1000_NS6detail15normal_iteratorINSD_10device_ptrIiEEEESI_NS0_13ScanTileStateIiLb1EEES9_NS1_10InputValueIiPiEEjiLb0EiEEvT0_T1_T2_iT3_T4_T5__param_5];
	bfe.u32 	%r240, %r239, 0, 8;
	cvt.u16.u32 	%rs1, %r240;
	and.b16  	%rs2, %rs1, 255;
	ld.param.u64 	%rd16, [_ZN3cub18CUB_300001_SM_10006detail4scan16DeviceScanKernelINS2_10policy_hubIiiijN4cuda3std3__44plusIvEEE10Policy1000EN6thrust24THRUST_300001_SM_1000_NS6detail15normal_iteratorINSD_10device_ptrIiEEEESI_NS0_13ScanTileStateIiLb1EEES9_NS1_10InputValueIiPiEEjiLb0EiEEvT0_T1_T2_iT3_T4_T5__param_2];
	ld.param.u64 	%rd15, [_ZN3cub18CUB_300001_SM_10006detail4scan16DeviceScanKernelINS2_10policy_hubIiiijN4cuda3std3__44plusIvEEE10Policy1000EN6thrust24THRUST_300001_SM_1000_NS6detail15normal_iteratorINSD_10device_ptrIiEEEESI_NS0_13ScanTileStateIiLb1EEES9_NS1_10InputValueIiPiEEjiLb0EiEEvT0_T1_T2_iT3_T4_T5__param_1];
	ld.param.u64 	%rd14, [_ZN3cub18CUB_300001_SM_10006detail4scan16DeviceScanKernelINS2_10policy_hubIiiijN4cuda3std3__44plusIvEEE10Policy1000EN6thrust24THRUST_300001_SM_1000_NS6detail15normal_iteratorINSD_10device_ptrIiEEEESI_NS0_13ScanTileStateIiLb1EEES9_NS1_10InputValueIiPiEEjiLb0EiEEvT0_T1_T2_iT3_T4_T5__param_0];
	ld.param.u64 	%rd1, [_ZN3cub18CUB_300001_SM_10006detail4scan16DeviceScanKernelINS2_10policy_hubIiiijN4cuda3std3__44plusIvEEE10Policy1000EN6thrust24THRUST_300001_SM_1000_NS6detail15normal_iteratorINSD_10device_ptrIiEEEESI_NS0_13ScanTileStateIiLb1EEES9_NS1_10InputValueIiPiEEjiLb0EiEEvT0_T1_T2_iT3_T4_T5__param_5+8];
	ld.param.u32 	%r238, [_ZN3cub18CUB_300001_SM_10006detail4scan16DeviceScanKernelINS2_10policy_hubIiiijN4cuda3std3__44plusIvEEE10Policy1000EN6thrust24THRUST_300001_SM_1000_NS6detail15normal_iteratorINSD_10device_ptrIiEEEESI_NS0_13ScanTileStateIiLb1EEES9_NS1_10InputValueIiPiEEjiLb0EiEEvT0_T1_T2_iT3_T4_T5__param_6];
	setp.eq.s16 	%p1, %rs2, 0;
	@%p1 bra 	$L__BB5_2;
	cvta.to.global.u64 	%rd17, %rd1;
	ld.global.u32 	%r997, [%rd17];
	bra.uni 	$L__BB5_3;
$L__BB5_2:
	cvt.u32.u64 	%r997, %rd1;
$L__BB5_3:
	ld.param.u32 	%r995, [_ZN3cub18CUB_300001_SM_10006detail4scan16DeviceScanKernelINS2_10policy_hubIiiijN4cuda3std3__44plusIvEEE10Policy1000EN6thrust24THRUST_300001_SM_1000_NS6detail15normal_iteratorINSD_10device_ptrIiEEEESI_NS0_13ScanTileStateIiLb1EEES9_NS1_10InputValueIiPiEEjiLb0EiEEvT0_T1_T2_iT3_T4_T5__param_3];
	cvta.to.global.u64 	%rd3, %rd14;
	cvta.to.global.u64 	%rd4, %rd15;
	mov.u32 	%r241, %ctaid.x;
	add.s32 	%r998, %r995, %r241;
	mul.lo.s32 	%r5, %r998, 8448;
	sub.s32 	%r6, %r238, %r5;
	setp.lt.u32 	%p2, %r6, 8449;
	@%p2 bra 	$L__BB5_29;
	cvt.u64.u32 	%rd40, %r5;
	mov.u32 	%r7, %tid.x;
	and.b32  	%r640, %r7, 31;
	and.b32  	%r641, %r7, 992;
	mul.lo.s32 	%r642, %r641, 22;
	or.b32  	%r643, %r642, %r640;
	cvt.u64.u32 	%rd41, %r643;
	add.s64 	%rd5, %rd41, %rd40;
	shl.b64 	%rd42, %rd5, 2;
	add.s64 	%rd43, %rd3, %rd42;
	ld.global.u32 	%r644, [%rd43];
	ld.global.u32 	%r645, [%rd43+128];
	ld.global.u32 	%r646, [%rd43+256];
	ld.global.u32 	%r647, [%rd43+384];
	ld.global.u32 	%r648, [%rd43+512];
	ld.global.u32 	%r649, [%rd43+640];
	ld.global.u32 	%r650, [%rd43+768];
	ld.global.u32 	%r651, [%rd43+896];
	ld.global.u32 	%r652, [%rd43+1024];
	ld.global.u32 	%r653, [%rd43+1152];
	ld.global.u32 	%r654, [%rd43+1280];
	ld.global.u32 	%r655, [%rd43+1408];
	ld.global.u32 	%r656, [%rd43+1536];
	ld.global.u32 	%r657, [%rd43+1664];
	ld.global.u32 	%r658, [%rd43+1792];
	ld.global.u32 	%r659, [%rd43+1920];
	ld.global.u32 	%r660, [%rd43+2048];
	ld.global.u32 	%r661, [%rd43+2176];
	ld.global.u32 	%r662, [%rd43+2304];
	ld.global.u32 	%r663, [%rd43+2432];
	ld.global.u32 	%r664, [%rd43+2560];
	ld.global.u32 	%r665, [%rd43+2688];
	// begin inline asm
	mov.u32 %r639, %laneid;
	// end inline asm
	shr.u32 	%r9, %r7, 5;
	mad.lo.s32 	%r666, %r9, 704, %r639;
	shl.b32 	%r667, %r666, 2;
	mov.u32 	%r668, _ZZN3cub18CUB_300001_SM_10006detail4scan16DeviceScanKernelINS2_10policy_hubIiiijN4cuda3std3__44plusIvEEE10Policy1000EN6thrust24THRUST_300001_SM_1000_NS6detail15normal_iteratorINSD_10device_ptrIiEEEESI_NS0_13ScanTileStateIiLb1EEES9_NS1_10InputValueIiPiEEjiLb0EiEEvT0_T1_T2_iT3_T4_T5_E12temp_storage;
	add.s32 	%r10, %r668, %r667;
	st.shared.u32 	[%r10], %r644;
	st.shared.u32 	[%r10+128], %r645;
	st.shared.u32 	[%r10+256], %r646;
	st.shared.u32 	[%r10+384], %r647;
	st.shared.u32 	[%r10+512], %r648;
	st.shared.u32 	[%r10+640], %r649;
	st.shared.u32 	[%r10+768], %r650;
	st.shared.u32 	[%r10+896], %r651;
	st.shared.u32 	[%r10+1024], %r652;
	st.shared.u32 	[%r10+1152], %r653;
	st.shared.u32 	[%r10+1280], %r654;
	st.shared.u32 	[%r10+1408], %r655;
	st.shared.u32 	[%r10+1536], %r656;
	st.shared.u32 	[%r10+1664], %r657;
	st.shared.u32 	[%r10+1792], %r658;
	st.shared.u32 	[%r10+1920], %r659;
	st.shared.u32 	[%r10+2048], %r660;
	st.shared.u32 	[%r10+2176], %r661;
	st.shared.u32 	[%r10+2304], %r662;
	st.shared.u32 	[%r10+2432], %r663;
	st.shared.u32 	[%r10+2560], %r664;
	st.shared.u32 	[%r10+2688], %r665;
	bar.warp.sync 	-1;
	mad.lo.s32 	%r11, %r639, 84, %r10;
	ld.shared.v2.u32 	{%r12, %r13}, [%r11];
	ld.shared.v2.u32 	{%r14, %r15}, [%r11+8];
	ld.shared.v2.u32 	{%r16, %r17}, [%r11+16];
	ld.shared.v2.u32 	{%r18, %r19}, [%r11+24];
	ld.shared.v2.u32 	{%r20, %r21}, [%r11+32];
	ld.shared.v2.u32 	{%r22, %r23}, [%r11+40];
	ld.shared.v2.u32 	{%r24, %r25}, [%r11+48];
	ld.shared.v2.u32 	{%r26, %r27}, [%r11+56];
	ld.shared.v2.u32 	{%r28, %r29}, [%r11+64];
	ld.shared.v2.u32 	{%r30, %r31}, [%r11+72];
	ld.shared.v2.u32 	{%r32, %r33}, [%r11+80];
	bar.sync 	0;
	setp.ne.s32 	%p104, %r998, 0;
	@%p104 bra 	$L__BB5_9;
	add.s32 	%r890, %r13, %r12;
	add.s32 	%r891, %r14, %r890;
	add.s32 	%r892, %r15, %r891;
	add.s32 	%r893, %r16, %r892;
	add.s32 	%r894, %r17, %r893;
	add.s32 	%r895, %r18, %r894;
	add.s32 	%r896, %r19, %r895;
	add.s32 	%r897, %r20, %r896;
	add.s32 	%r898, %r21, %r897;
	add.s32 	%r899, %r22, %r898;
	add.s32 	%r900, %r23, %r899;
	add.s32 	%r901, %r24, %r900;
	add.s32 	%r902, %r25, %r901;
	add.s32 	%r903, %r26, %r902;
	add.s32 	%r904, %r27, %r903;
	add.s32 	%r905, %r28, %r904;
	add.s32 	%r906, %r29, %r905;
	add.s32 	%r907, %r30, %r906;
	add.s32 	%r908, %r31, %r907;
	add.s32 	%r909, %r32, %r908;
	add.s32 	%r864, %r33, %r909;
	mov.b32 	%r862, 1;
	mov.b32 	%r887, 0;
	mov.b32 	%r889, -1;
	// begin inline asm
	{  .reg .s32 r0;  .reg .pred p;  shfl.sync.up.b32 r0|p, %r864, %r862, %r887, %r889;  @p add.s32 r0, r0, %r864;  mov.s32 %r860, r0;}
	// end inline asm
	mov.b32 	%r868, 2;
	// begin inline asm
	{  .reg .s32 r0;  .reg .pred p;  shfl.sync.up.b32 r0|p, %r860, %r868, %r887, %r889;  @p add.s32 r0, r0, %r860;  mov.s32 %r866, r0;}
	// end inline asm
	mov.b32 	%r874, 4;
	// begin inline asm
	{  .reg .s32 r0;  .reg .pred p;  shfl.sync.up.b32 r0|p, %r866, %r874, %r887, %r889;  @p add.s32 r0, r0, %r866;  mov.s32 %r872, r0;}
	// end inline asm
	mov.b32 	%r880, 8;
	// begin inline asm
	{  .reg .s32 r0;  .reg .pred p;  shfl.sync.up.b32 r0|p, %r872, %r880, %r887, %r889;  @p add.s32 r0, r0, %r872;  mov.s32 %r878, r0;}
	// end inline asm
	mov.b32 	%r886, 16;
	// begin inline asm
	{  .reg .s32 r0;  .reg .pred p;  shfl.sync.up.b32 r0|p, %r878, %r886, %r887, %r889;  @p add.s32 r0, r0, %r878;  mov.s32 %r884, r0;}
	// end inline asm
	setp.ne.s32 	%p146, %r639, 31;
	@%p146 bra 	$L__BB5_7;
	shl.b32 	%r910, %r9, 2;
	add.s32 	%r912, %r668, %r910;
	st.shared.u32 	[%r912+16], %r884;
$L__BB5_7:
	bar.sync 	0;
	ld.shared.v4.u32 	{%r913, %r914, %r915, %r916}, [_ZZN3cub18CUB_300001_SM_10006detail4scan16DeviceScanKernelINS2_10policy_hubIiiijN4cuda3std3__44plusIvEEE10Policy1000EN6thrust24THRUST_300001_SM_1000_NS6detail15normal_iteratorINSD_10device_ptrIiEEEESI_NS0_13ScanTileStateIiLb1EEES9_NS1_10InputValueIiPiEEjiLb0EiEEvT0_T1_T2_iT3_T4_T5_E12temp_storage+16];
	add.s32 	%r917, %r914, %r913;
	setp.eq.s32 	%p147, %r9, 2;
	selp.b32 	%r918, %r917, %r913, %p147;
	add.s32 	%r919, %r917, %r915;
	setp.eq.s32 	%p148, %r9, 3;
	selp.b32 	%r920, %r919, %r918, %p148;
	add.s32 	%r921, %r919, %r916;
	setp.eq.s32 	%p149, %r9, 4;
	selp.b32 	%r922, %r921, %r920, %p149;
	ld.shared.v4.u32 	{%r923, %r924, %r925, %r926}, [_ZZN3cub18CUB_300001_SM_10006detail4scan16DeviceScanKernelINS2_10policy_hubIiiijN4cuda3std3__44plusIvEEE10Policy1000EN6thrust24THRUST_300001_SM_1000_NS6detail15normal_iteratorINSD_10device_ptrIiEEEESI_NS0_13ScanTileStateIiLb1EEES9_NS1_10InputValueIiPiEEjiLb0EiEEvT0_T1_T2_iT3_T4_T5_E12temp_storage+32];
	add.s32 	%r927, %r921, %r923;
	setp.eq.s32 	%p150, %r9, 5;
	selp.b32 	%r928, %r927, %r922, %p150;
	add.s32 	%r929, %r927, %r924;
	setp.eq.s32 	%p151, %r9, 6;
	selp.b32 	%r930, %r929, %r928, %p151;
	add.s32 	%r931, %r929, %r925;
	setp.eq.s32 	%p152, %r9, 7;
	selp.b32 	%r932, %r931, %r930, %p152;
	add.s32 	%r933, %r931, %r926;
	setp.eq.s32 	%p153, %r9, 8;
	selp.b32 	%r934, %r933, %r932, %p153;
	ld.shared.v4.u32 	{%r935, %r936, %r937, %r938}, [_ZZN3cub18CUB_300001_SM_10006detail4scan16DeviceScanKernelINS2_10policy_hubIiiijN4cuda3std3__44plusIvEEE10Policy1000EN6thrust24THRUST_300001_SM_1000_NS6detail15normal_iteratorINSD_10device_ptrIiEEEESI_NS0_13ScanTileStateIiLb1EEES9_NS1_10InputValueIiPiEEjiLb0EiEEvT0_T1_T2_iT3_T4_T5_E12temp_storage+48];
	add.s32 	%r939, %r933, %r935;
	setp.eq.s32 	%p154, %r9, 9;
	selp.b32 	%r940, %r939, %r934, %p154;
	add.s32 	%r941, %r939, %r936;
	setp.eq.s32 	%p155, %r9, 10;
	selp.b32 	%r942, %r941, %r940, %p155;
	add.s32 	%r943, %r941, %r937;
	setp.eq.s32 	%p156, %r9, 11;
	selp.b32 	%r944, %r943, %r942, %p156;
	setp.lt.u32 	%p157, %r7, 32;
	selp.b32 	%r945, 0, %r944, %p157;
	setp.eq.s32 	%p158, %r639, 0;
	sub.s32 	%r946, %r884, %r864;
	selp.b32 	%r947, 0, %r946, %p158;
	add.s32 	%r948, %r947, %r997;
	add.s32 	%r1012, %r948, %r945;
	add.s32 	%r949, %r938, %r997;
	add.s32 	%r37, %r949, %r943;
	setp.ne.s32 	%p159, %r7, 0;
	@%p159 bra 	$L__BB5_28;
	add.s64 	%rd55, %rd16, 256;
	mov.b32 	%r950, 101;
	// begin inline asm
	st.relaxed.gpu.v2.u32 [%rd55], {%r950, %r37};
	// end inline asm
	bra.uni 	$L__BB5_28;
$L__BB5_9:
	add.s32 	%r699, %r13, %r12;
	add.s32 	%r700, %r14, %r699;
	add.s32 	%r701, %r15, %r700;
	add.s32 	%r702, %r16, %r701;
	add.s32 	%r703, %r17, %r702;
	add.s32 	%r704, %r18, %r703;
	add.s32 	%r705, %r19, %r704;
	add.s32 	%r706, %r20, %r705;
	add.s32 	%r707, %r21, %r706;
	add.s32 	%r708, %r22, %r707;
	add.s32 	%r709, %r23, %r708;
	add.s32 	%r710, %r24, %r709;
	add.s32 	%r711, %r25, %r710;
	add.s32 	%r712, %r26, %r711;
	add.s32 	%r713, %r27, %r712;
	add.s32 	%r714, %r28, %r713;
	add.s32 	%r715, %r29, %r714;
	add.s32 	%r716, %r30, %r715;
	add.s32 	%r717, %r31, %r716;
	add.s32 	%r718, %r32, %r717;
	add.s32 	%r673, %r33, %r718;
	mov.b32 	%r671, 1;
	mov.b32 	%r696, 0;
	mov.b32 	%r698, -1;
	// begin inline asm
	{  .reg .s32 r0;  .reg .pred p;  shfl.sync.up.b32 r0|p, %r673, %r671, %r696, %r698;  @p add.s32 r0, r0, %r673;  mov.s32 %r669, r0;}
	// end inline asm
	mov.b32 	%r677, 2;
	// begin inline asm
	{  .reg .s32 r0;  .reg .pred p;  shfl.sync.up.b32 r0|p, %r669, %r677, %r696, %r698;  @p add.s32 r0, r0, %r669;  mov.s32 %r675, r0;}
	// end inline asm
	mov.b32 	%r683, 4;
	// begin inline asm
	{  .reg .s32 r0;  .reg .pred p;  shfl.sync.up.b32 r0|p, %r675, %r683, %r696, %r698;  @p add.s32 r0, r0, %r675;  mov.s32 %r681, r0;}
	// end inline asm
	mov.b32 	%r689, 8;
	// begin inline asm
	{  .reg .s32 r0;  .reg .pred p;  shfl.sync.up.b32 r0|p, %r681, %r689, %r696, %r698;  @p add.s32 r0, r0, %r681;  mov.s32 %r687, r0;}
	// end inline asm
	mov.b32 	%r695, 16;
	// begin inline asm
	{  .reg .s32 r0;  .reg .pred p;  shfl.sync.up.b32 r0|p, %r687, %r695, %r696, %r698;  @p add.s32 r0, r0, %r687;  mov.s32 %r693, r0;}
	// end inline asm
	setp.ne.s32 	%p105, %r639, 31;
	@%p105 bra 	$L__BB5_11;
	shl.b32 	%r719, %r9, 2;
	add.s32 	%r721, %r668, %r719;
	st.shared.u32 	[%r721+16], %r693;
$L__BB5_11:
	sub.s32 	%r722, %r693, %r673;
	bar.sync 	0;
	ld.shared.v4.u32 	{%r723, %r724, %r725, %r726}, [_ZZN3cub18CUB_300001_SM_10006detail4scan16DeviceScanKernelINS2_10policy_hubIiiijN4cuda3std3__44plusIvEEE10Policy1000EN6thrust24THRUST_300001_SM_1000_NS6detail15normal_iteratorINSD_10device_ptrIiEEEESI_NS0_13ScanTileStateIiLb1EEES9_NS1_10InputValueIiPiEEjiLb0EiEEvT0_T1_T2_iT3_T4_T5_E12temp_storage+16];
	add.s32 	%r727, %r724, %r723;
	setp.eq.s32 	%p106, %r9, 2;
	selp.b32 	%r728, %r727, %r723, %p106;
	add.s32 	%r729, %r727, %r725;
	setp.eq.s32 	%p107, %r9, 3;
	selp.b32 	%r730, %r729, %r728, %p107;
	add.s32 	%r731, %r729, %r726;
	setp.eq.s32 	%p108, %r9, 4;
	selp.b32 	%r732, %r731, %r730, %p108;
	ld.shared.v4.u32 	{%r733, %r734, %r735, %r736}, [_ZZN3cub18CUB_300001_SM_10006detail4scan16DeviceScanKernelINS2_10policy_hubIiiijN4cuda3std3__44plusIvEEE10Policy1000EN6thrust24THRUST_300001_SM_1000_NS6detail15normal_iteratorINSD_10device_ptrIiEEEESI_NS0_13ScanTileStateIiLb1EEES9_NS1_10InputValueIiPiEEjiLb0EiEEvT0_T1_T2_iT3_T4_T5_E12temp_storage+32];
	add.s32 	%r737, %r731, %r733;
	setp.eq.s32 	%p109, %r9, 5;
	selp.b32 	%r738, %r737, %r732, %p109;
	add.s32 	%r739, %r737, %r734;
	setp.eq.s32 	%p110, %r9, 6;
	selp.b32 	%r740, %r739, %r738, %p110;
	add.s32 	%r741, %r739, %r735;
	setp.eq.s32 	%p111, %r9, 7;
	selp.b32 	%r742, %r741, %r740, %p111;
	add.s32 	%r743, %r741, %r736;
	setp.eq.s32 	%p112, %r9, 8;
	selp.b32 	%r744, %r743, %r742, %p112;
	ld.shared.v4.u32 	{%r745, %r746, %r747, %r748}, [_ZZN3cub18CUB_300001_SM_10006detail4scan16DeviceScanKernelINS2_10policy_hubIiiijN4cuda3std3__44plusIvEEE10Policy1000EN6thrust24THRUST_300001_SM_1000_NS6detail15normal_iteratorINSD_10device_ptrIiEEEESI_NS0_13ScanTileStateIiLb1EEES9_NS1_10InputValueIiPiEEjiLb0EiEEvT0_T1_T2_iT3_T4_T5_E12temp_storage+48];
	add.s32 	%r749, %r743, %r745;
	setp.eq.s32 	%p113, %r9, 9;
	selp.b32 	%r750, %r749, %r744, %p113;
	add.s32 	%r751, %r749, %r746;
	setp.eq.s32 	%p114, %r9, 10;
	selp.b32 	%r752, %r751, %r750, %p114;
	add.s32 	%r753, %r751, %r747;
	setp.eq.s32 	%p115, %r9, 11;
	selp.b32 	%r754, %r753, %r752, %p115;
	add.s32 	%r40, %r753, %r748;
	setp.gt.u32 	%p116, %r7, 31;
	setp.lt.u32 	%p117, %r7, 32;
	setp.eq.s32 	%p118, %r639, 0;
	selp.b32 	%r755, 0, %r722, %p118;
	add.s32 	%r1011, %r754, %r755;
	selp.b32 	%r42, %r722, %r1011, %p117;
	@%p116 bra 	$L__BB5_27;
	setp.ne.s32 	%p119, %r7, 0;
	mul.wide.s32 	%rd44, %r998, 8;
	add.s64 	%rd6, %rd16, %rd44;
	@%p119 bra 	$L__BB5_14;
	st.shared.u32 	[_ZZN3cub18CUB_300001_SM_10006detail4scan16DeviceScanKernelINS2_10policy_hubIiiijN4cuda3std3__44plusIvEEE10Policy1000EN6thrust24THRUST_300001_SM_1000_NS6detail15normal_iteratorINSD_10device_ptrIiEEEESI_NS0_13ScanTileStateIiLb1EEES9_NS1_10InputValueIiPiEEjiLb0EiEEvT0_T1_T2_iT3_T4_T5_E12temp_storage+12], %r40;
	add.s64 	%rd45, %rd6, 256;
	mov.b32 	%r756, 100;
	// begin inline asm
	st.relaxed.gpu.v2.u32 [%rd45], {%r756, %r40};
	// end inline asm
$L__BB5_14:
	not.b32 	%r762, %r7;
	add.s32 	%r1006, %r998, %r762;
	mov.b32 	%r758, 830;
	// begin inline asm
	nanosleep.u32 %r758;
	// end inline asm
	mul.wide.s32 	%rd47, %r1006, 8;
	add.s64 	%rd48, %rd16, %rd47;
	add.s64 	%rd46, %rd48, 256;
	// begin inline asm
	ld.relaxed.gpu.v2.u32 {%r1008, %r1000}, [%rd46];
	// end inline asm
	mov.b32 	%r1001, 952;
$L__BB5_15:
	setp.eq.s32 	%p120, %r1008, 99;
	mov.b32 	%r763, -1;
	vote.sync.any.pred 	%p121, %p120, %r763;
	not.pred 	%p122, %p121;
	@%p122 bra 	$L__BB5_17;
	mul.lo.s32 	%r858, %r998, 16807;
	and.b32  	%r998, %r858, 2147483647;
	add.s32 	%r859, %r1001, 1;
	rem.u32 	%r855, %r998, %r859;
	// begin inline asm
	nanosleep.u32 %r855;
	// end inline asm
	shr.u32 	%r1001, %r1001, 1;
	// begin inline asm
	ld.relaxed.gpu.v2.u32 {%r1008, %r1000}, [%rd46];
	// end inline asm
	bra.uni 	$L__BB5_15;
$L__BB5_17:
	setp.eq.s32 	%p123, %r1008, 101;
	mov.b32 	%r790, -1;
	vote.sync.ballot.b32 	%r792, %p123, %r790;
	// begin inline asm
	mov.u32 %r765, %lanemask_ge;
	// end inline asm
	and.b32  	%r793, %r792, %r765;
	or.b32  	%r794, %r793, -2147483648;
	add.s32 	%r795, %r794, -1;
	not.b32 	%r796, %r794;
	and.b32  	%r797, %r796, %r795;
	popc.b32 	%r769, %r797;
	mov.b32 	%r768, 1;
	// begin inline asm
	shfl.sync.down.b32 %r766, %r1000, %r768, %r769, %r790;
	// end inline asm
	setp.lt.s32 	%p125, %r639, %r769;
	selp.b32 	%r798, %r766, 0, %p125;
	add.s32 	%r772, %r798, %r1000;
	mov.b32 	%r773, 2;
	// begin inline asm
	shfl.sync.down.b32 %r771, %r772, %r773, %r769, %r790;
	// end inline asm
	add.s32 	%r57, %r639, 2;
	setp.gt.s32 	%p126, %r57, %r769;
	selp.b32 	%r799, 0, %r771, %p126;
	add.s32 	%r777, %r772, %r799;
	mov.b32 	%r778, 4;
	// begin inline asm
	shfl.sync.down.b32 %r776, %r777, %r778, %r769, %r790;
	// end inline asm
	add.s32 	%r58, %r639, 4;
	setp.gt.s32 	%p127, %r58, %r769;
	selp.b32 	%r800, 0, %r776, %p127;
	add.s32 	%r782, %r777, %r800;
	mov.b32 	%r783, 8;
	// begin inline asm
	shfl.sync.down.b32 %r781, %r782, %r783, %r769, %r790;
	// end inline asm
	add.s32 	%r59, %r639, 8;
	setp.gt.s32 	%p128, %r59, %r769;
	selp.b32 	%r801, 0, %r781, %p128;
	add.s32 	%r787, %r782, %r801;
	mov.b32 	%r788, 16;
	// begin inline asm
	shfl.sync.down.b32 %r786, %r787, %r788, %r769, %r790;
	// end inline asm
	add.s32 	%r60, %r639, 16;
	setp.gt.s32 	%p129, %r60, %r769;
	selp.b32 	%r802, 0, %r786, %p129;
	add.s32 	%r1005, %r787, %r802;
	add.s64 	%rd8, %rd16, 256;
	mov.b32 	%r1002, 952;
$L__BB5_18:
	setp.ne.s32 	%p130, %r1008, 101;
	mov.b32 	%r803, -1;
	vote.sync.all.pred 	%p131, %p130, %r803;
	not.pred 	%p132, %p131;
	@%p132 bra 	$L__BB5_23;
	shr.u32 	%r1002, %r1002, 1;
	mul.wide.s32 	%rd51, %r1006, 8;
	add.s64 	%rd52, %rd8, %rd51;
	add.s64 	%rd50, %rd52, -256;
	// begin inline asm
	ld.relaxed.gpu.v2.u32 {%r1008, %r1009}, [%rd50];
	// end inline asm
	mov.u32 	%r1010, %r1002;
$L__BB5_20:
	setp.eq.s32 	%p136, %r1008, 99;
	mov.b32 	%r811, -1;
	vote.sync.any.pred 	%p137, %p136, %r811;
	not.pred 	%p138, %p137;
	@%p138 bra 	$L__BB5_22;
	mul.lo.s32 	%r853, %r998, 16807;
	and.b32  	%r998, %r853, 2147483647;
	add.s32 	%r854, %r1010, 1;
	rem.u32 	%r850, %r998, %r854;
	// begin inline asm
	nanosleep.u32 %r850;
	// end inline asm
	shr.u32 	%r1010, %r1010, 1;
	// begin inline asm
	ld.relaxed.gpu.v2.u32 {%r1008, %r1009}, [%rd50];
	// end inline asm
	bra.uni 	$L__BB5_20;
$L__BB5_22:
	setp.eq.s32 	%p139, %r1008, 101;
	mov.b32 	%r837, -1;
	vote.sync.ballot.b32 	%r838, %p139, %r837;
	and.b32  	%r839, %r838, %r765;
	or.b32  	%r840, %r839, -2147483648;
	add.s32 	%r841, %r840, -1;
	not.b32 	%r842, %r840;
	and.b32  	%r843, %r842, %r841;
	popc.b32 	%r816, %r843;
	mov.b32 	%r815, 1;
	// begin inline asm
	shfl.sync.down.b32 %r813, %r1009, %r815, %r816, %r837;
	// end inline asm
	setp.lt.s32 	%p141, %r639, %r816;
	selp.b32 	%r844, %r813, 0, %p141;
	add.s32 	%r819, %r844, %r1009;
	mov.b32 	%r820, 2;
	// begin inline asm
	shfl.sync.down.b32 %r818, %r819, %r820, %r816, %r837;
	// end inline asm
	setp.gt.s32 	%p142, %r57, %r816;
	selp.b32 	%r845, 0, %r818, %p142;
	add.s32 	%r824, %r819, %r845;
	mov.b32 	%r825, 4;
	// begin inline asm
	shfl.sync.down.b32 %r823, %r824, %r825, %r816, %r837;
	// end inline asm
	setp.gt.s32 	%p143, %r58, %r816;
	selp.b32 	%r846, 0, %r823, %p143;
	add.s32 	%r829, %r824, %r846;
	mov.b32 	%r830, 8;
	// begin inline asm
	shfl.sync.down.b32 %r828, %r829, %r830, %r816, %r837;
	// end inline asm
	setp.gt.s32 	%p144, %r59, %r816;
	selp.b32 	%r847, 0, %r828, %p144;
	add.s32 	%r834, %r829, %r847;
	mov.b32 	%r835, 16;
	// begin inline asm
	shfl.sync.down.b32 %r833, %r834, %r835, %r816, %r837;
	// end inline asm
	setp.gt.s32 	%p145, %r60, %r816;
	selp.b32 	%r848, 0, %r833, %p145;
	add.s32 	%r849, %r848, %r1005;
	add.s32 	%r1005, %r849, %r834;
	add.s32 	%r1006, %r1006, -32;
	bra.uni 	$L__BB5_18;
$L__BB5_23:
	@%p119 bra 	$L__BB5_25;
	add.s32 	%r806, %r1005, %r40;
	add.s64 	%rd49, %rd6, 256;
	mov.b32 	%r805, 101;
	// begin inline asm
	st.relaxed.gpu.v2.u32 [%rd49], {%r805, %r806};
	// end inline asm
	st.shared.u32 	[_ZZN3cub18CUB_300001_SM_10006detail4scan16DeviceScanKernelINS2_10policy_hubIiiijN4cuda3std3__44plusIvEEE10Policy1000EN6thrust24THRUST_300001_SM_1000_NS6detail15normal_iteratorINSD_10device_ptrIiEEEESI_NS0_13ScanTileStateIiLb1EEES9_NS1_10InputValueIiPiEEjiLb0EiEEvT0_T1_T2_iT3_T4_T5_E12temp_storage+4], %r1005;
	st.shared.u32 	[_ZZN3cub18CUB_300001_SM_10006detail4scan16DeviceScanKernelINS2_10policy_hubIiiijN4cuda3std3__44plusIvEEE10Policy1000EN6thrust24THRUST_300001_SM_1000_NS6detail15normal_iteratorINSD_10device_ptrIiEEEESI_NS0_13ScanTileStateIiLb1EEES9_NS1_10InputValueIiPiEEjiLb0EiEEvT0_T1_T2_iT3_T4_T5_E12temp_storage+8], %r806;
$L__BB5_25:
	setp.ne.s32 	%p134, %r639, 0;
	mov.u32 	%r1011, %r42;
	@%p134 bra 	$L__BB5_27;
	st.shared.u32 	[_ZZN3cub18CUB_300001_SM_10006detail4scan16DeviceScanKernelINS2_10policy_hubIiiijN4cuda3std3__44plusIvEEE10Policy1000EN6thrust24THRUST_300001_SM_1000_NS6detail15normal_iteratorINSD_10device_ptrIiEEEESI_NS0_13ScanTileStateIiLb1EEES9_NS1_10InputValueIiPiEEjiLb0EiEEvT0_T1_T2_iT3_T4_T5_E12temp_storage+76], %r1005;
	mov.u32 	%r1011, %r1005;
$L__BB5_27:
	bar.sync 	0;
	setp.eq.s32 	%p135, %r7, 0;
	ld.shared.u32 	%r807, [_ZZN3cub18CUB_300001_SM_10006detail4scan16DeviceScanKernelINS2_10policy_hubIiiijN4cuda3std3__44plusIvEEE10Policy1000EN6thrust24THRUST_300001_SM_1000_NS6detail15normal_iteratorINSD_10device_ptrIiEEEESI_NS0_13ScanTileStateIiLb1EEES9_NS1_10InputValueIiPiEEjiLb0EiEEvT0_T1_T2_iT3_T4_T5_E12temp_storage+76];
	selp.b32 	%r808, 0, %r807, %p135;
	add.s32 	%r1012, %r808, %r1011;
$L__BB5_28:
	add.s32 	%r952, %r1012, %r12;
	add.s32 	%r953, %r13, %r952;
	add.s32 	%r954, %r14, %r953;
	add.s32 	%r955, %r15, %r954;
	add.s32 	%r956, %r16, %r955;
	add.s32 	%r957, %r17, %r956;
	add.s32 	%r958, %r18, %r957;
	add.s32 	%r959, %r19, %r958;
	add.s32 	%r960, %r20, %r959;
	add.s32 	%r961, %r21, %r960;
	add.s32 	%r962, %r22, %r961;
	add.s32 	%r963, %r23, %r962;
	add.s32 	%r964, %r24, %r963;
	add.s32 	%r965, %r25, %r964;
	add.s32 	%r966, %r26, %r965;
	add.s32 	%r967, %r27, %r966;
	add.s32 	%r968, %r28, %r967;
	add.s32 	%r969, %r29, %r968;
	add.s32 	%r970, %r30, %r969;
	add.s32 	%r971, %r31, %r970;
	add.s32 	%r972, %r32, %r971;
	bar.sync 	0;
	st.shared.v2.u32 	[%r11], {%r1012, %r952};
	st.shared.v2.u32 	[%r11+8], {%r953, %r954};
	st.shared.v2.u32 	[%r11+16], {%r955, %r956};
	st.shared.v2.u32 	[%r11+24], {%r957, %r958};
	st.shared.v2.u32 	[%r11+32], {%r959, %r960};
	st.shared.v2.u32 	[%r11+40], {%r961, %r962};
	st.shared.v2.u32 	[%r11+48], {%r963, %r964};
	st.shared.v2.u32 	[%r11+56], {%r965, %r966};
	st.shared.v2.u32 	[%r11+64], {%r967, %r968};
	st.shared.v2.u32 	[%r11+72], {%r969, %r970};
	st.shared.v2.u32 	[%r11+80], {%r971, %r972};
	bar.warp.sync 	-1;
	ld.shared.u32 	%r973, [%r10];
	ld.shared.u32 	%r974, [%r10+128];
	ld.shared.u32 	%r975, [%r10+256];
	ld.shared.u32 	%r976, [%r10+384];
	ld.shared.u32 	%r977, [%r10+512];
	ld.shared.u32 	%r978, [%r10+640];
	ld.shared.u32 	%r979, [%r10+768];
	ld.shared.u32 	%r980, [%r10+896];
	ld.shared.u32 	%r981, [%r10+1024];
	ld.shared.u32 	%r982, [%r10+1152];
	ld.shared.u32 	%r983, [%r10+1280];
	ld.shared.u32 	%r984, [%r10+1408];
	ld.shared.u32 	%r985, [%r10+1536];
	ld.shared.u32 	%r986, [%r10+1664];
	ld.shared.u32 	%r987, [%r10+1792];
	ld.shared.u32 	%r988, [%r10+1920];
	ld.shared.u32 	%r989, [%r10+2048];
	ld.shared.u32 	%r990, [%r10+2176];
	ld.shared.u32 	%r991, [%r10+2304];
	ld.shared.u32 	%r992, [%r10+2432];
	ld.shared.u32 	%r993, [%r10+2560];
	ld.shared.u32 	%r994, [%r10+2688];
	add.s64 	%rd57, %rd4, %rd42;
	st.global.u32 	[%rd57], %r973;
	st.global.u32 	[%rd57+128], %r974;
	st.global.u32 	[%rd57+256], %r975;
	st.global.u32 	[%rd57+384], %r976;
	st.global.u32 	[%rd57+512], %r977;
	st.global.u32 	[%rd57+640], %r978;
	st.global.u32 	[%rd57+768], %r979;
	st.global.u32 	[%rd57+896], %r980;
	st.global.u32 	[%rd57+1024], %r981;
	st.global.u32 	[%rd57+1152], %r982;
	st.global.u32 	[%rd57+1280], %r983;
	st.global.u32 	[%rd57+1408], %r984;
	st.global.u32 	[%rd57+1536], %r985;
	st.global.u32 	[%rd57+1664], %r986;
	st.global.u32 	[%rd57+1792], %r987;
	st.global.u32 	[%rd57+1920], %r988;
	st.global.u32 	[%rd57+2048], %r989;
	st.global.u32 	[%rd57+2176], %r990;
	st.global.u32 	[%rd57+2304], %r991;
	st.global.u32 	[%rd57+2432], %r992;
	st.global.u32 	[%rd57+2560], %r993;
	st.global.u32 	[%rd57+2688], %r994;
	bra.uni 	$L__BB5_143;
$L__BB5_29:
	setp.eq.s32 	%p3, %r6, 0;
	@%p3 bra 	$L__BB5_143;
	mul.wide.u32 	%rd18, %r5, 4;
	add.s64 	%rd19, %rd3, %rd18;
	mov.u32 	%r85, %tid.x;
	ld.global.u32 	%r1034, [%rd19];
	and.b32  	%r242, %r85, 31;
	and.b32  	%r243, %r85, 992;
	mul.lo.s32 	%r244, %r243, 22;
	or.b32  	%r87, %r244, %r242;
	setp.ge.u32 	%p4, %r87, %r6;
	shl.b32 	%r245, %r87, 2;
	cvt.u64.u32 	%rd20, %r245;
	add.s64 	%rd10, %rd19, %rd20;
	mov.u32 	%r1013, %r1034;
	@%p4 bra 	$L__BB5_32;
	ld.global.u32 	%r1013, [%rd10];
$L__BB5_32:
	add.s32 	%r90, %r87, 32;
	setp.ge.u32 	%p5, %r90, %r6;
	mov.u32 	%r1014, %r1034;
	@%p5 bra 	$L__BB5_34;
	ld.global.u32 	%r1014, [%rd10+128];
$L__BB5_34:
	add.s32 	%r93, %r87, 64;
	setp.ge.u32 	%p6, %r93, %r6;
	mov.u32 	%r1015, %r1034;
	@%p6 bra 	$L__BB5_36;
	ld.global.u32 	%r1015, [%rd10+256];
$L__BB5_36:
	add.s32 	%r96, %r87, 96;
	setp.ge.u32 	%p7, %r96, %r6;
	mov.u32 	%r1016, %r1034;
	@%p7 bra 	$L__BB5_38;
	ld.global.u32 	%r1016, [%rd10+384];
$L__BB5_38:
	add.s32 	%r246, %r87, 128;
	setp.ge.u32 	%p8, %r246, %r6;
	mov.u32 	%r1017, %r1034;
	@%p8 bra 	$L__BB5_40;
	ld.global.u32 	%r1017, [%rd10+512];
$L__BB5_40:
	add.s32 	%r247, %r87, 160;
	setp.ge.u32 	%p9, %r247, %r6;
	mov.u32 	%r1018, %r1034;
	@%p9 bra 	$L__BB5_42;
	ld.global.u32 	%r1018, [%rd10+640];
$L__BB5_42:
	add.s32 	%r248, %r87, 192;
	setp.ge.u32 	%p10, %r248, %r6;
	mov.u32 	%r1019, %r1034;
	@%p10 bra 	$L__BB5_44;
	ld.global.u32 	%r1019, [%rd10+768];
$L__BB5_44:
	add.s32 	%r249, %r87, 224;
	setp.ge.u32 	%p11, %r249, %r6;
	mov.u32 	%r1020, %r1034;
	@%p11 bra 	$L__BB5_46;
	ld.global.u32 	%r1020, [%rd10+896];
$L__BB5_46:
	add.s32 	%r250, %r87, 256;
	setp.ge.u32 	%p12, %r250, %r6;
	mov.u32 	%r1021, %r1034;
	@%p12 bra 	$L__BB5_48;
	ld.global.u32 	%r1021, [%rd10+1024];
$L__BB5_48:
	add.s32 	%r251, %r87, 288;
	setp.ge.u32 	%p13, %r251, %r6;
	mov.u32 	%r1022, %r1034;
	@%p13 bra 	$L__BB5_50;
	ld.global.u32 	%r1022, [%rd10+1152];
$L__BB5_50:
	add.s32 	%r111, %r87, 320;
	setp.ge.u32 	%p14, %r111, %r6;
	mov.u32 	%r1023, %r1034;
	@%p14 bra 	$L__BB5_52;
	ld.global.u32 	%r1023, [%rd10+1280];
$L__BB5_52:
	add.s32 	%r114, %r87, 352;
	setp.ge.u32 	%p15, %r114, %r6;
	mov.u32 	%r1024, %r1034;
	@%p15 bra 	$L__BB5_54;
	ld.global.u32 	%r1024, [%rd10+1408];
$L__BB5_54:
	add.s32 	%r117, %r87, 384;
	setp.ge.u32 	%p16, %r117, %r6;
	mov.u32 	%r1025, %r1034;
	@%p16 bra 	$L__BB5_56;
	ld.global.u32 	%r1025, [%rd10+1536];
$L__BB5_56:
	add.s32 	%r120, %r87, 416;
	setp.ge.u32 	%p17, %r120, %r6;
	mov.u32 	%r1026, %r1034;
	@%p17 bra 	$L__BB5_58;
	ld.global.u32 	%r1026, [%rd10+1664];
$L__BB5_58:
	add.s32 	%r252, %r87, 448;
	setp.ge.u32 	%p18, %r252, %r6;
	mov.u32 	%r1027, %r1034;
	@%p18 bra 	$L__BB5_60;
	ld.global.u32 	%r1027, [%rd10+1792];
$L__BB5_60:
	add.s32 	%r253, %r87, 480;
	setp.ge.u32 	%p19, %r253, %r6;
	mov.u32 	%r1028, %r1034;
	@%p19 bra 	$L__BB5_62;
	ld.global.u32 	%r1028, [%rd10+1920];
$L__BB5_62:
	add.s32 	%r254, %r87, 512;
	setp.ge.u32 	%p20, %r254, %r6;
	mov.u32 	%r1029, %r1034;
	@%p20 bra 	$L__BB5_64;
	ld.global.u32 	%r1029, [%rd10+2048];
$L__BB5_64:
	add.s32 	%r129, %r87, 544;
	setp.ge.u32 	%p21, %r129, %r6;
	mov.u32 	%r1030, %r1034;
	@%p21 bra 	$L__BB5_66;
	ld.global.u32 	%r1030, [%rd10+2176];
$L__BB5_66:
	add.s32 	%r132, %r87, 576;
	setp.ge.u32 	%p22, %r132, %r6;
	mov.u32 	%r1031, %r1034;
	@%p22 bra 	$L__BB5_68;
	ld.global.u32 	%r1031, [%rd10+2304];
$L__BB5_68:
	add.s32 	%r255, %r87, 608;
	setp.ge.u32 	%p23, %r255, %r6;
	mov.u32 	%r1032, %r1034;
	@%p23 bra 	$L__BB5_70;
	ld.global.u32 	%r1032, [%rd10+2432];
$L__BB5_70:
	add.s32 	%r256, %r87, 640;
	setp.ge.u32 	%p24, %r256, %r6;
	mov.u32 	%r1033, %r1034;
	@%p24 bra 	$L__BB5_72;
	ld.global.u32 	%r1033, [%rd10+2560];
$L__BB5_72:
	add.s32 	%r139, %r87, 672;
	setp.ge.u32 	%p25, %r139, %r6;
	@%p25 bra 	$L__BB5_74;
	ld.global.u32 	%r1034, [%rd10+2688];
$L__BB5_74:
	// begin inline asm
	mov.u32 %r257, %laneid;
	// end inline asm
	shr.u32 	%r143, %r85, 5;
	mad.lo.s32 	%r258, %r143, 704, %r257;
	shl.b32 	%r259, %r258, 2;
	mov.u32 	%r260, _ZZN3cub18CUB_300001_SM_10006detail4scan16DeviceScanKernelINS2_10policy_hubIiiijN4cuda3std3__44plusIvEEE10Policy1000EN6thrust24THRUST_300001_SM_1000_NS6detail15normal_iteratorINSD_10device_ptrIiEEEESI_NS0_13ScanTileStateIiLb1EEES9_NS1_10InputValueIiPiEEjiLb0EiEEvT0_T1_T2_iT3_T4_T5_E12temp_storage;
	add.s32 	%r144, %r260, %r259;
	st.shared.u32 	[%r144], %r1013;
	st.shared.u32 	[%r144+128], %r1014;
	st.shared.u32 	[%r144+256], %r1015;
	st.shared.u32 	[%r144+384], %r1016;
	st.shared.u32 	[%r144+512], %r1017;
	st.shared.u32 	[%r144+640], %r1018;
	st.shared.u32 	[%r144+768], %r1019;
	st.shared.u32 	[%r144+896], %r1020;
	st.shared.u32 	[%r144+1024], %r1021;
	st.shared.u32 	[%r144+1152], %r1022;
	st.shared.u32 	[%r144+1280], %r1023;
	st.shared.u32 	[%r144+1408], %r1024;
	st.shared.u32 	[%r144+1536], %r1025;
	st.shared.u32 	[%r144+1664], %r1026;
	st.shared.u32 	[%r144+1792], %r1027;
	st.shared.u32 	[%r144+1920], %r1028;
	st.shared.u32 	[%r144+2048], %r1029;
	st.shared.u32 	[%r144+2176], %r1030;
	st.shared.u32 	[%r144+2304], %r1031;
	st.shared.u32 	[%r144+2432], %r1032;
	st.shared.u32 	[%r144+2560], %r1033;
	st.shared.u32 	[%r144+2688], %r1034;
	bar.warp.sync 	-1;
	mad.lo.s32 	%r145, %r257, 84, %r144;
	ld.shared.v2.u32 	{%r146, %r147}, [%r145];
	ld.shared.v2.u32 	{%r148, %r149}, [%r145+8];
	ld.shared.v2.u32 	{%r150, %r151}, [%r145+16];
	ld.shared.v2.u32 	{%r152, %r153}, [%r145+24];
	ld.shared.v2.u32 	{%r154, %r155}, [%r145+32];
	ld.shared.v2.u32 	{%r156, %r157}, [%r145+40];
	ld.shared.v2.u32 	{%r158, %r159}, [%r145+48];
	ld.shared.v2.u32 	{%r160, %r161}, [%r145+56];
	ld.shared.v2.u32 	{%r162, %r163}, [%r145+64];
	ld.shared.v2.u32 	{%r164, %r165}, [%r145+72];
	ld.shared.v2.u32 	{%r166, %r167}, [%r145+80];
	bar.sync 	0;
	setp.ne.s32 	%p26, %r998, 0;
	@%p26 bra 	$L__BB5_78;
	add.s32 	%r490, %r147, %r146;
	add.s32 	%r491, %r148, %r490;
	add.s32 	%r492, %r149, %r491;
	add.s32 	%r493, %r150, %r492;
	add.s32 	%r494, %r151, %r493;
	add.s32 	%r495, %r152, %r494;
	add.s32 	%r496, %r153, %r495;
	add.s32 	%r497, %r154, %r496;
	add.s32 	%r498, %r155, %r497;
	add.s32 	%r499, %r156, %r498;
	add.s32 	%r500, %r157, %r499;
	add.s32 	%r501, %r158, %r500;
	add.s32 	%r502, %r159, %r501;
	add.s32 	%r503, %r160, %r502;
	add.s32 	%r504, %r161, %r503;
	add.s32 	%r505, %r162, %r504;
	add.s32 	%r506, %r163, %r505;
	add.s32 	%r507, %r164, %r506;
	add.s32 	%r508, %r165, %r507;
	add.s32 	%r509, %r166, %r508;
	add.s32 	%r464, %r167, %r509;
	mov.b32 	%r462, 1;
	mov.b32 	%r487, 0;
	mov.b32 	%r489, -1;
	// begin inline asm
	{  .reg .s32 r0;  .reg .pred p;  shfl.sync.up.b32 r0|p, %r464, %r462, %r487, %r489;  @p add.s32 r0, r0, %r464;  mov.s32 %r460, r0;}
	// end inline asm
	mov.b32 	%r468, 2;
	// begin inline asm
	{  .reg .s32 r0;  .reg .pred p;  shfl.sync.up.b32 r0|p, %r460, %r468, %r487, %r489;  @p add.s32 r0, r0, %r460;  mov.s32 %r466, r0;}
	// end inline asm
	mov.b32 	%r474, 4;
	// begin inline asm
	{  .reg .s32 r0;  .reg .pred p;  shfl.sync.up.b32 r0|p, %r466, %r474, %r487, %r489;  @p add.s32 r0, r0, %r466;  mov.s32 %r472, r0;}
	// end inline asm
	mov.b32 	%r480, 8;
	// begin inline asm
	{  .reg .s32 r0;  .reg .pred p;  shfl.sync.up.b32 r0|p, %r472, %r480, %r487, %r489;  @p add.s32 r0, r0, %r472;  mov.s32 %r478, r0;}
	// end inline asm
	mov.b32 	%r486, 16;
	// begin inline asm
	{  .reg .s32 r0;  .reg .pred p;  shfl.sync.up.b32 r0|p, %r478, %r486, %r487, %r489;  @p add.s32 r0, r0, %r478;  mov.s32 %r484, r0;}
	// end inline asm
	setp.ne.s32 	%p68, %r257, 31;
	@%p68 bra 	$L__BB5_77;
	shl.b32 	%r510, %r143, 2;
	mov.u32 	%r511, _ZZN3cub18CUB_300001_SM_10006detail4scan16DeviceScanKernelINS2_10policy_hubIiiijN4cuda3std3__44plusIvEEE10Policy1000EN6thrust24THRUST_300001_SM_1000_NS6detail15normal_iteratorINSD_10device_ptrIiEEEESI_NS0_13ScanTileStateIiLb1EEES9_NS1_10InputValueIiPiEEjiLb0EiEEvT0_T1_T2_iT3_T4_T5_E12temp_storage;
	add.s32 	%r512, %r511, %r510;
	st.shared.u32 	[%r512+16], %r484;
$L__BB5_77:
	bar.sync 	0;
	ld.shared.v4.u32 	{%r513, %r514, %r515, %r516}, [_ZZN3cub18CUB_300001_SM_10006detail4scan16DeviceScanKernelINS2_10policy_hubIiiijN4cuda3std3__44plusIvEEE10Policy1000EN6thrust24THRUST_300001_SM_1000_NS6detail15normal_iteratorINSD_10device_ptrIiEEEESI_NS0_13ScanTileStateIiLb1EEES9_NS1_10InputValueIiPiEEjiLb0EiEEvT0_T1_T2_iT3_T4_T5_E12temp_storage+16];
	add.s32 	%r517, %r514, %r513;
	setp.eq.s32 	%p69, %r143, 2;
	selp.b32 	%r518, %r517, %r513, %p69;
	add.s32 	%r519, %r517, %r515;
	setp.eq.s32 	%p70, %r143, 3;
	selp.b32 	%r520, %r519, %r518, %p70;
	add.s32 	%r521, %r519, %r516;
	setp.eq.s32 	%p71, %r143, 4;
	selp.b32 	%r522, %r521, %r520, %p71;
	ld.shared.v4.u32 	{%r523, %r524, %r525, %r526}, [_ZZN3cub18CUB_300001_SM_10006detail4scan16DeviceScanKernelINS2_10policy_hubIiiijN4cuda3std3__44plusIvEEE10Policy1000EN6thrust24THRUST_300001_SM_1000_NS6detail15normal_iteratorINSD_10device_ptrIiEEEESI_NS0_13ScanTileStateIiLb1EEES9_NS1_10InputValueIiPiEEjiLb0EiEEvT0_T1_T2_iT3_T4_T5_E12temp_storage+32];
	add.s32 	%r527, %r521, %r523;
	setp.eq.s32 	%p72, %r143, 5;
	selp.b32 	%r528, %r527, %r522, %p72;
	add.s32 	%r529, %r527, %r524;
	setp.eq.s32 	%p73, %r143, 6;
	selp.b32 	%r530, %r529, %r528, %p73;
	add.s32 	%r531, %r529, %r525;
	setp.eq.s32 	%p74, %r143, 7;
	selp.b32 	%r532, %r531, %r530, %p74;
	add.s32 	%r533, %r531, %r526;
	setp.eq.s32 	%p75, %r143, 8;
	selp.b32 	%r534, %r533, %r532, %p75;
	.pragma "used_bytes_mask 4095";
	ld.shared.v4.u32 	{%r535, %r536, %r537, %r538}, [_ZZN3cub18CUB_300001_SM_10006detail4scan16DeviceScanKernelINS2_10policy_hubIiiijN4cuda3std3__44plusIvEEE10Policy1000EN6thrust24THRUST_300001_SM_1000_NS6detail15normal_iteratorINSD_10device_ptrIiEEEESI_NS0_13ScanTileStateIiLb1EEES9_NS1_10InputValueIiPiEEjiLb0EiEEvT0_T1_T2_iT3_T4_T5_E12temp_storage+48];
	add.s32 	%r539, %r533, %r535;
	setp.eq.s32 	%p76, %r143, 9;
	selp.b32 	%r540, %r539, %r534, %p76;
	add.s32 	%r541, %r539, %r536;
	setp.eq.s32 	%p77, %r143, 10;
	selp.b32 	%r542, %r541, %r540, %p77;
	add.s32 	%r543, %r541, %r537;
	setp.eq.s32 	%p78, %r143, 11;
	selp.b32 	%r544, %r543, %r542, %p78;
	setp.lt.u32 	%p79, %r85, 32;
	selp.b32 	%r545, 0, %r544, %p79;
	setp.eq.s32 	%p80, %r257, 0;
	sub.s32 	%r546, %r484, %r464;
	selp.b32 	%r547, 0, %r546, %p80;
	add.s32 	%r548, %r547, %r997;
	add.s32 	%r1049, %r548, %r545;
	bra.uni 	$L__BB5_97;
$L__BB5_78:
	add.s32 	%r291, %r147, %r146;
	add.s32 	%r292, %r148, %r291;
	add.s32 	%r293, %r149, %r292;
	add.s32 	%r294, %r150, %r293;
	add.s32 	%r295, %r151, %r294;
	add.s32 	%r296, %r152, %r295;
	add.s32 	%r297, %r153, %r296;
	add.s32 	%r298, %r154, %r297;
	add.s32 	%r299, %r155, %r298;
	add.s32 	%r300, %r156, %r299;
	add.s32 	%r301, %r157, %r300;
	add.s32 	%r302, %r158, %r301;
	add.s32 	%r303, %r159, %r302;
	add.s32 	%r304, %r160, %r303;
	add.s32 	%r305, %r161, %r304;
	add.s32 	%r306, %r162, %r305;
	add.s32 	%r307, %r163, %r306;
	add.s32 	%r308, %r164, %r307;
	add.s32 	%r309, %r165, %r308;
	add.s32 	%r310, %r166, %r309;
	add.s32 	%r265, %r167, %r310;
	mov.b32 	%r263, 1;
	mov.b32 	%r288, 0;
	mov.b32 	%r290, -1;
	// begin inline asm
	{  .reg .s32 r0;  .reg .pred p;  shfl.sync.up.b32 r0|p, %r265, %r263, %r288, %r290;  @p add.s32 r0, r0, %r265;  mov.s32 %r261, r0;}
	// end inline asm
	mov.b32 	%r269, 2;
	// begin inline asm
	{  .reg .s32 r0;  .reg .pred p;  shfl.sync.up.b32 r0|p, %r261, %r269, %r288, %r290;  @p add.s32 r0, r0, %r261;  mov.s32 %r267, r0;}
	// end inline asm
	mov.b32 	%r275, 4;
	// begin inline asm
	{  .reg .s32 r0;  .reg .pred p;  shfl.sync.up.b32 r0|p, %r267, %r275, %r288, %r290;  @p add.s32 r0, r0, %r267;  mov.s32 %r273, r0;}
	// end inline asm
	mov.b32 	%r281, 8;
	// begin inline asm
	{  .reg .s32 r0;  .reg .pred p;  shfl.sync.up.b32 r0|p, %r273, %r281, %r288, %r290;  @p add.s32 r0, r0, %r273;  mov.s32 %r279, r0;}
	// end inline asm
	mov.b32 	%r287, 16;
	// begin inline asm
	{  .reg .s32 r0;  .reg .pred p;  shfl.sync.up.b32 r0|p, %r279, %r287, %r288, %r290;  @p add.s32 r0, r0, %r279;  mov.s32 %r285, r0;}
	// end inline asm
	setp.ne.s32 	%p27, %r257, 31;
	@%p27 bra 	$L__BB5_80;
	shl.b32 	%r311, %r143, 2;
	mov.u32 	%r312, _ZZN3cub18CUB_300001_SM_10006detail4scan16DeviceScanKernelINS2_10policy_hubIiiijN4cuda3std3__44plusIvEEE10Policy1000EN6thrust24THRUST_300001_SM_1000_NS6detail15normal_iteratorINSD_10device_ptrIiEEEESI_NS0_13ScanTileStateIiLb1EEES9_NS1_10InputValueIiPiEEjiLb0EiEEvT0_T1_T2_iT3_T4_T5_E12temp_storage;
	add.s32 	%r313, %r312, %r311;
	st.shared.u32 	[%r313+16], %r285;
$L__BB5_80:
	sub.s32 	%r314, %r285, %r265;
	bar.sync 	0;
	ld.shared.v4.u32 	{%r315, %r316, %r317, %r318}, [_ZZN3cub18CUB_300001_SM_10006detail4scan16DeviceScanKernelINS2_10policy_hubIiiijN4cuda3std3__44plusIvEEE10Policy1000EN6thrust24THRUST_300001_SM_1000_NS6detail15normal_iteratorINSD_10device_ptrIiEEEESI_NS0_13ScanTileStateIiLb1EEES9_NS1_10InputValueIiPiEEjiLb0EiEEvT0_T1_T2_iT3_T4_T5_E12temp_storage+16];
	add.s32 	%r319, %r316, %r315;
	setp.eq.s32 	%p28, %r143, 2;
	selp.b32 	%r320, %r319, %r315, %p28;
	add.s32 	%r321, %r319, %r317;
	setp.eq.s32 	%p29, %r143, 3;
	selp.b32 	%r322, %r321, %r320, %p29;
	add.s32 	%r323, %r321, %r318;
	setp.eq.s32 	%p30, %r143, 4;
	selp.b32 	%r324, %r323, %r322, %p30;
	ld.shared.v4.u32 	{%r325, %r326, %r327, %r328}, [_ZZN3cub18CUB_300001_SM_10006detail4scan16DeviceScanKernelINS2_10policy_hubIiiijN4cuda3std3__44plusIvEEE10Policy1000EN6thrust24THRUST_300001_SM_1000_NS6detail15normal_iteratorINSD_10device_ptrIiEEEESI_NS0_13ScanTileStateIiLb1EEES9_NS1_10InputValueIiPiEEjiLb0EiEEvT0_T1_T2_iT3_T4_T5_E12temp_storage+32];
	add.s32 	%r329, %r323, %r325;
	setp.eq.s32 	%p31, %r143, 5;
	selp.b32 	%r330, %r329, %r324, %p31;
	add.s32 	%r331, %r329, %r326;
	setp.eq.s32 	%p32, %r143, 6;
	selp.b32 	%r332, %r331, %r330, %p32;
	add.s32 	%r333, %r331, %r327;
	setp.eq.s32 	%p33, %r143, 7;
	selp.b32 	%r334, %r333, %r332, %p33;
	add.s32 	%r335, %r333, %r328;
	setp.eq.s32 	%p34, %r143, 8;
	selp.b32 	%r336, %r335, %r334, %p34;
	ld.shared.v4.u32 	{%r337, %r338, %r339, %r340}, [_ZZN3cub18CUB_300001_SM_10006detail4scan16DeviceScanKernelINS2_10policy_hubIiiijN4cuda3std3__44plusIvEEE10Policy1000EN6thrust24THRUST_300001_SM_1000_NS6detail15normal_iteratorINSD_10device_ptrIiEEEESI_NS0_13ScanTileStateIiLb1EEES9_NS1_10InputValueIiPiEEjiLb0EiEEvT0_T1_T2_iT3_T4_T5_E12temp_storage+48];
	add.s32 	%r341, %r335, %r337;
	setp.eq.s32 	%p35, %r143, 9;
	selp.b32 	%r342, %r341, %r336, %p35;
	add.s32 	%r343, %r341, %r338;
	setp.eq.s32 	%p36, %r143, 10;
	selp.b32 	%r344, %r343, %r342, %p36;
	add.s32 	%r345, %r343, %r339;
	setp.eq.s32 	%p37, %r143, 11;
	selp.b32 	%r346, %r345, %r344, %p37;
	add.s32 	%r173, %r345, %r340;
	setp.gt.u32 	%p38, %r85, 31;
	setp.lt.u32 	%p39, %r85, 32;
	setp.eq.s32 	%p40, %r257, 0;
	selp.b32 	%r347, 0, %r314, %p40;
	add.s32 	%r1048, %r346, %r347;
	selp.b32 	%r175, %r314, %r1048, %p39;
	@%p38 bra 	$L__BB5_96;
	setp.ne.s32 	%p41, %r85, 0;
	mul.wide.s32 	%rd21, %r998, 8;
	add.s64 	%rd11, %rd16, %rd21;
	@%p41 bra 	$L__BB5_83;
	st.shared.u32 	[_ZZN3cub18CUB_300001_SM_10006detail4scan16DeviceScanKernelINS2_10policy_hubIiiijN4cuda3std3__44plusIvEEE10Policy1000EN6thrust24THRUST_300001_SM_1000_NS6detail15normal_iteratorINSD_10device_ptrIiEEEESI_NS0_13ScanTileStateIiLb1EEES9_NS1_10InputValueIiPiEEjiLb0EiEEvT0_T1_T2_iT3_T4_T5_E12temp_storage+12], %r173;
	add.s64 	%rd22, %rd11, 256;
	mov.b32 	%r348, 100;
	// begin inline asm
	st.relaxed.gpu.v2.u32 [%rd22], {%r348, %r173};
	// end inline asm
$L__BB5_83:
	not.b32 	%r354, %r85;
	add.s32 	%r1043, %r998, %r354;
	mov.b32 	%r350, 830;
	// begin inline asm
	nanosleep.u32 %r350;
	// end inline asm
	mul.wide.s32 	%rd24, %r1043, 8;
	add.s64 	%rd25, %rd16, %rd24;
	add.s64 	%rd23, %rd25, 256;
	// begin inline asm
	ld.relaxed.gpu.v2.u32 {%r1045, %r1037}, [%rd23];
	// end inline asm
	mov.b32 	%r1038, 952;
$L__BB5_84:
	setp.eq.s32 	%p42, %r1045, 99;
	mov.b32 	%r355, -1;
	vote.sync.any.pred 	%p43, %p42, %r355;
	not.pred 	%p44, %p43;
	@%p44 bra 	$L__BB5_86;
	mul.lo.s32 	%r458, %r998, 16807;
	and.b32  	%r998, %r458, 2147483647;
	add.s32 	%r459, %r1038, 1;
	rem.u32 	%r455, %r998, %r459;
	// begin inline asm
	nanosleep.u32 %r455;
	// end inline asm
	shr.u32 	%r1038, %r1038, 1;
	// begin inline asm
	ld.relaxed.gpu.v2.u32 {%r1045, %r1037}, [%rd23];
	// end inline asm
	bra.uni 	$L__BB5_84;
$L__BB5_86:
	setp.eq.s32 	%p45, %r1045, 101;
	mov.b32 	%r382, -1;
	vote.sync.ballot.b32 	%r384, %p45, %r382;
	// begin inline asm
	mov.u32 %r357, %lanemask_ge;
	// end inline asm
	and.b32  	%r385, %r384, %r357;
	or.b32  	%r386, %r385, -2147483648;
	add.s32 	%r387, %r386, -1;
	not.b32 	%r388, %r386;
	and.b32  	%r389, %r388, %r387;
	popc.b32 	%r361, %r389;
	mov.b32 	%r360, 1;
	// begin inline asm
	shfl.sync.down.b32 %r358, %r1037, %r360, %r361, %r382;
	// end inline asm
	setp.lt.s32 	%p47, %r257, %r361;
	selp.b32 	%r390, %r358, 0, %p47;
	add.s32 	%r364, %r390, %r1037;
	mov.b32 	%r365, 2;
	// begin inline asm
	shfl.sync.down.b32 %r363, %r364, %r365, %r361, %r382;
	// end inline asm
	add.s32 	%r391, %r257, 2;
	setp.gt.s32 	%p48, %r391, %r361;
	selp.b32 	%r392, 0, %r363, %p48;
	add.s32 	%r369, %r364, %r392;
	mov.b32 	%r370, 4;
	// begin inline asm
	shfl.sync.down.b32 %r368, %r369, %r370, %r361, %r382;
	// end inline asm
	add.s32 	%r393, %r257, 4;
	setp.gt.s32 	%p49, %r393, %r361;
	selp.b32 	%r394, 0, %r368, %p49;
	add.s32 	%r374, %r369, %r394;
	mov.b32 	%r375, 8;
	// begin inline asm
	shfl.sync.down.b32 %r373, %r374, %r375, %r361, %r382;
	// end inline asm
	add.s32 	%r395, %r257, 8;
	setp.gt.s32 	%p50, %r395, %r361;
	selp.b32 	%r396, 0, %r373, %p50;
	add.s32 	%r379, %r374, %r396;
	mov.b32 	%r380, 16;
	// begin inline asm
	shfl.sync.down.b32 %r378, %r379, %r380, %r361, %r382;
	// end inline asm
	add.s32 	%r397, %r257, 16;
	setp.gt.s32 	%p51, %r397, %r361;
	selp.b32 	%r398, 0, %r378, %p51;
	add.s32 	%r1041, %r379, %r398;
	add.s64 	%rd12, %rd16, 256;
	mov.b32 	%r1039, 952;
$L__BB5_87:
	setp.ne.s32 	%p52, %r1045, 101;
	mov.b32 	%r399, -1;
	vote.sync.all.pred 	%p53, %p52, %r399;
	not.pred 	%p54, %p53;
	@%p54 bra 	$L__BB5_92;
	shr.u32 	%r1039, %r1039, 1;
	mul.wide.s32 	%rd28, %r1043, 8;
	add.s64 	%rd29, %rd12, %rd28;
	add.s64 	%rd27, %rd29, -256;
	// begin inline asm
	ld.relaxed.gpu.v2.u32 {%r1045, %r1046}, [%rd27];
	// end inline asm
	mov.u32 	%r1047, %r1039;
$L__BB5_89:
	setp.eq.s32 	%p58, %r1045, 99;
	mov.b32 	%r407, -1;
	vote.sync.any.pred 	%p59, %p58, %r407;
	not.pred 	%p60, %p59;
	@%p60 bra 	$L__BB5_91;
	mul.lo.s32 	%r453, %r998, 16807;
	and.b32  	%r998, %r453, 2147483647;
	add.s32 	%r454, %r1047, 1;
	rem.u32 	%r450, %r998, %r454;
	// begin inline asm
	nanosleep.u32 %r450;
	// end inline asm
	shr.u32 	%r1047, %r1047, 1;
	// begin inline asm
	ld.relaxed.gpu.v2.u32 {%r1045, %r1046}, [%rd27];
	// end inline asm
	bra.uni 	$L__BB5_89;
$L__BB5_91:
	setp.eq.s32 	%p61, %r1045, 101;
	mov.b32 	%r433, -1;
	vote.sync.ballot.b32 	%r434, %p61, %r433;
	and.b32  	%r435, %r434, %r357;
	or.b32  	%r436, %r435, -2147483648;
	add.s32 	%r437, %r436, -1;
	not.b32 	%r438, %r436;
	and.b32  	%r439, %r438, %r437;
	popc.b32 	%r412, %r439;
	mov.b32 	%r411, 1;
	// begin inline asm
	shfl.sync.down.b32 %r409, %r1046, %r411, %r412, %r433;
	// end inline asm
	setp.lt.s32 	%p63, %r257, %r412;
	selp.b32 	%r440, %r409, 0, %p63;
	add.s32 	%r415, %r440, %r1046;
	mov.b32 	%r416, 2;
	// begin inline asm
	shfl.sync.down.b32 %r414, %r415, %r416, %r412, %r433;
	// end inline asm
	add.s32 	%r441, %r257, 2;
	setp.gt.s32 	%p64, %r441, %r412;
	selp.b32 	%r442, 0, %r414, %p64;
	add.s32 	%r420, %r415, %r442;
	mov.b32 	%r421, 4;
	// begin inline asm
	shfl.sync.down.b32 %r419, %r420, %r421, %r412, %r433;
	// end inline asm
	add.s32 	%r443, %r257, 4;
	setp.gt.s32 	%p65, %r443, %r412;
	selp.b32 	%r444, 0, %r419, %p65;
	add.s32 	%r425, %r420, %r444;
	mov.b32 	%r426, 8;
	// begin inline asm
	shfl.sync.down.b32 %r424, %r425, %r426, %r412, %r433;
	// end inline asm
	add.s32 	%r445, %r257, 8;
	setp.gt.s32 	%p66, %r445, %r412;
	selp.b32 	%r446, 0, %r424, %p66;
	add.s32 	%r430, %r425, %r446;
	mov.b32 	%r431, 16;
	// begin inline asm
	shfl.sync.down.b32 %r429, %r430, %r431, %r412, %r433;
	// end inline asm
	add.s32 	%r447, %r257, 16;
	setp.gt.s32 	%p67, %r447, %r412;
	selp.b32 	%r448, 0, %r429, %p67;
	add.s32 	%r449, %r448, %r1041;
	add.s32 	%r1041, %r449, %r430;
	add.s32 	%r1043, %r1043, -32;
	bra.uni 	$L__BB5_87;
$L__BB5_92:
	@%p41 bra 	$L__BB5_94;
	add.s32 	%r402, %r1041, %r173;
	add.s64 	%rd26, %rd11, 256;
	mov.b32 	%r401, 101;
	// begin inline asm
	st.relaxed.gpu.v2.u32 [%rd26], {%r401, %r402};
	// end inline asm
	st.shared.u32 	[_ZZN3cub18CUB_300001_SM_10006detail4scan16DeviceScanKernelINS2_10policy_hubIiiijN4cuda3std3__44plusIvEEE10Policy1000EN6thrust24THRUST_300001_SM_1000_NS6detail15normal_iteratorINSD_10device_ptrIiEEEESI_NS0_13ScanTileStateIiLb1EEES9_NS1_10InputValueIiPiEEjiLb0EiEEvT0_T1_T2_iT3_T4_T5_E12temp_storage+4], %r1041;
	st.shared.u32 	[_ZZN3cub18CUB_300001_SM_10006detail4scan16DeviceScanKernelINS2_10policy_hubIiiijN4cuda3std3__44plusIvEEE10Policy1000EN6thrust24THRUST_300001_SM_1000_NS6detail15normal_iteratorINSD_10device_ptrIiEEEESI_NS0_13ScanTileStateIiLb1EEES9_NS1_10InputValueIiPiEEjiLb0EiEEvT0_T1_T2_iT3_T4_T5_E12temp_storage+8], %r402;
$L__BB5_94:
	setp.ne.s32 	%p56, %r257, 0;
	mov.u32 	%r1048, %r175;
	@%p56 bra 	$L__BB5_96;
	st.shared.u32 	[_ZZN3cub18CUB_300001_SM_10006detail4scan16DeviceScanKernelINS2_10policy_hubIiiijN4cuda3std3__44plusIvEEE10Policy1000EN6thrust24THRUST_300001_SM_1000_NS6detail15normal_iteratorINSD_10device_ptrIiEEEESI_NS0_13ScanTileStateIiLb1EEES9_NS1_10InputValueIiPiEEjiLb0EiEEvT0_T1_T2_iT3_T4_T5_E12temp_storage+76], %r1041;
	mov.u32 	%r1048, %r1041;
$L__BB5_96:
	bar.sync 	0;
	setp.eq.s32 	%p57, %r85, 0;
	ld.shared.u32 	%r403, [_ZZN3cub18CUB_300001_SM_10006detail4scan16DeviceScanKernelINS2_10policy_hubIiiijN4cuda3std3__44plusIvEEE10Policy1000EN6thrust24THRUST_300001_SM_1000_NS6detail15normal_iteratorINSD_10device_ptrIiEEEESI_NS0_13ScanTileStateIiLb1EEES9_NS1_10InputValueIiPiEEjiLb0EiEEvT0_T1_T2_iT3_T4_T5_E12temp_storage+76];
	selp.b32 	%r404, 0, %r403, %p57;
	add.s32 	%r1049, %r404, %r1048;
$L__BB5_97:
	add.s32 	%r549, %r1049, %r146;
	add.s32 	%r550, %r147, %r549;
	add.s32 	%r551, %r148, %r550;
	add.s32 	%r552, %r149, %r551;
	add.s32 	%r553, %r150, %r552;
	add.s32 	%r554, %r151, %r553;
	add.s32 	%r555, %r152, %r554;
	add.s32 	%r556, %r153, %r555;
	add.s32 	%r557, %r154, %r556;
	add.s32 	%r558, %r155, %r557;
	add.s32 	%r559, %r156, %r558;
	add.s32 	%r560, %r157, %r559;
	add.s32 	%r561, %r158, %r560;
	add.s32 	%r562, %r159, %r561;
	add.s32 	%r563, %r160, %r562;
	add.s32 	%r564, %r161, %r563;
	add.s32 	%r565, %r162, %r564;
	add.s32 	%r566, %r163, %r565;
	add.s32 	%r567, %r164, %r566;
	add.s32 	%r568, %r165, %r567;
	add.s32 	%r569, %r166, %r568;
	bar.sync 	0;
	st.shared.v2.u32 	[%r145], {%r1049, %r549};
	st.shared.v2.u32 	[%r145+8], {%r550, %r551};
	st.shared.v2.u32 	[%r145+16], {%r552, %r553};
	st.shared.v2.u32 	[%r145+24], {%r554, %r555};
	st.shared.v2.u32 	[%r145+32], {%r556, %r557};
	st.shared.v2.u32 	[%r145+40], {%r558, %r559};
	st.shared.v2.u32 	[%r145+48], {%r560, %r561};
	st.shared.v2.u32 	[%r145+56], {%r562, %r563};
	st.shared.v2.u32 	[%r145+64], {%r564, %r565};
	st.shared.v2.u32 	[%r145+72], {%r566, %r567};
	st.shared.v2.u32 	[%r145+80], {%r568, %r569};
	bar.warp.sync 	-1;
	ld.shared.u32 	%r214, [%r144];
	ld.shared.u32 	%r215, [%r144+128];
	ld.shared.u32 	%r216, [%r144+256];
	ld.shared.u32 	%r217, [%r144+384];
	ld.shared.u32 	%r218, [%r144+512];
	ld.shared.u32 	%r219, [%r144+640];
	ld.shared.u32 	%r220, [%r144+768];
	ld.shared.u32 	%r221, [%r144+896];
	ld.shared.u32 	%r222, [%r144+1024];
	ld.shared.u32 	%r223, [%r144+1152];
	ld.shared.u32 	%r224, [%r144+1280];
	ld.shared.u32 	%r225, [%r144+1408];
	ld.shared.u32 	%r226, [%r144+1536];
	ld.shared.u32 	%r227, [%r144+1664];
	ld.shared.u32 	%r228, [%r144+1792];
	ld.shared.u32 	%r229, [%r144+1920];
	ld.shared.u32 	%r230, [%r144+2048];
	ld.shared.u32 	%r231, [%r144+2176];
	ld.shared.u32 	%r232, [%r144+2304];
	ld.shared.u32 	%r233, [%r144+2432];
	ld.shared.u32 	%r234, [%r144+2560];
	ld.shared.u32 	%r235, [%r144+2688];
	setp.ne.s32 	%p81, %r85, 0;
	@%p81 bra 	$L__BB5_99;
	st.volatile.shared.u32 	[_ZZN3cub18CUB_300001_SM_10006detail4scan16DeviceScanKernelINS2_10policy_hubIiiijN4cuda3std3__44plusIvEEE10Policy1000EN6thrust24THRUST_300001_SM_1000_NS6detail15normal_iteratorINSD_10device_ptrIiEEEESI_NS0_13ScanTileStateIiLb1EEES9_NS1_10InputValueIiPiEEjiLb0EiEEvT0_T1_T2_iT3_T4_T5_E12temp_storage+33792], %r6;
$L__BB5_99:
	ld.param.u32 	%r996, [_ZN3cub18CUB_300001_SM_10006detail4scan16DeviceScanKernelINS2_10policy_hubIiiijN4cuda3std3__44plusIvEEE10Policy1000EN6thrust24THRUST_300001_SM_1000_NS6detail15normal_iteratorINSD_10device_ptrIiEEEESI_NS0_13ScanTileStateIiLb1EEES9_NS1_10InputValueIiPiEEjiLb0EiEEvT0_T1_T2_iT3_T4_T5__param_3];
	bar.sync 	0;
	ld.volatile.shared.u32 	%r236, [_ZZN3cub18CUB_300001_SM_10006detail4scan16DeviceScanKernelINS2_10policy_hubIiiijN4cuda3std3__44plusIvEEE10Policy1000EN6thrust24THRUST_300001_SM_1000_NS6detail15normal_iteratorINSD_10device_ptrIiEEEESI_NS0_13ScanTileStateIiLb1EEES9_NS1_10InputValueIiPiEEjiLb0EiEEvT0_T1_T2_iT3_T4_T5_E12temp_storage+33792];
	cvt.u64.u32 	%rd36, %r87;
	mov.u32 	%r570, %ctaid.x;
	add.s32 	%r571, %r996, %r570;
	mul.lo.s32 	%r572, %r571, 8448;
	cvt.u64.u32 	%rd37, %r572;
	add.s64 	%rd38, %rd36, %rd37;
	setp.ge.s32 	%p82, %r87, %r236;
	shl.b64 	%rd39, %rd38, 2;
	add.s64 	%rd13, %rd4, %rd39;
	@%p82 bra 	$L__BB5_101;
	st.global.u32 	[%rd13], %r214;
$L__BB5_101:
	setp.ge.s32 	%p83, %r90, %r236;
	@%p83 bra 	$L__BB5_103;
	st.global.u32 	[%rd13+128], %r215;
$L__BB5_103:
	setp.ge.s32 	%p84, %r93, %r236;
	@%p84 bra 	$L__BB5_105;
	st.global.u32 	[%rd13+256], %r216;
$L__BB5_105:
	setp.ge.s32 	%p85, %r96, %r236;
	@%p85 bra 	$L__BB5_107;
	st.global.u32 	[%rd13+384], %r217;
$L__BB5_107:
	mov.u32 	%r573, %tid.x;
	and.b32  	%r574, %r573, 992;
	mul.lo.s32 	%r575, %r574, 22;
	and.b32  	%r576, %r573, 31;
	or.b32  	%r577, %r575, %r576;
	add.s32 	%r578, %r577, 128;
	setp.ge.s32 	%p86, %r578, %r236;
	@%p86 bra 	$L__BB5_109;
	st.global.u32 	[%rd13+512], %r218;
$L__BB5_109:
	add.s32 	%r584, %r577, 160;
	setp.ge.s32 	%p87, %r584, %r236;
	@%p87 bra 	$L__BB5_111;
	st.global.u32 	[%rd13+640], %r219;
$L__BB5_111:
	add.s32 	%r590, %r577, 192;
	setp.ge.s32 	%p88, %r590, %r236;
	@%p88 bra 	$L__BB5_113;
	st.global.u32 	[%rd13+768], %r220;
$L__BB5_113:
	add.s32 	%r596, %r577, 224;
	setp.ge.s32 	%p89, %r596, %r236;
	@%p89 bra 	$L__BB5_115;
	st.global.u32 	[%rd13+896], %r221;
$L__BB5_115:
	add.s32 	%r602, %r577, 256;
	setp.ge.s32 	%p90, %r602, %r236;
	@%p90 bra 	$L__BB5_117;
	st.global.u32 	[%rd13+1024], %r222;
$L__BB5_117:
	add.s32 	%r608, %r577, 288;
	setp.ge.s32 	%p91, %r608, %r236;
	@%p91 bra 	$L__BB5_119;
	st.global.u32 	[%rd13+1152], %r223;
$L__BB5_119:
	setp.ge.s32 	%p92, %r111, %r236;
	@%p92 bra 	$L__BB5_121;
	st.global.u32 	[%rd13+1280], %r224;
$L__BB5_121:
	setp.ge.s32 	%p93, %r114, %r236;
	@%p93 bra 	$L__BB5_123;
	st.global.u32 	[%rd13+1408], %r225;
$L__BB5_123:
	setp.ge.s32 	%p94, %r117, %r236;
	@%p94 bra 	$L__BB5_125;
	st.global.u32 	[%rd13+1536], %r226;
$L__BB5_125:
	setp.ge.s32 	%p95, %r120, %r236;
	@%p95 bra 	$L__BB5_127;
	st.global.u32 	[%rd13+1664], %r227;
$L__BB5_127:
	add.s32 	%r614, %r577, 448;
	setp.ge.s32 	%p96, %r614, %r236;
	@%p96 bra 	$L__BB5_129;
	st.global.u32 	[%rd13+1792], %r228;
$L__BB5_129:
	add.s32 	%r620, %r577, 480;
	setp.ge.s32 	%p97, %r620, %r236;
	@%p97 bra 	$L__BB5_131;
	st.global.u32 	[%rd13+1920], %r229;
$L__BB5_131:
	add.s32 	%r626, %r577, 512;
	setp.ge.s32 	%p98, %r626, %r236;
	@%p98 bra 	$L__BB5_133;
	st.global.u32 	[%rd13+2048], %r230;
$L__BB5_133:
	setp.ge.s32 	%p99, %r129, %r236;
	@%p99 bra 	$L__BB5_135;
	st.global.u32 	[%rd13+2176], %r231;
$L__BB5_135:
	setp.ge.s32 	%p100, %r132, %r236;
	@%p100 bra 	$L__BB5_137;
	st.global.u32 	[%rd13+2304], %r232;
$L__BB5_137:
	add.s32 	%r632, %r577, 608;
	setp.ge.s32 	%p101, %r632, %r236;
	@%p101 bra 	$L__BB5_139;
	st.global.u32 	[%rd13+2432], %r233;
$L__BB5_139:
	add.s32 	%r638, %r577, 640;
	setp.ge.s32 	%p102, %r638, %r236;
	@%p102 bra 	$L__BB5_141;
	st.global.u32 	[%rd13+2560], %r234;
$L__BB5_141:
	setp.ge.s32 	%p103, %r139, %r236;
	@%p103 bra 	$L__BB5_143;
	st.global.u32 	[%rd13+2688], %r235;
$L__BB5_143:
	ret;

}
	// .globl	_ZN3cub18CUB_300001_SM_10006detail4scan16DeviceScanKernelINS2_10policy_hubIiiimN4cuda3std3__44plusIvEEE10Policy1000EN6thrust24THRUST_300001_SM_1000_NS6detail15normal_iteratorINSD_10device_ptrIiEEEESI_NS0_13ScanTileStateIiLb1EEES9_NS1_10InputValueIiPiEEmiLb0EiEEvT0_T1_T2_iT3_T4_T5_
.visible .entry _ZN3cub18CUB_300001_SM_10006detail4scan16DeviceScanKernelINS2_10policy_hubIiiimN4cuda3std3__44plusIvEEE10Policy1000EN6thrust24THRUST_300001_SM_1000_NS6detail15normal_iteratorINSD_10device_ptrIiEEEESI_NS0_13ScanTileStateIiLb1EEES9_NS1_10InputValueIiPiEEmiLb0EiEEvT0_T1_T2_iT3_T4_T5_(
	.param .align 8 .b8 _ZN3cub18CUB_300001_SM_10006detail4scan16DeviceScanKernelINS2_10policy_hubIiiimN4cuda3std3__44plusIvEEE10Policy1000EN6thrust24THRUST_300001_SM_1000_NS6detail15normal_iteratorINSD_10device_ptrIiEEEESI_NS0_13ScanTileStateIiLb1EEES9_NS1_10InputValueIiPiEEmiLb0EiEEvT0_T1_T2_iT3_T4_T5__param_0[8],
	.param .align 8 .b8 _ZN3cub18CUB_300001_SM_10006detail4scan16DeviceScanKernelINS2_10policy_hubIiiimN4cuda3std3__44plusIvEEE10Policy1000EN6thrust24THRUST_300001_SM_1000_NS6detail15normal_iteratorINSD_10device_ptrIiEEEESI_NS0_13ScanTileStateIiLb1EEES9_NS1_10InputValueIiPiEEmiLb0EiEEvT0_T1_T2_iT3_T4_T5__param_1[8],
	.param .align 8 .b8 _ZN3cub18CUB_300001_SM_10006detail4scan16DeviceScanKernelINS2_10policy_hubIiiimN4cuda3std3__44plusIvEEE10Policy1000EN6thrust24THRUST_300001_SM_1000_NS6detail15normal_iteratorINSD_10device_ptrIiEEEESI_NS0_13ScanTileStateIiLb1EEES9_NS1_10InputValueIiPiEEmiLb0EiEEvT0_T1_T2_iT3_T4_T5__param_2[8],
	.param .u32 _ZN3cub18CUB_300001_SM_10006detail4scan16DeviceScanKernelINS2_10policy_hubIiiimN4cuda3std3__44plusIvEEE10Policy1000EN6thrust24THRUST_300001_SM_1000_NS6detail15normal_iteratorINSD_10device_ptrIiEEEESI_NS0_13ScanTileStateIiLb1EEES9_NS1_10InputValueIiPiEEmiLb0EiEEvT0_T1_T2_iT3_T4_T5__param_3,
	.param .align 1 .b8 _ZN3cub18CUB_300001_SM_10006detail4scan16DeviceScanKernelINS2_10policy_hubIiiimN4cuda3std3__44plusIvEEE10Policy1000EN6thrust24THRUST_300001_SM_1000_NS6detail15normal_iteratorINSD_10device_ptrIiEEEESI_NS0_13ScanTileStateIiLb1EEES9_NS1_10InputValueIiPiEEmiLb0EiEEvT0_T1_T2_iT3_T4_T5__param_4[1],
	.param .align 8 .b8 _ZN3cub18CUB_300001_SM_10006detail4scan16DeviceScanKernelINS2_10policy_hubIiiimN4cuda3std3__44plusIvEEE10Policy1000EN6thrust24THRUST_300001_SM_1000_NS6detail15normal_iteratorINSD_10device_ptrIiEEEESI_NS0_13ScanTileStateIiLb1EEES9_NS1_10InputValueIiPiEEmiLb0EiEEvT0_T1_T2_iT3_T4_T5__param_5[16],
	.param .u64 _ZN3cub18CUB_300001_SM_10006detail4scan16DeviceScanKernelINS2_10policy_hubIiiimN4cuda3std3__44plusIvEEE10Policy1000EN6thrust24THRUST_300001_SM_1000_NS6detail15normal_iteratorINSD_10device_ptrIiEEEESI_NS0_13ScanTileStateIiLb1EEES9_NS1_10InputValueIiPiEEmiLb0EiEEvT0_T1_T2_iT3_T4_T5__param_6
)
.maxntid 416
{
	.reg .pred 	%p<158>;
	.reg .b16 	%rs<3>;
	.reg .b32 	%r<1003>;
	.reg .b64 	%rd<59>;
	// demoted variable
	.shared .align 16 .b8 _ZZN3cub18CUB_300001_SM_10006detail4scan16DeviceScanKernelINS2_10policy_hubIiiimN4cuda3std3__44plusIvEEE10Policy1000EN6thrust24THRUST_300001_SM_1000_NS6detail15normal_iteratorINSD_10device_ptrIiEEEESI_NS0_13ScanTileStateIiLb1EEES9_NS1_10InputValueIiPiEEmiLb0EiEEvT0_T1_T2_iT3_T4_T5_E12temp_storage[31632];
	ld.param.u32 	%r206, [_ZN3cub18CUB_300001_SM_10006detail4scan16DeviceScanKernelINS2_10policy_hubIiiimN4cuda3std3__44plusIvEEE10Policy1000EN6thrust24THRUST_300001_SM_1000_NS6detail15normal_iteratorINSD_10device_ptrIiEEEESI_NS0_13ScanTileStateIiLb1EEES9_NS1_10InputValueIiPiEEmiLb0EiEEvT0_T1_T2_iT3_T4_T5__param_5];
	bfe.u32 	%r207, %r206, 0, 8;
	cvt.u16.u32 	%rs1, %r207;
	and.b16  	%rs2, %rs1, 255;
	ld.param.u64 	%rd18, [_ZN3cub18CUB_300001_SM_10006detail4scan16DeviceScanKernelINS2_10policy_hubIiiimN4cuda3std3__44plusIvEEE10Policy1000EN6thrust24THRUST_300001_SM_1000_NS6detail15normal_iteratorINSD_10device_ptrIiEEEESI_NS0_13ScanTileStateIiLb1EEES9_NS1_10InputValueIiPiEEmiLb0EiEEvT0_T1_T2_iT3_T4_T5__param_2];
	ld.param.u64 	%rd17, [_ZN3cub18CUB_300001_SM_10006detail4scan16DeviceScanKernelINS2_10policy_hubIiiimN4cuda3std3__44plusIvEEE10Policy1000EN6thrust24THRUST_300001_SM_1000_NS6detail15normal_iteratorINSD_10device_ptrIiEEEESI_NS0_13ScanTileStateIiLb1EEES9_NS1_10InputValueIiPiEEmiLb0EiEEvT0_T1_T2_iT3_T4_T5__param_1];
	ld.param.u64 	%rd16, [_ZN3cub18CUB_300001_SM_10006detail4scan16DeviceScanKernelINS2_10policy_hubIiiimN4cuda3std3__44plusIvEEE10Policy1000EN6thrust24THRUST_300001_SM_1000_NS6detail15normal_iteratorINSD_10device_ptrIiEEEESI_NS0_13ScanTileStateIiLb1EEES9_NS1_10InputValueIiPiEEmiLb0EiEEvT0_T1_T2_iT3_T4_T5__param_0];
	ld.param.u64 	%rd1, [_ZN3cub18CUB_300001_SM_10006detail4scan16DeviceScanKernelINS2_10policy_hubIiiimN4cuda3std3__44plusIvEEE10Policy1000EN6thrust24THRUST_300001_SM_1000_NS6detail15normal_iteratorINSD_10device_ptrIiEEEESI_NS0_13ScanTileStateIiLb1EEES9_NS1_10InputValueIiPiEEmiLb0EiEEvT0_T1_T2_iT3_T4_T5__param_5+8];
	ld.param.u32 	%r205, [_ZN3cub18CUB_300001_SM_10006detail4scan16DeviceScanKernelINS2_10policy_hubIiiimN4cuda3std3__44plusIvEEE10Policy1000EN6thrust24THRUST_300001_SM_1000_NS6detail15normal_iteratorINSD_10device_ptrIiEEEESI_NS0_13ScanTileStateIiLb1EEES9_NS1_10InputValueIiPiEEmiLb0EiEEvT0_T1_T2_iT3_T4_T5__param_3];
	ld.param.u64 	%rd19, [_ZN3cub18CUB_300001_SM_10006detail4scan16DeviceScanKernelINS2_10policy_hubIiiimN4cuda3std3__44plusIvEEE10Policy1000EN6thrust24THRUST_300001_SM_1000_NS6detail15normal_iteratorINSD_10device_ptrIiEEEESI_NS0_13ScanTileStateIiLb1EEES9_NS1_10InputValueIiPiEEmiLb0EiEEvT0_T1_T2_iT3_T4_T5__param_6];
	setp.eq.s16 	%p1, %rs2, 0;
	@%p1 bra 	$L__BB6_2;
	cvta.to.global.u64 	%rd20, %rd1;
	ld.global.u32 	%r959, [%rd20];
	bra.uni 	$L__BB6_3;
$L__BB6_2:
	cvt.u32.u64 	%r959, %rd1;
$L__BB6_3:
	cvta.to.global.u64 	%rd3, %rd16;
	cvta.to.global.u64 	%rd4, %rd17;
	mov.u32 	%r208, %ctaid.x;
	add.s32 	%r4, %r205, %r208;
	mul.wide.s32 	%rd5, %r4, 7904;
	sub.s64 	%rd6, %rd19, %rd5;
	setp.lt.u64 	%p2, %rd6, 7905;
	@%p2 bra 	$L__BB6_29;
	mov.u32 	%r5, %tid.x;
	and.b32  	%r617, %r5, 31;
	and.b32  	%r618, %r5, 992;
	mul.lo.s32 	%r619, %r618, 19;
	or.b32  	%r620, %r619, %r617;
	cvt.u64.u32 	%rd42, %r620;
	add.s64 	%rd7, %rd5, %rd42;
	shl.b64 	%rd43, %rd7, 2;
	add.s64 	%rd44, %rd3, %rd43;
	ld.global.u32 	%r621, [%rd44];
	ld.global.u32 	%r622, [%rd44+128];
	ld.global.u32 	%r623, [%rd44+256];
	ld.global.u32 	%r624, [%rd44+384];
	ld.global.u32 	%r625, [%rd44+512];
	ld.global.u32 	%r626, [%rd44+640];
	ld.global.u32 	%r627, [%rd44+768];
	ld.global.u32 	%r628, [%rd44+896];
	ld.global.u32 	%r629, [%rd44+1024];
	ld.global.u32 	%r630, [%rd44+1152];
	ld.global.u32 	%r631, [%rd44+1280];
	ld.global.u32 	%r632, [%rd44+1408];
	ld.global.u32 	%r633, [%rd44+1536];
	ld.global.u32 	%r634, [%rd44+1664];
	ld.global.u32 	%r635, [%rd44+1792];
	ld.global.u32 	%r636, [%rd44+1920];
	ld.global.u32 	%r637, [%rd44+2048];
	ld.global.u32 	%r638, [%rd44+2176];
	ld.global.u32 	%r639, [%rd44+2304];
	// begin inline asm
	mov.u32 %r616, %laneid;
	// end inline asm
	shr.u32 	%r7, %r5, 5;
	mad.lo.s32 	%r640, %r7, 608, %r616;
	shl.b32 	%r641, %r640, 2;
	mov.u32 	%r642, _ZZN3cub18CUB_300001_SM_10006detail4scan16DeviceScanKernelINS2_10policy_hubIiiimN4cuda3std3__44plusIvEEE10Policy1000EN6thrust24THRUST_300001_SM_1000_NS6detail15normal_iteratorINSD_10device_ptrIiEEEESI_NS0_13ScanTileStateIiLb1EEES9_NS1_10InputValueIiPiEEmiLb0EiEEvT0_T1_T2_iT3_T4_T5_E12temp_storage;
	add.s32 	%r8, %r642, %r641;
	st.shared.u32 	[%r8], %r621;
	st.shared.u32 	[%r8+128], %r622;
	st.shared.u32 	[%r8+256], %r623;
	st.shared.u32 	[%r8+384], %r624;
	st.shared.u32 	[%r8+512], %r625;
	st.shared.u32 	[%r8+640], %r626;
	st.shared.u32 	[%r8+768], %r627;
	st.shared.u32 	[%r8+896], %r628;
	st.shared.u32 	[%r8+1024], %r629;
	st.shared.u32 	[%r8+1152], %r630;
	st.shared.u32 	[%r8+1280], %r631;
	st.shared.u32 	[%r8+1408], %r632;
	st.shared.u32 	[%r8+1536], %r633;
	st.shared.u32 	[%r8+1664], %r634;
	st.shared.u32 	[%r8+1792], %r635;
	st.shared.u32 	[%r8+1920], %r636;
	st.shared.u32 	[%r8+2048], %r637;
	st.shared.u32 	[%r8+2176], %r638;
	st.shared.u32 	[%r8+2304], %r639;
	bar.warp.sync 	-1;
	mad.lo.s32 	%r9, %r616, 72, %r8;
	ld.shared.u32 	%r10, [%r9];
	ld.shared.u32 	%r11, [%r9+4];
	ld.shared.u32 	%r12, [%r9+8];
	ld.shared.u32 	%r13, [%r9+12];
	ld.shared.u32 	%r14, [%r9+16];
	ld.shared.u32 	%r15, [%r9+20];
	ld.shared.u32 	%r16, [%r9+24];
	ld.shared.u32 	%r17, [%r9+28];
	ld.shared.u32 	%r18, [%r9+32];
	ld.shared.u32 	%r19, [%r9+36];
	ld.shared.u32 	%r20, [%r9+40];
	ld.shared.u32 	%r21, [%r9+44];
	ld.shared.u32 	%r22, [%r9+48];
	ld.shared.u32 	%r23, [%r9+52];
	ld.shared.u32 	%r24, [%r9+56];
	ld.shared.u32 	%r25, [%r9+60];
	ld.shared.u32 	%r26, [%r9+64];
	ld.shared.u32 	%r27, [%r9+68];
	ld.shared.u32 	%r28, [%r9+72];
	bar.sync 	0;
	setp.ne.s32 	%p100, %r4, 0;
	@%p100 bra 	$L__BB6_9;
	add.s32 	%r860, %r11, %r10;
	add.s32 	%r861, %r12, %r860;
	add.s32 	%r862, %r13, %r861;
	add.s32 	%r863, %r14, %r862;
	add.s32 	%r864, %r15, %r863;
	add.s32 	%r865, %r16, %r864;
	add.s32 	%r866, %r17, %r865;
	add.s32 	%r867, %r18, %r866;
	add.s32 	%r868, %r19, %r867;
	add.s32 	%r869, %r20, %r868;
	add.s32 	%r870, %r21, %r869;
	add.s32 	%r871, %r22, %r870;
	add.s32 	%r872, %r23, %r871;
	add.s32 	%r873, %r24, %r872;
	add.s32 	%r874, %r25, %r873;
	add.s32 	%r875, %r26, %r874;
	add.s32 	%r876, %r27, %r875;
	add.s32 	%r834, %r28, %r876;
	mov.b32 	%r832, 1;
	mov.b32 	%r857, 0;
	mov.b32 	%r859, -1;
	// begin inline asm
	{  .reg .s32 r0;  .reg .pred p;  shfl.sync.up.b32 r0|p, %r834, %r832, %r857, %r859;  @p add.s32 r0, r0, %r834;  mov.s32 %r830, r0;}
	// end inline asm
	mov.b32 	%r838, 2;
	// begin inline asm
	{  .reg .s32 r0;  .reg .pred p;  shfl.sync.up.b32 r0|p, %r830, %r838, %r857, %r859;  @p add.s32 r0, r0, %r830;  mov.s32 %r836, r0;}
	// end inline asm
	mov.b32 	%r844, 4;
	// begin inline asm
	{  .reg .s32 r0;  .reg .pred p;  shfl.sync.up.b32 r0|p, %r836, %r844, %r857, %r859;  @p add.s32 r0, r0, %r836;  mov.s32 %r842, r0;}
	// end inline asm
	mov.b32 	%r850, 8;
	// begin inline asm
	{  .reg .s32 r0;  .reg .pred p;  shfl.sync.up.b32 r0|p, %r842, %r850, %r857, %r859;  @p add.s32 r0, r0, %r842;  mov.s32 %r848, r0;}
	// end inline asm
	mov.b32 	%r856, 16;
	// begin inline asm
	{  .reg .s32 r0;  .reg .pred p;  shfl.sync.up.b32 r0|p, %r848, %r856, %r857, %r859;  @p add.s32 r0, r0, %r848;  mov.s32 %r854, r0;}
	// end inline asm
	setp.ne.s32 	%p143, %r616, 31;
	@%p143 bra 	$L__BB6_7;
	shl.b32 	%r877, %r7, 2;
	mov.u32 	%r878, _ZZN3cub18CUB_300001_SM_10006detail4scan16DeviceScanKernelINS2_10policy_hubIiiimN4cuda3std3__44plusIvEEE10Policy1000EN6thrust24THRUST_300001_SM_1000_NS6detail15normal_iteratorINSD_10device_ptrIiEEEESI_NS0_13ScanTileStateIiLb1EEES9_NS1_10InputValueIiPiEEmiLb0EiEEvT0_T1_T2_iT3_T4_T5_E12temp_storage;
	add.s32 	%r879, %r878, %r877;
	st.shared.u32 	[%r879+16], %r854;
$L__BB6_7:
	bar.sync 	0;
	ld.shared.v4.u32 	{%r880, %r881, %r882, %r883}, [_ZZN3cub18CUB_300001_SM_10006detail4scan16DeviceScanKernelINS2_10policy_hubIiiimN4cuda3std3__44plusIvEEE10Policy1000EN6thrust24THRUST_300001_SM_1000_NS6detail15normal_iteratorINSD_10device_ptrIiEEEESI_NS0_13ScanTileStateIiLb1EEES9_NS1_10InputValueIiPiEEmiLb0EiEEvT0_T1_T2_iT3_T4_T5_E12temp_storage+16];
	add.s32 	%r884, %r881, %r880;
	setp.eq.s32 	%p144, %r7, 2;
	selp.b32 	%r885, %r884, %r880, %p144;
	add.s32 	%r886, %r884, %r882;
	setp.eq.s32 	%p145, %r7, 3;
	selp.b32 	%r887, %r886, %r885, %p145;
	add.s32 	%r888, %r886, %r883;
	setp.eq.s32 	%p146, %r7, 4;
	selp.b32 	%r889, %r888, %r887, %p146;
	ld.shared.v4.u32 	{%r890, %r891, %r892, %r893}, [_ZZN3cub18CUB_300001_SM_10006detail4scan16DeviceScanKernelINS2_10policy_hubIiiimN4cuda3std3__44plusIvEEE10Policy1000EN6thrust24THRUST_300001_SM_1000_NS6detail15normal_iteratorINSD_10device_ptrIiEEEESI_NS0_13ScanTileStateIiLb1EEES9_NS1_10InputValueIiPiEEmiLb0EiEEvT0_T1_T2_iT3_T4_T5_E12temp_storage+32];
	add.s32 	%r894, %r888, %r890;
	setp.eq.s32 	%p147, %r7, 5;
	selp.b32 	%r895, %r894, %r889, %p147;
	add.s32 	%r896, %r894, %r891;
	setp.eq.s32 	%p148, %r7, 6;
	selp.b32 	%r897, %r896, %r895, %p148;
	add.s32 	%r898, %r896, %r892;
	setp.eq.s32 	%p149, %r7, 7;
	selp.b32 	%r899, %r898, %r897, %p149;
	add.s32 	%r900, %r898, %r893;
	setp.eq.s32 	%p150, %r7, 8;
	selp.b32 	%r901, %r900, %r899, %p150;
	ld.shared.v4.u32 	{%r902, %r903, %r904, %r905}, [_ZZN3cub18CUB_300001_SM_10006detail4scan16DeviceScanKernelINS2_10policy_hubIiiimN4cuda3std3__44plusIvEEE10Policy1000EN6thrust24THRUST_300001_SM_1000_NS6detail15normal_iteratorINSD_10device_ptrIiEEEESI_NS0_13ScanTileStateIiLb1EEES9_NS1_10InputValueIiPiEEmiLb0EiEEvT0_T1_T2_iT3_T4_T5_E12temp_storage+48];
	add.s32 	%r906, %r900, %r902;
	setp.eq.s32 	%p151, %r7, 9;
	selp.b32 	%r907, %r906, %r901, %p151;
	add.s32 	%r908, %r906, %r903;
	setp.eq.s32 	%p152, %r7, 10;
	selp.b32 	%r909, %r908, %r907, %p152;
	add.s32 	%r910, %r908, %r904;
	setp.eq.s32 	%p153, %r7, 11;
	selp.b32 	%r911, %r910, %r909, %p153;
	add.s32 	%r912, %r910, %r905;
	setp.eq.s32 	%p154, %r7, 12;
	selp.b32 	%r913, %r912, %r911, %p154;
	ld.shared.u32 	%r914, [_ZZN3cub18CUB_300001_SM_10006detail4scan16DeviceScanKernelINS2_10policy_hubIiiimN4cuda3std3__44plusIvEEE10Policy1000EN6thrust24THRUST_300001_SM_1000_NS6detail15normal_iteratorINSD_10device_ptrIiEEEESI_NS0_13ScanTileStateIiLb1EEES9_NS1_10InputValueIiPiEEmiLb0EiEEvT0_T1_T2_iT3_T4_T5_E12temp_storage+64];
	setp.lt.u32 	%p155, %r5, 32;
	selp.b32 	%r915, 0, %r913, %p155;
	setp.eq.s32 	%p156, %r616, 0;
	sub.s32 	%r916, %r854, %r834;
	selp.b32 	%r917, 0, %r916, %p156;
	add.s32 	%r918, %r917, %r959;
	add.s32 	%r971, %r918, %r915;
	add.s32 	%r919, %r914, %r959;
	add.s32 	%r32, %r919, %r912;
	setp.ne.s32 	%p157, %r5, 0;
	@%p157 bra 	$L__BB6_28;
	add.s64 	%rd56, %rd18, 256;
	mov.b32 	%r920, 101;
	// begin inline asm
	st.relaxed.gpu.v2.u32 [%rd56], {%r920, %r32};
	// end inline asm
	bra.uni 	$L__BB6_28;
$L__BB6_9:
	add.s32 	%r673, %r11, %r10;
	add.s32 	%r674, %r12, %r673;
	add.s32 	%r675, %r13, %r674;
	add.s32 	%r676, %r14, %r675;
	add.s32 	%r677, %r15, %r676;
	add.s32 	%r678, %r16, %r677;
	add.s32 	%r679, %r17, %r678;
	add.s32 	%r680, %r18, %r679;
	add.s32 	%r681, %r19, %r680;
	add.s32 	%r682, %r20, %r681;
	add.s32 	%r683, %r21, %r682;
	add.s32 	%r684, %r22, %r683;
	add.s32 	%r685, %r23, %r684;
	add.s32 	%r686, %r24, %r685;
	add.s32 	%r687, %r25, %r686;
	add.s32 	%r688, %r26, %r687;
	add.s32 	%r689, %r27, %r688;
	add.s32 	%r647, %r28, %r689;
	mov.b32 	%r645, 1;
	mov.b32 	%r670, 0;
	mov.b32 	%r672, -1;
	// begin inline asm
	{  .reg .s32 r0;  .reg .pred p;  shfl.sync.up.b32 r0|p, %r647, %r645, %r670, %r672;  @p add.s32 r0, r0, %r647;  mov.s32 %r643, r0;}
	// end inline asm
	mov.b32 	%r651, 2;
	// begin inline asm
	{  .reg .s32 r0;  .reg .pred p;  shfl.sync.up.b32 r0|p, %r643, %r651, %r670, %r672;  @p add.s32 r0, r0, %r643;  mov.s32 %r649, r0;}
	// end inline asm
	mov.b32 	%r657, 4;
	// begin inline asm
	{  .reg .s32 r0;  .reg .pred p;  shfl.sync.up.b32 r0|p, %r649, %r657, %r670, %r672;  @p add.s32 r0, r0, %r649;  mov.s32 %r655, r0;}
	// end inline asm
	mov.b32 	%r663, 8;
	// begin inline asm
	{  .reg .s32 r0;  .reg .pred p;  shfl.sync.up.b32 r0|p, %r655, %r663, %r670, %r672;  @p add.s32 r0, r0, %r655;  mov.s32 %r661, r0;}
	// end inline asm
	mov.b32 	%r669, 16;
	// begin inline asm
	{  .reg .s32 r0;  .reg .pred p;  shfl.sync.up.b32 r0|p, %r661, %r669, %r670, %r672;  @p add.s32 r0, r0, %r661;  mov.s32 %r667, r0;}
	// end inline asm
	setp.ne.s32 	%p101, %r616, 31;
	@%p101 bra 	$L__BB6_11;
	shl.b32 	%r690, %r7, 2;
	mov.u32 	%r691, _ZZN3cub18CUB_300001_SM_10006detail4scan16DeviceScanKernelINS2_10policy_hubIiiimN4cuda3std3__44plusIvEEE10Policy1000EN6thrust24THRUST_300001_SM_1000_NS6detail15normal_iteratorINSD_10device_ptrIiEEEESI_NS0_13ScanTileStateIiLb1EEES9_NS1_10InputValueIiPiEEmiLb0EiEEvT0_T1_T2_iT3_T4_T5_E12temp_storage;
	add.s32 	%r692, %r691, %r690;
	st.shared.u32 	[%r692+16], %r667;
$L__BB6_11:
	sub.s32 	%r693, %r667, %r647;
	bar.sync 	0;
	ld.shared.v4.u32 	{%r694, %r695, %r696, %r697}, [_ZZN3cub18CUB_300001_SM_10006detail4scan16DeviceScanKernelINS2_10policy_hubIiiimN4cuda3std3__44plusIvEEE10Policy1000EN6thrust24THRUST_300001_SM_1000_NS6detail15normal_iteratorINSD_10device_ptrIiEEEESI_NS0_13ScanTileStateIiLb1EEES9_NS1_10InputValueIiPiEEmiLb0EiEEvT0_T1_T2_iT3_T4_T5_E12temp_storage+16];
	add.s32 	%r698, %r695, %r694;
	setp.eq.s32 	%p102, %r7, 2;
	selp.b32 	%r699, %r698, %r694, %p102;
	add.s32 	%r700, %r698, %r696;
	setp.eq.s32 	%p103, %r7, 3;
	selp.b32 	%r701, %r700, %r699, %p103;
	add.s32 	%r702, %r700, %r697;
	setp.eq.s32 	%p104, %r7, 4;
	selp.b32 	%r703, %r702, %r701, %p104;
	ld.shared.v4.u32 	{%r704, %r705, %r706, %r707}, [_ZZN3cub18CUB_300001_SM_10006detail4scan16DeviceScanKernelINS2_10policy_hubIiiimN4cuda3std3__44plusIvEEE10Policy1000EN6thrust24THRUST_300001_SM_1000_NS6detail15normal_iteratorINSD_10device_ptrIiEEEESI_NS0_13ScanTileStateIiLb1EEES9_NS1_10InputValueIiPiEEmiLb0EiEEvT0_T1_T2_iT3_T4_T5_E12temp_storage+32];
	add.s32 	%r708, %r702, %r704;
	setp.eq.s32 	%p105, %r7, 5;
	selp.b32 	%r709, %r708, %r703, %p105;
	add.s32 	%r710, %r708, %r705;
	setp.eq.s32 	%p106, %r7, 6;
	selp.b32 	%r711, %r710, %r709, %p106;
	add.s32 	%r712, %r710, %r706;
	setp.eq.s32 	%p107, %r7, 7;
	selp.b32 	%r713, %r712, %r711, %p107;
	add.s32 	%r714, %r712, %r707;
	setp.eq.s32 	%p108, %r7, 8;
	selp.b32 	%r715, %r714, %r713, %p108;
	ld.shared.v4.u32 	{%r716, %r717, %r718, %r719}, [_ZZN3cub18CUB_300001_SM_10006detail4scan16DeviceScanKernelINS2_10policy_hubIiiimN4cuda3std3__44plusIvEEE10Policy1000EN6thrust24THRUST_300001_SM_1000_NS6detail15normal_iteratorINSD_10device_ptrIiEEEESI_NS0_13ScanTileStateIiLb1EEES9_NS1_10InputValueIiPiEEmiLb0EiEEvT0_T1_T2_iT3_T4_T5_E12temp_storage+48];
	add.s32 	%r720, %r714, %r716;
	setp.eq.s32 	%p109, %r7, 9;
	selp.b32 	%r721, %r720, %r715, %p109;
	add.s32 	%r722, %r720, %r717;
	setp.eq.s32 	%p110, %r7, 10;
	selp.b32 	%r723, %r722, %r721, %p110;
	add.s32 	%r724, %r722, %r718;
	setp.eq.s32 	%p111, %r7, 11;
	selp.b32 	%r725, %r724, %r723, %p111;
	add.s32 	%r726, %r724, %r719;
	setp.eq.s32 	%p112, %r7, 12;
	selp.b32 	%r727, %r726, %r725, %p112;
	ld.shared.u32 	%r728, [_ZZN3cub18CUB_300001_SM_10006detail4scan16DeviceScanKernelINS2_10policy_hubIiiimN4cuda3std3__44plusIvEEE10Policy1000EN6thrust24THRUST_300001_SM_1000_NS6detail15normal_iteratorINSD_10device_ptrIiEEEESI_NS0_13ScanTileStateIiLb1EEES9_NS1_10InputValueIiPiEEmiLb0EiEEvT0_T1_T2_iT3_T4_T5_E12temp_storage+64];
	add.s32 	%r35, %r726, %r728;
	setp.gt.u32 	%p113, %r5, 31;
	setp.lt.u32 	%p114, %r5, 32;
	setp.eq.s32 	%p115, %r616, 0;
	selp.b32 	%r729, 0, %r693, %p115;
	add.s32 	%r970, %r727, %r729;
	selp.b32 	%r37, %r693, %r970, %p114;
	@%p113 bra 	$L__BB6_27;
	setp.ne.s32 	%p116, %r5, 0;
	mul.wide.s32 	%rd45, %r4, 8;
	add.s64 	%rd8, %rd18, %rd45;
	@%p116 bra 	$L__BB6_14;
	st.shared.u32 	[_ZZN3cub18CUB_300001_SM_10006detail4scan16DeviceScanKernelINS2_10policy_hubIiiimN4cuda3std3__44plusIvEEE10Policy1000EN6thrust24THRUST_300001_SM_1000_NS6detail15normal_iteratorINSD_10device_ptrIiEEEESI_NS0_13ScanTileStateIiLb1EEES9_NS1_10InputValueIiPiEEmiLb0EiEEvT0_T1_T2_iT3_T4_T5_E12temp_storage+12], %r35;
	add.s64 	%rd46, %rd8, 256;
	mov.b32 	%r730, 100;
	// begin inline asm
	st.relaxed.gpu.v2.u32 [%rd46], {%r730, %r35};
	// end inline asm
$L__BB6_14:
	not.b32 	%r736, %r5;
	add.s32 	%r966, %r4, %r736;
	mov.b32 	%r732, 550;
	// begin inline asm
	nanosleep.u32 %r732;
	// end inline asm
	mul.wide.s32 	%rd48, %r966, 8;
	add.s64 	%rd49, %rd18, %rd48;
	add.s64 	%rd47, %rd49, 256;
	// begin inline asm
	ld.relaxed.gpu.v2.u32 {%r967, %r961}, [%rd47];
	// end inline asm
	mov.b32 	%r962, 478;
$L__BB6_15:
	setp.eq.s32 	%p117, %r967, 99;
	mov.b32 	%r737, -1;
	vote.sync.any.pred 	%p118, %p117, %r737;
	not.pred 	%p119, %p118;
	@%p119 bra 	$L__BB6_17;
	// begin inline asm
	nanosleep.u32 %r962;
	// end inline asm
	shr.u32 	%r962, %r962, 1;
	// begin inline asm
	ld.relaxed.gpu.v2.u32 {%r967, %r961}, [%rd47];
	// end inline asm
	bra.uni 	$L__BB6_15;
$L__BB6_17:
	setp.eq.s32 	%p120, %r967, 101;
	mov.b32 	%r764, -1;
	vote.sync.ballot.b32 	%r766, %p120, %r764;
	// begin inline asm
	mov.u32 %r739, %lanemask_ge;
	// end inline asm
	and.b32  	%r767, %r766, %r739;
	or.b32  	%r768, %r767, -2147483648;
	add.s32 	%r769, %r768, -1;
	not.b32 	%r770, %r768;
	and.b32  	%r771, %r770, %r769;
	popc.b32 	%r743, %r771;
	mov.b32 	%r742, 1;
	// begin inline asm
	shfl.sync.down.b32 %r740, %r961, %r742, %r743, %r764;
	// end inline asm
	setp.lt.s32 	%p122, %r616, %r743;
	selp.b32 	%r772, %r740, 0, %p122;
	add.s32 	%r746, %r772, %r961;
	mov.b32 	%r747, 2;
	// begin inline asm
	shfl.sync.down.b32 %r745, %r746, %r747, %r743, %r764;
	// end inline asm
	add.s32 	%r50, %r616, 2;
	setp.gt.s32 	%p123, %r50, %r743;
	selp.b32 	%r773, 0, %r745, %p123;
	add.s32 	%r751, %r746, %r773;
	mov.b32 	%r752, 4;
	// begin inline asm
	shfl.sync.down.b32 %r750, %r751, %r752, %r743, %r764;
	// end inline asm
	add.s32 	%r51, %r616, 4;
	setp.gt.s32 	%p124, %r51, %r743;
	selp.b32 	%r774, 0, %r750, %p124;
	add.s32 	%r756, %r751, %r774;
	mov.b32 	%r757, 8;
	// begin inline asm
	shfl.sync.down.b32 %r755, %r756, %r757, %r743, %r764;
	// end inline asm
	add.s32 	%r52, %r616, 8;
	setp.gt.s32 	%p125, %r52, %r743;
	selp.b32 	%r775, 0, %r755, %p125;
	add.s32 	%r761, %r756, %r775;
	mov.b32 	%r762, 16;
	// begin inline asm
	shfl.sync.down.b32 %r760, %r761, %r762, %r743, %r764;
	// end inline asm
	add.s32 	%r53, %r616, 16;
	setp.gt.s32 	%p126, %r53, %r743;
	selp.b32 	%r776, 0, %r760, %p126;
	add.s32 	%r965, %r761, %r776;
	add.s64 	%rd10, %rd18, 256;
	mov.b32 	%r963, 478;
$L__BB6_18:
	setp.ne.s32 	%p127, %r967, 101;
	mov.b32 	%r777, -1;
	vote.sync.all.pred 	%p128, %p127, %r777;
	not.pred 	%p129, %p128;
	@%p129 bra 	$L__BB6_23;
	shr.u32 	%r963, %r963, 1;
	mul.wide.s32 	%rd52, %r966, 8;
	add.s64 	%rd53, %rd10, %rd52;
	add.s64 	%rd51, %rd53, -256;
	// begin inline asm
	ld.relaxed.gpu.v2.u32 {%r967, %r968}, [%rd51];
	// end inline asm
	mov.u32 	%r969, %r963;
$L__BB6_20:
	setp.eq.s32 	%p133, %r967, 99;
	mov.b32 	%r785, -1;
	vote.sync.any.pred 	%p134, %p133, %r785;
	not.pred 	%p135, %p134;
	@%p135 bra 	$L__BB6_22;
	// begin inline asm
	nanosleep.u32 %r969;
	// end inline asm
	shr.u32 	%r969, %r969, 1;
	// begin inline asm
	ld.relaxed.gpu.v2.u32 {%r967, %r968}, [%rd51];
	// end inline asm
	bra.uni 	$L__BB6_20;
$L__BB6_22:
	setp.eq.s32 	%p136, %r967, 101;
	mov.b32 	%r811, -1;
	vote.sync.ballot.b32 	%r812, %p136, %r811;
	and.b32  	%r813, %r812, %r739;
	or.b32  	%r814, %r813, -2147483648;
	add.s32 	%r815, %r814, -1;
	not.b32 	%r816, %r814;
	and.b32  	%r817, %r816, %r815;
	popc.b32 	%r790, %r817;
	mov.b32 	%r789, 1;
	// begin inline asm
	shfl.sync.down.b32 %r787, %r968, %r789, %r790, %r811;
	// end inline asm
	setp.lt.s32 	%p138, %r616, %r790;
	selp.b32 	%r818, %r787, 0, %p138;
	add.s32 	%r793, %r818, %r968;
	mov.b32 	%r794, 2;
	// begin inline asm
	shfl.sync.down.b32 %r792, %r793, %r794, %r790, %r811;
	// end inline asm
	setp.gt.s32 	%p139, %r50, %r790;
	selp.b32 	%r819, 0, %r792, %p139;
	add.s32 	%r798, %r793, %r819;
	mov.b32 	%r799, 4;
	// begin inline asm
	shfl.sync.down.b32 %r797, %r798, %r799, %r790, %r811;
	// end inline asm
	setp.gt.s32 	%p140, %r51, %r790;
	selp.b32 	%r820, 0, %r797, %p140;
	add.s32 	%r803, %r798, %r820;
	mov.b32 	%r804, 8;
	// begin inline asm
	shfl.sync.down.b32 %r802, %r803, %r804, %r790, %r811;
	// end inline asm
	setp.gt.s32 	%p141, %r52, %r790;
	selp.b32 	%r821, 0, %r802, %p141;
	add.s32 	%r808, %r803, %r821;
	mov.b32 	%r809, 16;
	// begin inline asm
	shfl.sync.down.b32 %r807, %r808, %r809, %r790, %r811;
	// end inline asm
	setp.gt.s32 	%p142, %r53, %r790;
	selp.b32 	%r822, 0, %r807, %p142;
	add.s32 	%r823, %r822, %r965;
	add.s32 	%r965, %r823, %r808;
	add.s32 	%r966, %r966, -32;
	bra.uni 	$L__BB6_18;
$L__BB6_23:
	@%p116 bra 	$L__BB6_25;
	add.s32 	%r780, %r965, %r35;
	add.s64 	%rd50, %rd8, 256;
	mov.b32 	%r779, 101;
	// begin inline asm
	st.relaxed.gpu.v2.u32 [%rd50], {%r779, %r780};
	// end inline asm
	st.shared.u32 	[_ZZN3cub18CUB_300001_SM_10006detail4scan16DeviceScanKernelINS2_10policy_hubIiiimN4cuda3std3__44plusIvEEE10Policy1000EN6thrust24THRUST_300001_SM_1000_NS6detail15normal_iteratorINSD_10device_ptrIiEEEESI_NS0_13ScanTileStateIiLb1EEES9_NS1_10InputValueIiPiEEmiLb0EiEEvT0_T1_T2_iT3_T4_T5_E12temp_storage+4], %r965;
	st.shared.u32 	[_ZZN3cub18CUB_300001_SM_10006detail4scan16DeviceScanKernelINS2_10policy_hubIiiimN4cuda3std3__44plusIvEEE10Policy1000EN6thrust24THRUST_300001_SM_1000_NS6detail15normal_iteratorINSD_10device_ptrIiEEEESI_NS0_13ScanTileStateIiLb1EEES9_NS1_10InputValueIiPiEEmiLb0EiEEvT0_T1_T2_iT3_T4_T5_E12temp_storage+8], %r780;
$L__BB6_25:
	setp.ne.s32 	%p131, %r616, 0;
	mov.u32 	%r970, %r37;
	@%p131 bra 	$L__BB6_27;
	st.shared.u32 	[_ZZN3cub18CUB_300001_SM_10006detail4scan16DeviceScanKernelINS2_10policy_hubIiiimN4cuda3std3__44plusIvEEE10Policy1000EN6thrust24THRUST_300001_SM_1000_NS6detail15normal_iteratorINSD_10device_ptrIiEEEESI_NS0_13ScanTileStateIiLb1EEES9_NS1_10InputValueIiPiEEmiLb0EiEEvT0_T1_T2_iT3_T4_T5_E12temp_storage+84], %r965;
	mov.u32 	%r970, %r965;
$L__BB6_27:
	bar.sync 	0;
	setp.eq.s32 	%p132, %r5, 0;
	ld.shared.u32 	%r781, [_ZZN3cub18CUB_300001_SM_10006detail4scan16DeviceScanKernelINS2_10policy_hubIiiimN4cuda3std3__44plusIvEEE10Policy1000EN6thrust24THRUST_300001_SM_1000_NS6detail15normal_iteratorINSD_10device_ptrIiEEEESI_NS0_13ScanTileStateIiLb1EEES9_NS1_10InputValueIiPiEEmiLb0EiEEvT0_T1_T2_iT3_T4_T5_E12temp_storage+84];
	selp.b32 	%r782, 0, %r781, %p132;
	add.s32 	%r971, %r782, %r970;
$L__BB6_28:
	add.s32 	%r922, %r971, %r10;
	add.s32 	%r923, %r11, %r922;
	add.s32 	%r924, %r12, %r923;
	add.s32 	%r925, %r13, %r924;
	add.s32 	%r926, %r14, %r925;
	add.s32 	%r927, %r15, %r926;
	add.s32 	%r928, %r16, %r927;
	add.s32 	%r929, %r17, %r928;
	add.s32 	%r930, %r18, %r929;
	add.s32 	%r931, %r19, %r930;
	add.s32 	%r932, %r20, %r931;
	add.s32 	%r933, %r21, %r932;
	add.s32 	%r934, %r22, %r933;
	add.s32 	%r935, %r23, %r934;
	add.s32 	%r936, %r24, %r935;
	add.s32 	%r937, %r25, %r936;
	add.s32 	%r938, %r26, %r937;
	add.s32 	%r939, %r27, %r938;
	bar.sync 	0;
	st.shared.u32 	[%r9], %r971;
	st.shared.u32 	[%r9+4], %r922;
	st.shared.u32 	[%r9+8], %r923;
	st.shared.u32 	[%r9+12], %r924;
	st.shared.u32 	[%r9+16], %r925;
	st.shared.u32 	[%r9+20], %r926;
	st.shared.u32 	[%r9+24], %r927;
	st.shared.u32 	[%r9+28], %r928;
	st.shared.u32 	[%r9+32], %r929;
	st.shared.u32 	[%r9+36], %r930;
	st.shared.u32 	[%r9+40], %r931;
	st.shared.u32 	[%r9+44], %r932;
	st.shared.u32 	[%r9+48], %r933;
	st.shared.u32 	[%r9+52], %r934;
	st.shared.u32 	[%r9+56], %r935;
	st.shared.u32 	[%r9+60], %r936;
	st.shared.u32 	[%r9+64], %r937;
	st.shared.u32 	[%r9+68], %r938;
	st.shared.u32 	[%r9+72], %r939;
	bar.warp.sync 	-1;
	ld.shared.u32 	%r940, [%r8];
	ld.shared.u32 	%r941, [%r8+128];
	ld.shared.u32 	%r942, [%r8+256];
	ld.shared.u32 	%r943, [%r8+384];
	ld.shared.u32 	%r944, [%r8+512];
	ld.shared.u32 	%r945, [%r8+640];
	ld.shared.u32 	%r946, [%r8+768];
	ld.shared.u32 	%r947, [%r8+896];
	ld.shared.u32 	%r948, [%r8+1024];
	ld.shared.u32 	%r949, [%r8+1152];
	ld.shared.u32 	%r950, [%r8+1280];
	ld.shared.u32 	%r951, [%r8+1408];
	ld.shared.u32 	%r952, [%r8+1536];
	ld.shared.u32 	%r953, [%r8+1664];
	ld.shared.u32 	%r954, [%r8+1792];
	ld.shared.u32 	%r955, [%r8+1920];
	ld.shared.u32 	%r956, [%r8+2048];
	ld.shared.u32 	%r957, [%r8+2176];
	ld.shared.u32 	%r958, [%r8+2304];
	add.s64 	%rd58, %rd4, %rd43;
	st.global.u32 	[%rd58], %r940;
	st.global.u32 	[%rd58+128], %r941;
	st.global.u32 	[%rd58+256], %r942;
	st.global.u32 	[%rd58+384], %r943;
	st.global.u32 	[%rd58+512], %r944;
	st.global.u32 	[%rd58+640], %r945;
	st.global.u32 	[%rd58+768], %r946;
	st.global.u32 	[%rd58+896], %r947;
	st.global.u32 	[%rd58+1024], %r948;
	st.global.u32 	[%rd58+1152], %r949;
	st.global.u32 	[%rd58+1280], %r950;
	st.global.u32 	[%rd58+1408], %r951;
	st.global.u32 	[%rd58+1536], %r952;
	st.global.u32 	[%rd58+1664], %r953;
	st.global.u32 	[%rd58+1792], %r954;
	st.global.u32 	[%rd58+1920], %r955;
	st.global.u32 	[%rd58+2048], %r956;
	st.global.u32 	[%rd58+2176], %r957;
	st.global.u32 	[%rd58+2304], %r958;
	bra.uni 	$L__BB6_131;
$L__BB6_29:
	setp.eq.s64 	%p3, %rd6, 0;
	@%p3 bra 	$L__BB6_131;
	cvt.u32.u64 	%r75, %rd6;
	shl.b64 	%rd21, %rd5, 2;
	add.s64 	%rd22, %rd3, %rd21;
	mov.u32 	%r76, %tid.x;
	ld.global.u32 	%r990, [%rd22];
	and.b32  	%r209, %r76, 31;
	and.b32  	%r210, %r76, 992;
	mul.lo.s32 	%r211, %r210, 19;
	or.b32  	%r78, %r211, %r209;
	setp.ge.u32 	%p4, %r78, %r75;
	shl.b32 	%r212, %r78, 2;
	cvt.u64.u32 	%rd23, %r212;
	add.s64 	%rd12, %rd22, %rd23;
	mov.u32 	%r972, %r990;
	@%p4 bra 	$L__BB6_32;
	ld.global.u32 	%r972, [%rd12];
$L__BB6_32:
	add.s32 	%r213, %r78, 32;
	setp.ge.u32 	%p5, %r213, %r75;
	mov.u32 	%r973, %r990;
	@%p5 bra 	$L__BB6_34;
	ld.global.u32 	%r973, [%rd12+128];
$L__BB6_34:
	add.s32 	%r214, %r78, 64;
	setp.ge.u32 	%p6, %r214, %r75;
	mov.u32 	%r974, %r990;
	@%p6 bra 	$L__BB6_36;
	ld.global.u32 	%r974, [%rd12+256];
$L__BB6_36:
	add.s32 	%r215, %r78, 96;
	setp.ge.u32 	%p7, %r215, %r75;
	mov.u32 	%r975, %r990;
	@%p7 bra 	$L__BB6_38;
	ld.global.u32 	%r975, [%rd12+384];
$L__BB6_38:
	add.s32 	%r216, %r78, 128;
	setp.ge.u32 	%p8, %r216, %r75;
	mov.u32 	%r976, %r990;
	@%p8 bra 	$L__BB6_40;
	ld.global.u32 	%r976, [%rd12+512];
$L__BB6_40:
	add.s32 	%r217, %r78, 160;
	setp.ge.u32 	%p9, %r217, %r75;
	mov.u32 	%r977, %r990;
	@%p9 bra 	$L__BB6_42;
	ld.global.u32 	%r977, [%rd12+640];
$L__BB6_42:
	add.s32 	%r218, %r78, 192;
	setp.ge.u32 	%p10, %r218, %r75;
	mov.u32 	%r978, %r990;
	@%p10 bra 	$L__BB6_44;
	ld.global.u32 	%r978, [%rd12+768];
$L__BB6_44:
	add.s32 	%r219, %r78, 224;
	setp.ge.u32 	%p11, %r219, %r75;
	mov.u32 	%r979, %r990;
	@%p11 bra 	$L__BB6_46;
	ld.global.u32 	%r979, [%rd12+896];
$L__BB6_46:
	add.s32 	%r95, %r78, 256;
	setp.ge.u32 	%p12, %r95, %r75;
	mov.u32 	%r980, %r990;
	@%p12 bra 	$L__BB6_48;
	ld.global.u32 	%r980, [%rd12+1024];
$L__BB6_48:
	add.s32 	%r98, %r78, 288;
	setp.ge.u32 	%p13, %r98, %r75;
	mov.u32 	%r981, %r990;
	@%p13 bra 	$L__BB6_50;
	ld.global.u32 	%r981, [%rd12+1152];
$L__BB6_50:
	add.s32 	%r220, %r78, 320;
	setp.ge.u32 	%p14, %r220, %r75;
	mov.u32 	%r982, %r990;
	@%p14 bra 	$L__BB6_52;
	ld.global.u32 	%r982, [%rd12+1280];
$L__BB6_52:
	add.s32 	%r221, %r78, 352;
	setp.ge.u32 	%p15, %r221, %r75;
	mov.u32 	%r983, %r990;
	@%p15 bra 	$L__BB6_54;
	ld.global.u32 	%r983, [%rd12+1408];
$L__BB6_54:
	add.s32 	%r222, %r78, 384;
	setp.ge.u32 	%p16, %r222, %r75;
	mov.u32 	%r984, %r990;
	@%p16 bra 	$L__BB6_56;
	ld.global.u32 	%r984, [%rd12+1536];
$L__BB6_56:
	add.s32 	%r223, %r78, 416;
	setp.ge.u32 	%p17, %r223, %r75;
	mov.u32 	%r985, %r990;
	@%p17 bra 	$L__BB6_58;
	ld.global.u32 	%r985, [%rd12+1664];
$L__BB6_58:
	add.s32 	%r224, %r78, 448;
	setp.ge.u32 	%p18, %r224, %r75;
	mov.u32 	%r986, %r990;
	@%p18 bra 	$L__BB6_60;
	ld.global.u32 	%r986, [%rd12+1792];
$L__BB6_60:
	add.s32 	%r225, %r78, 480;
	setp.ge.u32 	%p19, %r225, %r75;
	mov.u32 	%r987, %r990;
	@%p19 bra 	$L__BB6_62;
	ld.global.u32 	%r987, [%rd12+1920];
$L__BB6_62:
	add.s32 	%r226, %r78, 512;
	setp.ge.u32 	%p20, %r226, %r75;
	mov.u32 	%r988, %r990;
	@%p20 bra 	$L__BB6_64;
	ld.global.u32 	%r988, [%rd12+2048];
$L__BB6_64:
	add.s32 	%r115, %r78, 544;
	setp.ge.u32 	%p21, %r115, %r75;
	mov.u32 	%r989, %r990;
	@%p21 bra 	$L__BB6_66;
	ld.global.u32 	%r989, [%rd12+2176];
$L__BB6_66:
	add.s32 	%r118, %r78, 576;
	setp.ge.u32 	%p22, %r118, %r75;
	@%p22 bra 	$L__BB6_68;
	ld.global.u32 	%r990, [%rd12+2304];
$L__BB6_68:
	// begin inline asm
	mov.u32 %r227, %laneid;
	// end inline asm
	shr.u32 	%r122, %r76, 5;
	mad.lo.s32 	%r228, %r122, 608, %r227;
	shl.b32 	%r229, %r228, 2;
	mov.u32 	%r230, _ZZN3cub18CUB_300001_SM_10006detail4scan16DeviceScanKernelINS2_10policy_hubIiiimN4cuda3std3__44plusIvEEE10Policy1000EN6thrust24THRUST_300001_SM_1000_NS6detail15normal_iteratorINSD_10device_ptrIiEEEESI_NS0_13ScanTileStateIiLb1EEES9_NS1_10InputValueIiPiEEmiLb0EiEEvT0_T1_T2_iT3_T4_T5_E12temp_storage;
	add.s32 	%r123, %r230, %r229;
	st.shared.u32 	[%r123], %r972;
	st.shared.u32 	[%r123+128], %r973;
	st.shared.u32 	[%r123+256], %r974;
	st.shared.u32 	[%r123+384], %r975;
	st.shared.u32 	[%r123+512], %r976;
	st.shared.u32 	[%r123+640], %r977;
	st.shared.u32 	[%r123+768], %r978;
	st.shared.u32 	[%r123+896], %r979;
	st.shared.u32 	[%r123+1024], %r980;
	st.shared.u32 	[%r123+1152], %r981;
	st.shared.u32 	[%r123+1280], %r982;
	st.shared.u32 	[%r123+1408], %r983;
	st.shared.u32 	[%r123+1536], %r984;
	st.shared.u32 	[%r123+1664], %r985;
	st.shared.u32 	[%r123+1792], %r986;
	st.shared.u32 	[%r123+1920], %r987;
	st.shared.u32 	[%r123+2048], %r988;
	st.shared.u32 	[%r123+2176], %r989;
	st.shared.u32 	[%r123+2304], %r990;
	bar.warp.sync 	-1;
	mad.lo.s32 	%r124, %r227, 72, %r123;
	ld.shared.u32 	%r125, [%r124];
	ld.shared.u32 	%r126, [%r124+4];
	ld.shared.u32 	%r127, [%r124+8];
	ld.shared.u32 	%r128, [%r124+12];
	ld.shared.u32 	%r129, [%r124+16];
	ld.shared.u32 	%r130, [%r124+20];
	ld.shared.u32 	%r131, [%r124+24];
	ld.shared.u32 	%r132, [%r124+28];
	ld.shared.u32 	%r133, [%r124+32];
	ld.shared.u32 	%r134, [%r124+36];
	ld.shared.u32 	%r135, [%r124+40];
	ld.shared.u32 	%r136, [%r124+44];
	ld.shared.u32 	%r137, [%r124+48];
	ld.shared.u32 	%r138, [%r124+52];
	ld.shared.u32 	%r139, [%r124+56];
	ld.shared.u32 	%r140, [%r124+60];
	ld.shared.u32 	%r141, [%r124+64];
	ld.shared.u32 	%r142, [%r124+68];
	ld.shared.u32 	%r143, [%r124+72];
	bar.sync 	0;
	setp.ne.s32 	%p23, %r4, 0;
	@%p23 bra 	$L__BB6_72;
	add.s32 	%r456, %r126, %r125;
	add.s32 	%r457, %r127, %r456;
	add.s32 	%r458, %r128, %r457;
	add.s32 	%r459, %r129, %r458;
	add.s32 	%r460, %r130, %r459;
	add.s32 	%r461, %r131, %r460;
	add.s32 	%r462, %r132, %r461;
	add.s32 	%r463, %r133, %r462;
	add.s32 	%r464, %r134, %r463;
	add.s32 	%r465, %r135, %r464;
	add.s32 	%r466, %r136, %r465;
	add.s32 	%r467, %r137, %r466;
	add.s32 	%r468, %r138, %r467;
	add.s32 	%r469, %r139, %r468;
	add.s32 	%r470, %r140, %r469;
	add.s32 	%r471, %r141, %r470;
	add.s32 	%r472, %r142, %r471;
	add.s32 	%r430, %r143, %r472;
	mov.b32 	%r428, 1;
	mov.b32 	%r453, 0;
	mov.b32 	%r455, -1;
	// begin inline asm
	{  .reg .s32 r0;  .reg .pred p;  shfl.sync.up.b32 r0|p, %r430, %r428, %r453, %r455;  @p add.s32 r0, r0, %r430;  mov.s32 %r426, r0;}
	// end inline asm
	mov.b32 	%r434, 2;
	// begin inline asm
	{  .reg .s32 r0;  .reg .pred p;  shfl.sync.up.b32 r0|p, %r426, %r434, %r453, %r455;  @p add.s32 r0, r0, %r426;  mov.s32 %r432, r0;}
	// end inline asm
	mov.b32 	%r440, 4;
	// begin inline asm
	{  .reg .s32 r0;  .reg .pred p;  shfl.sync.up.b32 r0|p, %r432, %r440, %r453, %r455;  @p add.s32 r0, r0, %r432;  mov.s32 %r438, r0;}
	// end inline asm
	mov.b32 	%r446, 8;
	// begin inline asm
	{  .reg .s32 r0;  .reg .pred p;  shfl.sync.up.b32 r0|p, %r438, %r446, %r453, %r455;  @p add.s32 r0, r0, %r438;  mov.s32 %r444, r0;}
	// end inline asm
	mov.b32 	%r452, 16;
	// begin inline asm
	{  .reg .s32 r0;  .reg .pred p;  shfl.sync.up.b32 r0|p, %r444, %r452, %r453, %r455;  @p add.s32 r0, r0, %r444;  mov.s32 %r450, r0;}
	// end inline asm
	setp.ne.s32 	%p66, %r227, 31;
	@%p66 bra 	$L__BB6_71;
	shl.b32 	%r473, %r122, 2;
	mov.u32 	%r474, _ZZN3cub18CUB_300001_SM_10006detail4scan16DeviceScanKernelINS2_10policy_hubIiiimN4cuda3std3__44plusIvEEE10Policy1000EN6thrust24THRUST_300001_SM_1000_NS6detail15normal_iteratorINSD_10device_ptrIiEEEESI_NS0_13ScanTileStateIiLb1EEES9_NS1_10InputValueIiPiEEmiLb0EiEEvT0_T1_T2_iT3_T4_T5_E12temp_storage;
	add.s32 	%r475, %r474, %r473;
	st.shared.u32 	[%r475+16], %r450;
$L__BB6_71:
	bar.sync 	0;
	ld.shared.v4.u32 	{%r476, %r477, %r478, %r479}, [_ZZN3cub18CUB_300001_SM_10006detail4scan16DeviceScanKernelINS2_10policy_hubIiiimN4cuda3std3__44plusIvEEE10Policy1000EN6thrust24THRUST_300001_SM_1000_NS6detail15normal_iteratorINSD_10device_ptrIiEEEESI_NS0_13ScanTileStateIiLb1EEES9_NS1_10InputValueIiPiEEmiLb0EiEEvT0_T1_T2_iT3_T4_T5_E12temp_storage+16];
	add.s32 	%r480, %r477, %r476;
	setp.eq.s32 	%p67, %r122, 2;
	selp.b32 	%r481, %r480, %r476, %p67;
	add.s32 	%r482, %r480, %r478;
	setp.eq.s32 	%p68, %r122, 3;
	selp.b32 	%r483, %r482, %r481, %p68;
	add.s32 	%r484, %r482, %r479;
	setp.eq.s32 	%p69, %r122, 4;
	selp.b32 	%r485, %r484, %r483, %p69;
	ld.shared.v4.u32 	{%r486, %r487, %r488, %r489}, [_ZZN3cub18CUB_300001_SM_10006detail4scan16DeviceScanKernelINS2_10policy_hubIiiimN4cuda3std3__44plusIvEEE10Policy1000EN6thrust24THRUST_300001_SM_1000_NS6detail15normal_iteratorINSD_10device_ptrIiEEEESI_NS0_13ScanTileStateIiLb1EEES9_NS1_10InputValueIiPiEEmiLb0EiEEvT0_T1_T2_iT3_T4_T5_E12temp_storage+32];
	add.s32 	%r490, %r484, %r486;
	setp.eq.s32 	%p70, %r122, 5;
	selp.b32 	%r491, %r490, %r485, %p70;
	add.s32 	%r492, %r490, %r487;
	setp.eq.s32 	%p71, %r122, 6;
	selp.b32 	%r493, %r492, %r491, %p71;
	add.s32 	%r494, %r492, %r488;
	setp.eq.s32 	%p72, %r122, 7;
	selp.b32 	%r495, %r494, %r493, %p72;
	add.s32 	%r496, %r494, %r489;
	setp.eq.s32 	%p73, %r122, 8;
	selp.b32 	%r497, %r496, %r495, %p73;
	ld.shared.v4.u32 	{%r498, %r499, %r500, %r501}, [_ZZN3cub18CUB_300001_SM_10006detail4scan16DeviceScanKernelINS2_10policy_hubIiiimN4cuda3std3__44plusIvEEE10Policy1000EN6thrust24THRUST_300001_SM_1000_NS6detail15normal_iteratorINSD_10device_ptrIiEEEESI_NS0_13ScanTileStateIiLb1EEES9_NS1_10InputValueIiPiEEmiLb0EiEEvT0_T1_T2_iT3_T4_T5_E12temp_storage+48];
	add.s32 	%r502, %r496, %r498;
	setp.eq.s32 	%p74, %r122, 9;
	selp.b32 	%r503, %r502, %r497, %p74;
	add.s32 	%r504, %r502, %r499;
	setp.eq.s32 	%p75, %r122, 10;
	selp.b32 	%r505, %r504, %r503, %p75;
	add.s32 	%r506, %r504, %r500;
	setp.eq.s32 	%p76, %r122, 11;
	selp.b32 	%r507, %r506, %r505, %p76;
	add.s32 	%r508, %r506, %r501;
	setp.eq.s32 	%p77, %r122, 12;
	selp.b32 	%r509, %r508, %r507, %p77;
	setp.lt.u32 	%p78, %r76, 32;
	selp.b32 	%r510, 0, %r509, %p78;
	setp.eq.s32 	%p79, %r227, 0;
	sub.s32 	%r511, %r450, %r430;
	selp.b32 	%r512, 0, %r511, %p79;
	add.s32 	%r513, %r512, %r959;
	add.s32 	%r1002, %r513, %r510;
	bra.uni 	$L__BB6_91;
$L__BB6_72:
	add.s32 	%r261, %r126, %r125;
	add.s32 	%r262, %r127, %r261;
	add.s32 	%r263, %r128, %r262;
	add.s32 	%r264, %r129, %r263;
	add.s32 	%r265, %r130, %r264;
	add.s32 	%r266, %r131, %r265;
	add.s32 	%r267, %r132, %r266;
	add.s32 	%r268, %r133, %r267;
	add.s32 	%r269, %r134, %r268;
	add.s32 	%r270, %r135, %r269;
	add.s32 	%r271, %r136, %r270;
	add.s32 	%r272, %r137, %r271;
	add.s32 	%r273, %r138, %r272;
	add.s32 	%r274, %r139, %r273;
	add.s32 	%r275, %r140, %r274;
	add.s32 	%r276, %r141, %r275;
	add.s32 	%r277, %r142, %r276;
	add.s32 	%r235, %r143, %r277;
	mov.b32 	%r233, 1;
	mov.b32 	%r258, 0;
	mov.b32 	%r260, -1;
	// begin inline asm
	{  .reg .s32 r0;  .reg .pred p;  shfl.sync.up.b32 r0|p, %r235, %r233, %r258, %r260;  @p add.s32 r0, r0, %r235;  mov.s32 %r231, r0;}
	// end inline asm
	mov.b32 	%r239, 2;
	// begin inline asm
	{  .reg .s32 r0;  .reg .pred p;  shfl.sync.up.b32 r0|p, %r231, %r239, %r258, %r260;  @p add.s32 r0, r0, %r231;  mov.s32 %r237, r0;}
	// end inline asm
	mov.b32 	%r245, 4;
	// begin inline asm
	{  .reg .s32 r0;  .reg .pred p;  shfl.sync.up.b32 r0|p, %r237, %r245, %r258, %r260;  @p add.s32 r0, r0, %r237;  mov.s32 %r243, r0;}
	// end inline asm
	mov.b32 	%r251, 8;
	// begin inline asm
	{  .reg .s32 r0;  .reg .pred p;  shfl.sync.up.b32 r0|p, %r243, %r251, %r258, %r260;  @p add.s32 r0, r0, %r243;  mov.s32 %r249, r0;}
	// end inline asm
	mov.b32 	%r257, 16;
	// begin inline asm
	{  .reg .s32 r0;  .reg .pred p;  shfl.sync.up.b32 r0|p, %r249, %r257, %r258, %r260;  @p add.s32 r0, r0, %r249;  mov.s32 %r255, r0;}
	// end inline asm
	setp.ne.s32 	%p24, %r227, 31;
	@%p24 bra 	$L__BB6_74;
	shl.b32 	%r278, %r122, 2;
	mov.u32 	%r279, _ZZN3cub18CUB_300001_SM_10006detail4scan16DeviceScanKernelINS2_10policy_hubIiiimN4cuda3std3__44plusIvEEE10Policy1000EN6thrust24THRUST_300001_SM_1000_NS6detail15normal_iteratorINSD_10device_ptrIiEEEESI_NS0_13ScanTileStateIiLb1EEES9_NS1_10InputValueIiPiEEmiLb0EiEEvT0_T1_T2_iT3_T4_T5_E12temp_storage;
	add.s32 	%r280, %r279, %r278;
	st.shared.u32 	[%r280+16], %r255;
$L__BB6_74:
	sub.s32 	%r281, %r255, %r235;
	bar.sync 	0;
	ld.shared.v4.u32 	{%r282, %r283, %r284, %r285}, [_ZZN3cub18CUB_300001_SM_10006detail4scan16DeviceScanKernelINS2_10policy_hubIiiimN4cuda3std3__44plusIvEEE10Policy1000EN6thrust24THRUST_300001_SM_1000_NS6detail15normal_iteratorINSD_10device_ptrIiEEEESI_NS0_13ScanTileStateIiLb1EEES9_NS1_10InputValueIiPiEEmiLb0EiEEvT0_T1_T2_iT3_T4_T5_E12temp_storage+16];
	add.s32 	%r286, %r283, %r282;
	setp.eq.s32 	%p25, %r122, 2;
	selp.b32 	%r287, %r286, %r282, %p25;
	add.s32 	%r288, %r286, %r284;
	setp.eq.s32 	%p26, %r122, 3;
	selp.b32 	%r289, %r288, %r287, %p26;
	add.s32 	%r290, %r288, %r285;
	setp.eq.s32 	%p27, %r122, 4;
	selp.b32 	%r291, %r290, %r289, %p27;
	ld.shared.v4.u32 	{%r292, %r293, %r294, %r295}, [_ZZN3cub18CUB_300001_SM_10006detail4scan16DeviceScanKernelINS2_10policy_hubIiiimN4cuda3std3__44plusIvEEE10Policy1000EN6thrust24THRUST_300001_SM_1000_NS6detail15normal_iteratorINSD_10device_ptrIiEEEESI_NS0_13ScanTileStateIiLb1EEES9_NS1_10InputValueIiPiEEmiLb0EiEEvT0_T1_T2_iT3_T4_T5_E12temp_storage+32];
	add.s32 	%r296, %r290, %r292;
	setp.eq.s32 	%p28, %r122, 5;
	selp.b32 	%r297, %r296, %r291, %p28;
	add.s32 	%r298, %r296, %r293;
	setp.eq.s32 	%p29, %r122, 6;
	selp.b32 	%r299, %r298, %r297, %p29;
	add.s32 	%r300, %r298, %r294;
	setp.eq.s32 	%p30, %r122, 7;
	selp.b32 	%r301, %r300, %r299, %p30;
	add.s32 	%r302, %r300, %r295;
	setp.eq.s32 	%p31, %r122, 8;
	selp.b32 	%r303, %r302, %r301, %p31;
	ld.shared.v4.u32 	{%r304, %r305, %r306, %r307}, [_ZZN3cub18CUB_300001_SM_10006detail4scan16DeviceScanKernelINS2_10policy_hubIiiimN4cuda3std3__44plusIvEEE10Policy1000EN6thrust24THRUST_300001_SM_1000_NS6detail15normal_iteratorINSD_10device_ptrIiEEEESI_NS0_13ScanTileStateIiLb1EEES9_NS1_10InputValueIiPiEEmiLb0EiEEvT0_T1_T2_iT3_T4_T5_E12temp_storage+48];
	add.s32 	%r308, %r302, %r304;
	setp.eq.s32 	%p32, %r122, 9;
	selp.b32 	%r309, %r308, %r303, %p32;
	add.s32 	%r310, %r308, %r305;
	setp.eq.s32 	%p33, %r122, 10;
	selp.b32 	%r311, %r310, %r309, %p33;
	add.s32 	%r312, %r310, %r306;
	setp.eq.s32 	%p34, %r122, 11;
	selp.b32 	%r313, %r312, %r311, %p34;
	add.s32 	%r314, %r312, %r307;
	setp.eq.s32 	%p35, %r122, 12;
	selp.b32 	%r315, %r314, %r313, %p35;
	ld.shared.u32 	%r316, [_ZZN3cub18CUB_300001_SM_10006detail4scan16DeviceScanKernelINS2_10policy_hubIiiimN4cuda3std3__44plusIvEEE10Policy1000EN6thrust24THRUST_300001_SM_1000_NS6detail15normal_iteratorINSD_10device_ptrIiEEEESI_NS0_13ScanTileStateIiLb1EEES9_NS1_10InputValueIiPiEEmiLb0EiEEvT0_T1_T2_iT3_T4_T5_E12temp_storage+64];
	add.s32 	%r149, %r314, %r316;
	setp.gt.u32 	%p36, %r76, 31;
	setp.lt.u32 	%p37, %r76, 32;
	setp.eq.s32 	%p38, %r227, 0;
	selp.b32 	%r317, 0, %r281, %p38;
	add.s32 	%r1001, %r315, %r317;
	selp.b32 	%r151, %r281, %r1001, %p37;
	@%p36 bra 	$L__BB6_90;
	setp.ne.s32 	%p39, %r76, 0;
	mul.wide.s32 	%rd24, %r4, 8;
	add.s64 	%rd13, %rd18, %rd24;
	@%p39 bra 	$L__BB6_77;
	st.shared.u32 	[_ZZN3cub18CUB_300001_SM_10006detail4scan16DeviceScanKernelINS2_10policy_hubIiiimN4cuda3std3__44plusIvEEE10Policy1000EN6thrust24THRUST_300001_SM_1000_NS6detail15normal_iteratorINSD_10device_ptrIiEEEESI_NS0_13ScanTileStateIiLb1EEES9_NS1_10InputValueIiPiEEmiLb0EiEEvT0_T1_T2_iT3_T4_T5_E12temp_storage+12], %r149;
	add.s64 	%rd25, %rd13, 256;
	mov.b32 	%r318, 100;
	// begin inline asm
	st.relaxed.gpu.v2.u32 [%rd25], {%r318, %r149};
	// end inline asm
$L__BB6_77:
	not.b32 	%r324, %r76;
	add.s32 	%r997, %r4, %r324;
	mov.b32 	%r320, 550;
	// begin inline asm
	nanosleep.u32 %r320;
	// end inline asm
	mul.wide.s32 	%rd27, %r997, 8;
	add.s64 	%rd28, %rd18, %rd27;
	add.s64 	%rd26, %rd28, 256;
	// begin inline asm
	ld.relaxed.gpu.v2.u32 {%r998, %r992}, [%rd26];
	// end inline asm
	mov.b32 	%r993, 478;
$L__BB6_78:
	setp.eq.s32 	%p40, %r998, 99;
	mov.b32 	%r325, -1;
	vote.sync.any.pred 	%p41, %p40, %r325;
	not.pred 	%p42, %p41;
	@%p42 bra 	$L__BB6_80;
	// begin inline asm
	nanosleep.u32 %r993;
	// end inline asm
	shr.u32 	%r993, %r993, 1;
	// begin inline asm
	ld.relaxed.gpu.v2.u32 {%r998, %r992}, [%rd26];
	// end inline asm
	bra.uni 	$L__BB6_78;
$L__BB6_80:
	setp.eq.s32 	%p43, %r998, 101;
	mov.b32 	%r352, -1;
	vote.sync.ballot.b32 	%r354, %p43, %r352;
	// begin inline asm
	mov.u32 %r327, %lanemask_ge;
	// end inline asm
	and.b32  	%r355, %r354, %r327;
	or.b32  	%r356, %r355, -2147483648;
	add.s32 	%r357, %r356, -1;
	not.b32 	%r358, %r356;
	and.b32  	%r359, %r358, %r357;
	popc.b32 	%r331, %r359;
	mov.b32 	%r330, 1;
	// begin inline asm
	shfl.sync.down.b32 %r328, %r992, %r330, %r331, %r352;
	// end inline asm
	setp.lt.s32 	%p45, %r227, %r331;
	selp.b32 	%r360, %r328, 0, %p45;
	add.s32 	%r334, %r360, %r992;
	mov.b32 	%r335, 2;
	// begin inline asm
	shfl.sync.down.b32 %r333, %r334, %r335, %r331, %r352;
	// end inline asm
	add.s32 	%r361, %r227, 2;
	setp.gt.s32 	%p46, %r361, %r331;
	selp.b32 	%r362, 0, %r333, %p46;
	add.s32 	%r339, %r334, %r362;
	mov.b32 	%r340, 4;
	// begin inline asm
	shfl.sync.down.b32 %r338, %r339, %r340, %r331, %r352;
	// end inline asm
	add.s32 	%r363, %r227, 4;
	setp.gt.s32 	%p47, %r363, %r331;
	selp.b32 	%r364, 0, %r338, %p47;
	add.s32 	%r344, %r339, %r364;
	mov.b32 	%r345, 8;
	// begin inline asm
	shfl.sync.down.b32 %r343, %r344, %r345, %r331, %r352;
	// end inline asm
	add.s32 	%r365, %r227, 8;
	setp.gt.s32 	%p48, %r365, %r331;
	selp.b32 	%r366, 0, %r343, %p48;
	add.s32 	%r349, %r344, %r366;
	mov.b32 	%r350, 16;
	// begin inline asm
	shfl.sync.down.b32 %r348, %r349, %r350, %r331, %r352;
	// end inline asm
	add.s32 	%r367, %r227, 16;
	setp.gt.s32 	%p49, %r367, %r331;
	selp.b32 	%r368, 0, %r348, %p49;
	add.s32 	%r994, %r349, %r368;
	add.s64 	%rd14, %rd18, 256;
	mov.b32 	%r995, 478;
$L__BB6_81:
	setp.ne.s32 	%p50, %r998, 101;
	mov.b32 	%r369, -1;
	vote.sync.all.pred 	%p51, %p50, %r369;
	not.pred 	%p52, %p51;
	@%p52 bra 	$L__BB6_86;
	shr.u32 	%r995, %r995, 1;
	mul.wide.s32 	%rd31, %r997, 8;
	add.s64 	%rd32, %rd14, %rd31;
	add.s64 	%rd30, %rd32, -256;
	// begin inline asm
	ld.relaxed.gpu.v2.u32 {%r998, %r999}, [%rd30];
	// end inline asm
	mov.u32 	%r1000, %r995;
$L__BB6_83:
	setp.eq.s32 	%p56, %r998, 99;
	mov.b32 	%r377, -1;
	vote.sync.any.pred 	%p57, %p56, %r377;
	not.pred 	%p58, %p57;
	@%p58 bra 	$L__BB6_85;
	// begin inline asm
	nanosleep.u32 %r1000;
	// end inline asm
	shr.u32 	%r1000, %r1000, 1;
	// begin inline asm
	ld.relaxed.gpu.v2.u32 {%r998, %r999}, [%rd30];
	// end inline asm
	bra.uni 	$L__BB6_83;
$L__BB6_85:
	setp.eq.s32 	%p59, %r998, 101;
	mov.b32 	%r403, -1;
	vote.sync.ballot.b32 	%r404, %p59, %r403;
	and.b32  	%r405, %r404, %r327;
	or.b32  	%r406, %r405, -2147483648;
	add.s32 	%r407, %r406, -1;
	not.b32 	%r408, %r406;
	and.b32  	%r409, %r408, %r407;
	popc.b32 	%r382, %r409;
	mov.b32 	%r381, 1;
	// begin inline asm
	shfl.sync.down.b32 %r379, %r999, %r381, %r382, %r403;
	// end inline asm
	setp.lt.s32 	%p61, %r227, %r382;
	selp.b32 	%r410, %r379, 0, %p61;
	add.s32 	%r385, %r410, %r999;
	mov.b32 	%r386, 2;
	// begin inline asm
	shfl.sync.down.b32 %r384, %r385, %r386, %r382, %r403;
	// end inline asm
	add.s32 	%r411, %r227, 2;
	setp.gt.s32 	%p62, %r411, %r382;
	selp.b32 	%r412, 0, %r384, %p62;
	add.s32 	%r390, %r385, %r412;
	mov.b32 	%r391, 4;
	// begin inline asm
	shfl.sync.down.b32 %r389, %r390, %r391, %r382, %r403;
	// end inline asm
	add.s32 	%r413, %r227, 4;
	setp.gt.s32 	%p63, %r413, %r382;
	selp.b32 	%r414, 0, %r389, %p63;
	add.s32 	%r395, %r390, %r414;
	mov.b32 	%r396, 8;
	// begin inline asm
	shfl.sync.down.b32 %r394, %r395, %r396, %r382, %r403;
	// end inline asm
	add.s32 	%r415, %r227, 8;
	setp.gt.s32 	%p64, %r415, %r382;
	selp.b32 	%r416, 0, %r394, %p64;
	add.s32 	%r400, %r395, %r416;
	mov.b32 	%r401, 16;
	// begin inline asm
	shfl.sync.down.b32 %r399, %r400, %r401, %r382, %r403;
	// end inline asm
	add.s32 	%r417, %r227, 16;
	setp.gt.s32 	%p65, %r417, %r382;
	selp.b32 	%r418, 0, %r399, %p65;
	add.s32 	%r419, %r418, %r994;
	add.s32 	%r994, %r419, %r400;
	add.s32 	%r997, %r997, -32;
	bra.uni 	$L__BB6_81;
$L__BB6_86:
	@%p39 bra 	$L__BB6_88;
	add.s32 	%r372, %r994, %r149;
	add.s64 	%rd29, %rd13, 256;
	mov.b32 	%r371, 101;
	// begin inline asm
	st.relaxed.gpu.v2.u32 [%rd29], {%r371, %r372};
	// end inline asm
	st.shared.u32 	[_ZZN3cub18CUB_300001_SM_10006detail4scan16DeviceScanKernelINS2_10policy_hubIiiimN4cuda3std3__44plusIvEEE10Policy1000EN6thrust24THRUST_300001_SM_1000_NS6detail15normal_iteratorINSD_10device_ptrIiEEEESI_NS0_13ScanTileStateIiLb1EEES9_NS1_10InputValueIiPiEEmiLb0EiEEvT0_T1_T2_iT3_T4_T5_E12temp_storage+4], %r994;
	st.shared.u32 	[_ZZN3cub18CUB_300001_SM_10006detail4scan16DeviceScanKernelINS2_10policy_hubIiiimN4cuda3std3__44plusIvEEE10Policy1000EN6thrust24THRUST_300001_SM_1000_NS6detail15normal_iteratorINSD_10device_ptrIiEEEESI_NS0_13ScanTileStateIiLb1EEES9_NS1_10InputValueIiPiEEmiLb0EiEEvT0_T1_T2_iT3_T4_T5_E12temp_storage+8], %r372;
$L__BB6_88:
	setp.ne.s32 	%p54, %r227, 0;
	mov.u32 	%r1001, %r151;
	@%p54 bra 	$L__BB6_90;
	st.shared.u32 	[_ZZN3cub18CUB_300001_SM_10006detail4scan16DeviceScanKernelINS2_10policy_hubIiiimN4cuda3std3__44plusIvEEE10Policy1000EN6thrust24THRUST_300001_SM_1000_NS6detail15normal_iteratorINSD_10device_ptrIiEEEESI_NS0_13ScanTileStateIiLb1EEES9_NS1_10InputValueIiPiEEmiLb0EiEEvT0_T1_T2_iT3_T4_T5_E12temp_storage+84], %r994;
	mov.u32 	%r1001, %r994;
$L__BB6_90:
	bar.sync 	0;
	setp.eq.s32 	%p55, %r76, 0;
	ld.shared.u32 	%r373, [_ZZN3cub18CUB_300001_SM_10006detail4scan16DeviceScanKernelINS2_10policy_hubIiiimN4cuda3std3__44plusIvEEE10Policy1000EN6thrust24THRUST_300001_SM_1000_NS6detail15normal_iteratorINSD_10device_ptrIiEEEESI_NS0_13ScanTileStateIiLb1EEES9_NS1_10InputValueIiPiEEmiLb0EiEEvT0_T1_T2_iT3_T4_T5_E12temp_storage+84];
	selp.b32 	%r374, 0, %r373, %p55;
	add.s32 	%r1002, %r374, %r1001;
$L__BB6_91:
	add.s32 	%r514, %r1002, %r125;
	add.s32 	%r515, %r126, %r514;
	add.s32 	%r516, %r127, %r515;
	add.s32 	%r517, %r128, %r516;
	add.s32 	%r518, %r129, %r517;
	add.s32 	%r519, %r130, %r518;
	add.s32 	%r520, %r131, %r519;
	add.s32 	%r521, %r132, %r520;
	add.s32 	%r522, %r133, %r521;
	add.s32 	%r523, %r134, %r522;
	add.s32 	%r524, %r135, %r523;
	add.s32 	%r525, %r136, %r524;
	add.s32 	%r526, %r137, %r525;
	add.s32 	%r527, %r138, %r526;
	add.s32 	%r528, %r139, %r527;
	add.s32 	%r529, %r140, %r528;
	add.s32 	%r530, %r141, %r529;
	add.s32 	%r531, %r142, %r530;
	bar.sync 	0;
	st.shared.u32 	[%r124], %r1002;
	st.shared.u32 	[%r124+4], %r514;
	st.shared.u32 	[%r124+8], %r515;
	st.shared.u32 	[%r124+12], %r516;
	st.shared.u32 	[%r124+16], %r517;
	st.shared.u32 	[%r124+20], %r518;
	st.shared.u32 	[%r124+24], %r519;
	st.shared.u32 	[%r124+28], %r520;
	st.shared.u32 	[%r124+32], %r521;
	st.shared.u32 	[%r124+36], %r522;
	st.shared.u32 	[%r124+40], %r523;
	st.shared.u32 	[%r124+44], %r524;
	st.shared.u32 	[%r124+48], %r525;
	st.shared.u32 	[%r124+52], %r526;
	st.shared.u32 	[%r124+56], %r527;
	st.shared.u32 	[%r124+60], %r528;
	st.shared.u32 	[%r124+64], %r529;
	st.shared.u32 	[%r124+68], %r530;
	st.shared.u32 	[%r124+72], %r531;
	bar.warp.sync 	-1;
	ld.shared.u32 	%r185, [%r123];
	ld.shared.u32 	%r186, [%r123+128];
	ld.shared.u32 	%r187, [%r123+256];
	ld.shared.u32 	%r188, [%r123+384];
	ld.shared.u32 	%r189, [%r123+512];
	ld.shared.u32 	%r190, [%r123+640];
	ld.shared.u32 	%r191, [%r123+768];
	ld.shared.u32 	%r192, [%r123+896];
	ld.shared.u32 	%r193, [%r123+1024];
	ld.shared.u32 	%r194, [%r123+1152];
	ld.shared.u32 	%r195, [%r123+1280];
	ld.shared.u32 	%r196, [%r123+1408];
	ld.shared.u32 	%r197, [%r123+1536];
	ld.shared.u32 	%r198, [%r123+1664];
	ld.shared.u32 	%r199, [%r123+1792];
	ld.shared.u32 	%r200, [%r123+1920];
	ld.shared.u32 	%r201, [%r123+2048];
	ld.shared.u32 	%r202, [%r123+2176];
	ld.shared.u32 	%r203, [%r123+2304];
	setp.ne.s32 	%p80, %r76, 0;
	@%p80 bra 	$L__BB6_93;
	st.volatile.shared.u32 	[_ZZN3cub18CUB_300001_SM_10006detail4scan16DeviceScanKernelINS2_10policy_hubIiiimN4cuda3std3__44plusIvEEE10Policy1000EN6thrust24THRUST_300001_SM_1000_NS6detail15normal_iteratorINSD_10device_ptrIiEEEESI_NS0_13ScanTileStateIiLb1EEES9_NS1_10InputValueIiPiEEmiLb0EiEEvT0_T1_T2_iT3_T4_T5_E12temp_storage+31616], %r75;
$L__BB6_93:
	bar.sync 	0;
	ld.volatile.shared.u32 	%r204, [_ZZN3cub18CUB_300001_SM_10006detail4scan16DeviceScanKernelINS2_10policy_hubIiiimN4cuda3std3__44plusIvEEE10Policy1000EN6thrust24THRUST_300001_SM_1000_NS6detail15normal_iteratorINSD_10device_ptrIiEEEESI_NS0_13ScanTileStateIiLb1EEES9_NS1_10InputValueIiPiEEmiLb0EiEEvT0_T1_T2_iT3_T4_T5_E12temp_storage+31616];
	cvt.u64.u32 	%rd39, %r78;
	add.s64 	%rd40, %rd5, %rd39;
	setp.ge.s32 	%p81, %r78, %r204;
	shl.b64 	%rd41, %rd40, 2;
	add.s64 	%rd15, %rd4, %rd41;
	@%p81 bra 	$L__BB6_95;
	st.global.u32 	[%rd15], %r185;
$L__BB6_95:
	mov.u32 	%r532, %tid.x;
	and.b32  	%r533, %r532, 992;
	mul.lo.s32 	%r534, %r533, 19;
	and.b32  	%r535, %r532, 31;
	or.b32  	%r536, %r534, %r535;
	add.s32 	%r537, %r536, 32;
	setp.ge.s32 	%p82, %r537, %r204;
	@%p82 bra 	$L__BB6_97;
	st.global.u32 	[%rd15+128], %r186;
$L__BB6_97:
	add.s32 	%r543, %r536, 64;
	setp.ge.s32 	%p83, %r543, %r204;
	@%p83 bra 	$L__BB6_99;
	st.global.u32 	[%rd15+256], %r187;
$L__BB6_99:
	add.s32 	%r549, %r536, 96;
	setp.ge.s32 	%p84, %r549, %r204;
	@%p84 bra 	$L__BB6_101;
	st.global.u32 	[%rd15+384], %r188;
$L__BB6_101:
	add.s32 	%r555, %r536, 128;
	setp.ge.s32 	%p85, %r555, %r204;
	@%p85 bra 	$L__BB6_103;
	st.global.u32 	[%rd15+512], %r189;
$L__BB6_103:
	add.s32 	%r561, %r536, 160;
	setp.ge.s32 	%p86, %r561, %r204;
	@%p86 bra 	$L__BB6_105;
	st.global.u32 	[%rd15+640], %r190;
$L__BB6_105:
	add.s32 	%r567, %r536, 192;
	setp.ge.s32 	%p87, %r567, %r204;
	@%p87 bra 	$L__BB6_107;
	st.global.u32 	[%rd15+768], %r191;
$L__BB6_107:
	add.s32 	%r573, %r536, 224;
	setp.ge.s32 	%p88, %r573, %r204;
	@%p88 bra 	$L__BB6_109;
	st.global.u32 	[%rd15+896], %r192;
$L__BB6_109:
	setp.ge.s32 	%p89, %r95, %r204;
	@%p89 bra 	$L__BB6_111;
	st.global.u32 	[%rd15+1024], %r193;
$L__BB6_111:
	setp.ge.s32 	%p90, %r98, %r204;
	@%p90 bra 	$L__BB6_113;
	st.global.u32 	[%rd15+1152], %r194;
$L__BB6_113:
	add.s32 	%r579, %r536, 320;
	setp.ge.s32 	%p91, %r579, %r204;
	@%p91 bra 	$L__BB6_115;
	st.global.u32 	[%rd15+1280], %r195;
$L__BB6_115:
	add.s32 	%r585, %r536, 352;
	setp.ge.s32 	%p92, %r585, %r204;
	@%p92 bra 	$L__BB6_117;
	st.global.u32 	[%rd15+1408], %r196;
$L__BB6_117:
	add.s32 	%r591, %r536, 384;
	setp.ge.s32 	%p93, %r591, %r204;
	@%p93 bra 	$L__BB6_119;
	st.global.u32 	[%rd15+1536], %r197;
$L__BB6_119:
	add.s32 	%r597, %r536, 416;
	setp.ge.s32 	%p94, %r597, %r204;
	@%p94 bra 	$L__BB6_121;
	st.global.u32 	[%rd15+1664], %r198;
$L__BB6_121:
	add.s32 	%r603, %r536, 448;
	setp.ge.s32 	%p95, %r603, %r204;
	@%p95 bra 	$L__BB6_123;
	st.global.u32 	[%rd15+1792], %r199;
$L__BB6_123:
	add.s32 	%r609, %r536, 480;
	setp.ge.s32 	%p96, %r609, %r204;
	@%p96 bra 	$L__BB6_125;
	st.global.u32 	[%rd15+1920], %r200;
$L__BB6_125:
	add.s32 	%r615, %r536, 512;
	setp.ge.s32 	%p97, %r615, %r204;
	@%p97 bra 	$L__BB6_127;
	st.global.u32 	[%rd15+2048], %r201;
$L__BB6_127:
	setp.ge.s32 	%p98, %r115, %r204;
	@%p98 bra 	$L__BB6_129;
	st.global.u32 	[%rd15+2176], %r202;
$L__BB6_129:
	setp.ge.s32 	%p99, %r118, %r204;
	@%p99 bra 	$L__BB6_131;
	st.global.u32 	[%rd15+2304], %r203;
$L__BB6_131:
	ret;

}


// ===== COMPILED SASS (sm_100) =====

	.target	sm_100

	.elftype	@"ET_EXEC"


//--------------------- .note.nv.tkinfo           --------------------------
	.section	.note.nv.tkinfo,"",@"SHT_NOTE"
	.sectionflags	@"SHF_NOTE_NV_TKINFO"
	.tkinfo
        /*0018*/ 	.word	0x00000002
        /*0030*/ 	.string	""
        /*0030*/ 	.string	"ptxas"
        /*0030*/ 	.string	"Cuda compilation tools, release 13.0, V13.0.88"
        /*0030*/ 	.string	"Build cuda_13.0.r13.0/compiler.36424714_0"
        /*0030*/ 	.string	"-arch sm_100 -m 64 "



//--------------------- .note.nv.cuinfo           --------------------------
	.section	.note.nv.cuinfo,"",@"SHT_NOTE"
	.sectionflags	@"SHF_NOTE_NV_CUINFO"
        /*0018*/ 	.short	0x0002
        /*001a*/ 	.short	0x0064
        /*001c*/ 	.short	0x0082
	.zero		2


//--------------------- .nv.info                  --------------------------
	.section	.nv.info,"",@"SHT_CUDA_INFO"
	.align	4


	//----- nvinfo : EIATTR_REGCOUNT
	.align		4
        /*0000*/ 	.byte	0x04, 0x2f
        /*0002*/ 	.short	(.L_44 - .L_43)
	.align		4
.L_43:
        /*0004*/ 	.word	index@(_Z20blockPrefixSumKernelPiS_i)
        /*0008*/ 	.word	0x0000000f


	//----- nvinfo : EIATTR_FRAME_SIZE
	.align		4
.L_44:
        /*000c*/ 	.byte	0x04, 0x11
        /*000e*/ 	.short	(.L_46 - .L_45)
	.align		4
.L_45:
        /*0010*/ 	.word	index@(_Z20blockPrefixSumKernelPiS_i)
        /*0014*/ 	.word	0x00000000


	//----- nvinfo : EIATTR_REGCOUNT
	.align		4
.L_46:
        /*0018*/ 	.byte	0x04, 0x2f
        /*001a*/ 	.short	(.L_48 - .L_47)
	.align		4
.L_47:
        /*001c*/ 	.word	index@(_Z18aggregateBlockSumsPii)
        /*0020*/ 	.word	0x0000000e


	//----- nvinfo : EIATTR_FRAME_SIZE
	.align		4
.L_48:
        /*0024*/ 	.byte	0x04, 0x11
        /*0026*/ 	.short	(.L_50 - .L_49)
	.align		4
.L_49:
        /*0028*/ 	.word	index@(_Z18aggregateBlockSumsPii)
        /*002c*/ 	.word	0x00000000


	//----- nvinfo : EIATTR_REGCOUNT
	.align		4
.L_50:
        /*0030*/ 	.byte	0x04, 0x2f
        /*0032*/ 	.short	(.L_52 - .L_51)
	.align		4
.L_51:
        /*0034*/ 	.word	index@(_Z12addBlockSumsPiPKii)
        /*0038*/ 	.word	0x0000000c


	//----- nvinfo : EIATTR_FRAME_SIZE
	.align		4
.L_52:
        /*003c*/ 	.byte	0x04, 0x11
        /*003e*/ 	.short	(.L_54 - .L_53)
	.align		4
.L_53:
        /*0040*/ 	.word	index@(_Z12addBlockSumsPiPKii)
        /*0044*/ 	.word	0x00000000


	//----- nvinfo : EIATTR_REGCOUNT
	.align		4
.L_54:
        /*0048*/ 	.byte	0x04, 0x2f
        /*004a*/ 	.short	(.L_56 - .L_55)
	.align		4
.L_55:
        /*004c*/ 	.word	index@(_ZN3cub18CUB_300001_SM_10006detail11EmptyKernelIvEEvv)
        /*0050*/ 	.word	0x00000004


	//----- nvinfo : EIATTR_FRAME_SIZE
	.align		4
.L_56:
        /*0054*/ 	.byte	0x04, 0x11
        /*0056*/ 	.short	(.L_58 - .L_57)
	.align		4
.L_57:
        /*0058*/ 	.word	index@(_ZN3cub18CUB_300001_SM_10006detail11EmptyKernelIvEEvv)
        /*005c*/ 	.word	0x00000000


	//----- nvinfo : EIATTR_REGCOUNT
	.align		4
.L_58:
        /*0060*/ 	.byte	0x04, 0x2f
        /*0062*/ 	.short	(.L_60 - .L_59)
	.align		4
.L_59:
        /*0064*/ 	.word	index@(_ZN3cub18CUB_300001_SM_10006detail4scan20DeviceScanInitKernelINS0_13ScanTileStateIiLb1EEEEEvT_i)
        /*0068*/ 	.word	0x00000008


	//----- nvinfo : EIATTR_FRAME_SIZE
	.align		4
.L_60:
        /*006c*/ 	.byte	0x04, 0x11
        /*006e*/ 	.short	(.L_62 - .L_61)
	.align		4
.L_61:
        /*0070*/ 	.word	index@(_ZN3cub18CUB_300001_SM_10006detail4scan20DeviceScanInitKernelINS0_13ScanTileStateIiLb1EEEEEvT_i)
        /*0074*/ 	.word	0x00000000


	//----- nvinfo : EIATTR_REGCOUNT
	.align		4
.L_62:
        /*0078*/ 	.byte	0x04, 0x2f
        /*007a*/ 	.short	(.L_64 - .L_63)
	.align		4
.L_63:
        /*007c*/ 	.word	index@(_ZN3cub18CUB_300001_SM_10006detail4scan16DeviceScanKernelINS2_10policy_hubIiiijN4cuda3std3__44plusIvEEE10Policy1000EN6thrust24THRUST_300001_SM_1000_NS6detail15normal_iteratorINSD_10device_ptrIiEEEESI_NS0_13ScanTileStateIiLb1EEES9_NS1_10InputValueIiPiEEjiLb0EiEEvT0_T1_T2_iT3_T4_T5_)
        /*0080*/ 	.word	0x00000038


	//----- nvinfo : EIATTR_FRAME_SIZE
	.align		4
.L_64:
        /*0084*/ 	.byte	0x04, 0x11
        /*0086*/ 	.short	(.L_66 - .L_65)
	.align		4
.L_65:
        /*0088*/ 	.word	index@(_ZN3cub18CUB_300001_SM_10006detail4scan16DeviceScanKernelINS2_10policy_hubIiiijN4cuda3std3__44plusIvEEE10Policy1000EN6thrust24THRUST_300001_SM_1000_NS6detail15normal_iteratorINSD_10device_ptrIiEEEESI_NS0_13ScanTileStateIiLb1EEES9_NS1_10InputValueIiPiEEjiLb0EiEEvT0_T1_T2_iT3_T4_T5_)
        /*008c*/ 	.word	0x00000000


	//----- nvinfo : EIATTR_REGCOUNT
	.align		4
.L_66:
        /*0090*/ 	.byte	0x04, 0x2f
        /*0092*/ 	.short	(.L_68 - .L_67)
	.align		4
.L_67:
        /*0094*/ 	.word	index@(_ZN3cub18CUB_300001_SM_10006detail4scan16DeviceScanKernelINS2_10policy_hubIiiimN4cuda3std3__44plusIvEEE10Policy1000EN6thrust24THRUST_300001_SM_1000_NS6detail15normal_iteratorINSD_10device_ptrIiEEEESI_NS0_13ScanTileStateIiLb1EEES9_NS1_10InputValueIiPiEEmiLb0EiEEvT0_T1_T2_iT3_T4_T5_)
        /*0098*/ 	.word	0x00000030


	//----- nvinfo : EIATTR_FRAME_SIZE
	.align		4
.L_68:
        /*009c*/ 	.byte	0x04, 0x11
        /*009e*/ 	.short	(.L_70 - .L_69)
	.align		4
.L_69:
        /*00a0*/ 	.word	index@(_ZN3cub18CUB_300001_SM_10006detail4scan16DeviceScanKernelINS2_10policy_hubIiiimN4cuda3std3__44plusIvEEE10Policy1000EN6thrust24THRUST_300001_SM_1000_NS6detail15normal_iteratorINSD_10device_ptrIiEEEESI_NS0_13ScanTileStateIiLb1EEES9_NS1_10InputValueIiPiEEmiLb0EiEEvT0_T1_T2_iT3_T4_T5_)
        /*00a4*/ 	.word	0x00000000


	//----- nvinfo : EIATTR_MIN_STACK_SIZE
	.align		4
.L_70:
        /*00a8*/ 	.byte	0x04, 0x12
        /*00aa*/ 	.short	(.L_72 - .L_71)
	.align		4
.L_71:
        /*00ac*/ 	.word	index@(_ZN3cub18CUB_300001_SM_10006detail4scan16DeviceScanKernelINS2_10policy_hubIiiimN4cuda3std3__44plusIvEEE10Policy1000EN6thrust24THRUST_300001_SM_1000_NS6detail15normal_iteratorINSD_10device_ptrIiEEEESI_NS0_13ScanTileStateIiLb1EEES9_NS1_10InputValueIiPiEEmiLb0EiEEvT0_T1_T2_iT3_T4_T5_)
        /*00b0*/ 	.word	0x00000000


	//----- nvinfo : EIATTR_MIN_STACK_SIZE
	.align		4
.L_72:
        /*00b4*/ 	.byte	0x04, 0x12
        /*00b6*/ 	.short	(.L_74 - .L_73)
	.align		4
.L_73:
        /*00b8*/ 	.word	index@(_ZN3cub18CUB_300001_SM_10006detail4scan16DeviceScanKernelINS2_10policy_hubIiiijN4cuda3std3__44plusIvEEE10Policy1000EN6thrust24THRUST_300001_SM_1000_NS6detail15normal_iteratorINSD_10device_ptrIiEEEESI_NS0_13ScanTileStateIiLb1EEES9_NS1_10InputValueIiPiEEjiLb0EiEEvT0_T1_T2_iT3_T4_T5_)
        /*00bc*/ 	.word	0x00000000


	//----- nvinfo : EIATTR_MIN_STACK_SIZE
	.align		4
.L_74:
        /*00c0*/ 	.byte	0x04, 0x12
        /*00c2*/ 	.short	(.L_76 - .L_75)
	.align		4
.L_75:
        /*00c4*/ 	.word	index@(_ZN3cub18CUB_300001_SM_10006detail4scan20DeviceScanInitKernelINS0_13ScanTileStateIiLb1EEEEEvT_i)
        /*00c8*/ 	.word	0x00000000


	//----- nvinfo : EIATTR_MIN_STACK_SIZE
	.align		4
.L_76:
        /*00cc*/ 	.byte	0x04, 0x12
        /*00ce*/ 	.short	(.L_78 - .L_77)
	.align		4
.L_77:
        /*00d0*/ 	.word	index@(_ZN3cub18CUB_300001_SM_10006detail11EmptyKernelIvEEvv)
        /*00d4*/ 	.word	0x00000000


	//----- nvinfo : EIATTR_MIN_STACK_SIZE
	.align		4
.L_78:
        /*00d8*/ 	.byte	0x04, 0x12
        /*00da*/ 	.short	(.L_80 - .L_79)
	.align		4
.L_79:
        /*00dc*/ 	.word	index@(_Z12addBlockSumsPiPKii)
        /*00e0*/ 	.word	0x00000000


	//----- nvinfo : EIATTR_MIN_STACK_SIZE
	.align		4
.L_80:
        /*00e4*/ 	.byte	0x04, 0x12
        /*00e6*/ 	.short	(.L_82 - .L_81)
	.align		4
.L_81:
        /*00e8*/ 	.word	index@(_Z18aggregateBlockSumsPii)
        /*00ec*/ 	.word	0x00000000


	//----- nvinfo : EIATTR_MIN_STACK_SIZE
	.align		4
.L_82:
        /*00f0*/ 	.byte	0x04, 0x12
        /*00f2*/ 	.short	(.L_84 - .L_83)
	.align		4
.L_83:
        /*00f4*/ 	.word	index@(_Z20blockPrefixSumKernelPiS_i)
        /*00f8*/ 	.word	0x00000000
.L_84:


//--------------------- .nv.compat                --------------------------
	.section	.nv.compat,"",@"SHT_CUDA_COMPAT_INFO"
	.align	4
        /*0000*/ 	.byte	0x02, 0x09, 0x00, 0x00, 0x02, 0x02, 0x01, 0x00, 0x02, 0x05, 0x05, 0x00, 0x03, 0x07, 0x01, 0x01
        /*0010*/ 	.byte	0x02, 0x03, 0x00, 0x00, 0x02, 0x06, 0x01, 0x00, 0x04, 0x0b, 0x08, 0x00, 0x09, 0x00, 0x00, 0x00
        /*0020*/ 	.byte	0x00, 0x00, 0x00, 0x00


//--------------------- .nv.info._ZN3cub18CUB_300001_SM_10006detail4scan16DeviceScanKernelINS2_10policy_hubIiiimN4cuda3std3__44plusIvEEE10Policy1000EN6thrust24THRUST_300001_SM_1000_NS6detail15normal_iteratorINSD_10device_ptrIiEEEESI_NS0_13ScanTileStateIiLb1EEES9_NS1_10InputValueIiPiEEmiLb0EiEEvT0_T1_T2_iT3_T4_T5_ --------------------------
	.section	.nv.info._ZN3cub18CUB_300001_SM_10006detail4scan16DeviceScanKernelINS2_10policy_hubIiiimN4cuda3std3__44plusIvEEE10Policy1000EN6thrust24THRUST_300001_SM_1000_NS6detail15normal_iteratorINSD_10device_ptrIiEEEESI_NS0_13ScanTileStateIiLb1EEES9_NS1_10InputValueIiPiEEmiLb0EiEEvT0_T1_T2_iT3_T4_T5_,"",@"SHT_CUDA_INFO"
	.sectionflags	@""
	.align	4


	//----- nvinfo : EIATTR_CUDA_API_VERSION
	.align		4
        /*0000*/ 	.byte	0x04, 0x37
        /*0002*/ 	.short	(.L_86 - .L_85)
.L_85:
        /*0004*/ 	.word	0x00000082


	//----- nvinfo : EIATTR_KPARAM_INFO
	.align		4
.L_86:
        /*0008*/ 	.byte	0x04, 0x17
        /*000a*/ 	.short	(.L_88 - .L_87)
.L_87:
        /*000c*/ 	.word	0x00000000
        /*0010*/ 	.short	0x0006
        /*0012*/ 	.short	0x0030
        /*0014*/ 	.byte	0x00, 0xf0, 0x21, 0x00


	//----- nvinfo : EIATTR_KPARAM_INFO
	.align		4
.L_88:
        /*0018*/ 	.byte	0x04, 0x17
        /*001a*/ 	.short	(.L_90 - .L_89)
.L_89:
        /*001c*/ 	.word	0x00000000
        /*0020*/ 	.short	0x0005
        /*0022*/ 	.short	0x0020
        /*0024*/ 	.byte	0x00, 0xf0, 0x41, 0x00


	//----- nvinfo : EIATTR_KPARAM_INFO
	.align		4
.L_90:
        /*0028*/ 	.byte	0x04, 0x17
        /*002a*/ 	.short	(.L_92 - .L_91)
.L_91:
        /*002c*/ 	.word	0x00000000
        /*0030*/ 	.short	0x0004
        /*0032*/ 	.short	0x001c
        /*0034*/ 	.byte	0x00, 0xf0, 0x05, 0x00


	//----- nvinfo : EIATTR_KPARAM_INFO
	.align		4
.L_92:
        /*0038*/ 	.byte	0x04, 0x17
        /*003a*/ 	.short	(.L_94 - .L_93)
.L_93:
        /*003c*/ 	.word	0x00000000
        /*0040*/ 	.short	0x0003
        /*0042*/ 	.short	0x0018
        /*0044*/ 	.byte	0x00, 0xf0, 0x11, 0x00


	//----- nvinfo : EIATTR_KPARAM_INFO
	.align		4
.L_94:
        /*0048*/ 	.byte	0x04, 0x17
        /*004a*/ 	.short	(.L_96 - .L_95)
.L_95:
        /*004c*/ 	.word	0x00000000
        /*0050*/ 	.short	0x0002
        /*0052*/ 	.short	0x0010
        /*0054*/ 	.byte	0x00, 0xf0, 0x21, 0x00


	//----- nvinfo : EIATTR_KPARAM_INFO
	.align		4
.L_96:
        /*0058*/ 	.byte	0x04, 0x17
        /*005a*/ 	.short	(.L_98 - .L_97)
.L_97:
        /*005c*/ 	.word	0x00000000
        /*0060*/ 	.short	0x0001
        /*0062*/ 	.short	0x0008
        /*0064*/ 	.byte	0x00, 0xf0, 0x21, 0x00


	//----- nvinfo : EIATTR_KPARAM_INFO
	.align		4
.L_98:
        /*0068*/ 	.byte	0x04, 0x17
        /*006a*/ 	.short	(.L_100 - .L_99)
.L_99:
        /*006c*/ 	.word	0x00000000
        /*0070*/ 	.short	0x0000
        /*0072*/ 	.short	0x0000
        /*0074*/ 	.byte	0x00, 0xf0, 0x21, 0x00


	//----- nvinfo : EIATTR_SPARSE_MMA_MASK
	.align		4
.L_100:
        /*0078*/ 	.byte	0x03, 0x50
        /*007a*/ 	.short	0x0000


	//----- nvinfo : EIATTR_MAXREG_COUNT
	.align		4
        /*007c*/ 	.byte	0x03, 0x1b
        /*007e*/ 	.short	0x0080


	//----- nvinfo : EIATTR_NUM_BARRIERS
	.align		4
        /*0080*/ 	.byte	0x02, 0x4c
        /*0082*/ 	.byte	0x01
	.zero		1


	//----- nvinfo : EIATTR_MERCURY_ISA_VERSION
	.align		4
        /*0084*/ 	.byte	0x03, 0x5f
        /*0086*/ 	.short	0x0101


	//----- nvinfo : EIATTR_COOP_GROUP_MASK_REGIDS
	.align		4
        /*0088*/ 	.byte	0x04, 0x29
        /*008a*/ 	.short	(.L_102 - .L_101)


	//   ....[0]....
.L_101:
        /*008c*/ 	.word	0xffffffff


	//   ....[1]....
        /*0090*/ 	.word	0xffffffff


	//   ....[2]....
        /*0094*/ 	.word	0xffffffff


	//   ....[3]....
        /*0098*/ 	.word	0xffffffff


	//   ....[4]....
        /*009c*/ 	.word	0xffffffff


	//   ....[5]....
        /*00a0*/ 	.word	0xffffffff


	//   ....[6]....
        /*00a4*/ 	.word	0xffffffff


	//   ....[7]....
        /*00a8*/ 	.word	0xffffffff


	//   ....[8]....
        /*00ac*/ 	.word	0xffffffff


	//   ....[9]....
        /*00b0*/ 	.word	0xffffffff


	//   ....[10]....
        /*00b4*/ 	.word	0xffffffff


	//   ....[11]....
        /*00b8*/ 	.word	0xffffffff


	//   ....[12]....
        /*00bc*/ 	.word	0xffffffff


	//   ....[13]....
        /*00c0*/ 	.word	0xffffffff


	//   ....[14]....
        /*00c4*/ 	.word	0xffffffff


	//   ....[15]....
        /*00c8*/ 	.word	0xffffffff


	//   ....[16]....
        /*00cc*/ 	.word	0xffffffff


	//   ....[17]....
        /*00d0*/ 	.word	0xffffffff


	//   ....[18]....
        /*00d4*/ 	.word	0xffffffff


	//   ....[19]....
        /*00d8*/ 	.word	0xffffffff


	//   ....[20]....
        /*00dc*/ 	.word	0xffffffff


	//   ....[21]....
        /*00e0*/ 	.word	0xffffffff


	//   ....[22]....
        /*00e4*/ 	.word	0xffffffff


	//   ....[23]....
        /*00e8*/ 	.word	0xffffffff


	//   ....[24]....
        /*00ec*/ 	.word	0xffffffff


	//   ....[25]....
        /*00f0*/ 	.word	0xffffffff


	//   ....[26]....
        /*00f4*/ 	.word	0xffffffff


	//   ....[27]....
        /*00f8*/ 	.word	0xffffffff


	//   ....[28]....
        /*00fc*/ 	.word	0xffffffff


	//   ....[29]....
        /*0100*/ 	.word	0xffffffff


	//   ....[30]....
        /*0104*/ 	.word	0xffffffff


	//   ....[31]....
        /*0108*/ 	.word	0xffffffff


	//   ....[32]....
        /*010c*/ 	.word	0xffffffff


	//   ....[33]....
        /*0110*/ 	.word	0xffffffff


	//   ....[34]....
        /*0114*/ 	.word	0xffffffff


	//   ....[35]....
        /*0118*/ 	.word	0xffffffff


	//   ....[36]....
        /*011c*/ 	.word	0xffffffff


	//   ....[37]....
        /*0120*/ 	.word	0xffffffff


	//   ....[38]....
        /*0124*/ 	.word	0xffffffff


	//   ....[39]....
        /*0128*/ 	.word	0xffffffff


	//   ....[40]....
        /*012c*/ 	.word	0xffffffff


	//   ....[41]....
        /*0130*/ 	.word	0xffffffff


	//   ....[42]....
        /*0134*/ 	.word	0xffffffff


	//   ....[43]....
        /*0138*/ 	.word	0xffffffff


	//   ....[44]....
        /*013c*/ 	.word	0xffffffff


	//   ....[45]....
        /*0140*/ 	.word	0xffffffff


	//   ....[46]....
        /*0144*/ 	.word	0xffffffff


	//   ....[47]....
        /*0148*/ 	.word	0xffffffff


	//   ....[48]....
        /*014c*/ 	.word	0xffffffff


	//   ....[49]....
        /*0150*/ 	.word	0xffffffff


	//   ....[50]....
        /*0154*/ 	.word	0xffffffff


	//   ....[51]....
        /*0158*/ 	.word	0xffffffff


	//   ....[52]....
        /*015c*/ 	.word	0xffffffff


	//   ....[53]....
        /*0160*/ 	.word	0xffffffff


	//   ....[54]....
        /*0164*/ 	.word	0xffffffff


	//   ....[55]....
        /*0168*/ 	.word	0xffffffff


	//   ....[56]....
        /*016c*/ 	.word	0xffffffff


	//   ....[57]....
        /*0170*/ 	.word	0xffffffff


	//   ....[58]....
        /*0174*/ 	.word	0xffffffff


	//   ....[59]....
        /*0178*/ 	.word	0xffffffff


	//   ....[60]....
        /*017c*/ 	.word	0x0500000a


	//   ....[61]....
        /*0180*/ 	.word	0x0500000a


	//   ....[62]....
        /*0184*/ 	.word	0x0500000a


	//   ....[63]....
        /*0188*/ 	.word	0x0500000a


	//   ....[64]....
        /*018c*/ 	.word	0x0500000a


	//   ....[65]....
        /*0190*/ 	.word	0x0500000a


	//   ....[66]....
        /*0194*/ 	.word	0x0500000a


	//   ....[67]....
        /*0198*/ 	.word	0x0500000a


	//   ....[68]....
        /*019c*/ 	.word	0x0500000a


	//   ....[69]....
        /*01a0*/ 	.word	0x0500000a


	//   ....[70]....
        /*01a4*/ 	.word	0x0500000a


	//   ....[71]....
        /*01a8*/ 	.word	0x0500000a


	//   ....[72]....
        /*01ac*/ 	.word	0x0500000a


	//   ....[73]....
        /*01b0*/ 	.word	0x0500000a


	//   ....[74]....
        /*01b4*/ 	.word	0x0500000a


	//   ....[75]....
        /*01b8*/ 	.word	0x0500000a


	//   ....[76]....
        /*01bc*/ 	.word	0x0500000a


	//   ....[77]....
        /*01c0*/ 	.word	0x0500000a


	//   ....[78]....
        /*01c4*/ 	.word	0x0500000a


	//   ....[79]....
        /*01c8*/ 	.word	0x0500000a


	//   ....[80]....
        /*01cc*/ 	.word	0x0500000a


	//   ....[81]....
        /*01d0*/ 	.word	0x0500000a


	//   ....[82]....
        /*01d4*/ 	.word	0x0500000a


	//   ....[83]....
        /*01d8*/ 	.word	0x0500000a


	//   ....[84]....
        /*01dc*/ 	.word	0x0500000a


	//   ....[85]....
        /*01e0*/ 	.word	0x0500000a


	//   ....[86]....
        /*01e4*/ 	.word	0x0500000a


	//   ....[87]....
        /*01e8*/ 	.word	0x0500000a


	//   ....[88]....
        /*01ec*/ 	.word	0x0500000a


	//   ....[89]....
        /*01f0*/ 	.word	0x0500000a


	//   ....[90]....
        /*01f4*/ 	.word	0x0500000a


	//   ....[91]....
        /*01f8*/ 	.word	0x0500000a


	//   ....[92]....
        /*01fc*/ 	.word	0x0500000a


	//   ....[93]....
        /*0200*/ 	.word	0x0500000a


	//   ....[94]....
        /*0204*/ 	.word	0x0500000a


	//   ....[95]....
        /*0208*/ 	.word	0x0500000a


	//----- nvinfo : EIATTR_COOP_GROUP_INSTR_OFFSETS
	.align		4
.L_102:
        /*020c*/ 	.byte	0x04, 0x28
        /*020e*/ 	.short	(.L_104 - .L_103)


	//   ....[0]....
.L_103:
        /*0210*/ 	.word	0x000004d0


	//   ....[1]....
        /*0214*/ 	.word	0x000006f0


	//   ....[2]....
        /*0218*/ 	.word	0x00000710


	//   ....[3]....
        /*021c*/ 	.word	0x00000730


	//   ....[4]....
        /*0220*/ 	.word	0x00000750


	//   ....[5]....
        /*0224*/ 	.word	0x00000770


	//   ....[6]....
        /*0228*/ 	.word	0x00000b80


	//   ....[7]....
        /*022c*/ 	.word	0x00000ba0


	//   ....[8]....
        /*0230*/ 	.word	0x00000bc0


	//   ....[9]....
        /*0234*/ 	.word	0x00000be0


	//   ....[10]....
        /*0238*/ 	.word	0x00000c00


	//   ....[11]....
        /*023c*/ 	.word	0x00001000


	//   ....[12]....
        /*0240*/ 	.word	0x00001090


	//   ....[13]....
        /*0244*/ 	.word	0x000010f0


	//   ....[14]....
        /*0248*/ 	.word	0x00001160


	//   ....[15]....
        /*024c*/ 	.word	0x000011c0


	//   ....[16]....
        /*0250*/ 	.word	0x00001210


	//   ....[17]....
        /*0254*/ 	.word	0x00001270


	//   ....[18]....
        /*0258*/ 	.word	0x000012c0


	//   ....[19]....
        /*025c*/ 	.word	0x000012e0


	//   ....[20]....
        /*0260*/ 	.word	0x000013a0


	//   ....[21]....
        /*0264*/ 	.word	0x00001430


	//   ....[22]....
        /*0268*/ 	.word	0x00001480


	//   ....[23]....
        /*026c*/ 	.word	0x000014e0


	//   ....[24]....
        /*0270*/ 	.word	0x00001540


	//   ....[25]....
        /*0274*/ 	.word	0x00001580


	//   ....[26]....
        /*0278*/ 	.word	0x000015c0


	//   ....[27]....
        /*027c*/ 	.word	0x00001600


	//   ....[28]....
        /*0280*/ 	.word	0x00001610


	//   ....[29]....
        /*0284*/ 	.word	0x00001a50


	//   ....[30]....
        /*0288*/ 	.word	0x00002430


	//   ....[31]....
        /*028c*/ 	.word	0x00002650


	//   ....[32]....
        /*0290*/ 	.word	0x00002670


	//   ....[33]....
        /*0294*/ 	.word	0x00002690


	//   ....[34]....
        /*0298*/ 	.word	0x000026b0


	//   ....[35]....
        /*029c*/ 	.word	0x000026d0


	//   ....[36]....
        /*02a0*/ 	.word	0x00002a60


	//   ....[37]....
        /*02a4*/ 	.word	0x00002a80


	//   ....[38]....
        /*02a8*/ 	.word	0x00002aa0


	//   ....[39]....
        /*02ac*/ 	.word	0x00002ac0


	//   ....[40]....
        /*02b0*/ 	.word	0x00002ae0


	//   ....[41]....
        /*02b4*/ 	.word	0x00002ee0


	//   ....[42]....
        /*02b8*/ 	.word	0x00002f70


	//   ....[43]....
        /*02bc*/ 	.word	0x00002fd0


	//   ....[44]....
        /*02c0*/ 	.word	0x00003030


	//   ....[45]....
        /*02c4*/ 	.word	0x00003090


	//   ....[46]....
        /*02c8*/ 	.word	0x000030f0


	//   ....[47]....
        /*02cc*/ 	.word	0x00003140


	//   ....[48]....
        /*02d0*/ 	.word	0x000031b0


	//   ....[49]....
        /*02d4*/ 	.word	0x000031c0


	//   ....[50]....
        /*02d8*/ 	.word	0x00003280


	//   ....[51]....
        /*02dc*/ 	.word	0x00003310


	//   ....[52]....
        /*02e0*/ 	.word	0x00003360


	//   ....[53]....
        /*02e4*/ 	.word	0x000033d0


	//   ....[54]....
        /*02e8*/ 	.word	0x00003430


	//   ....[55]....
        /*02ec*/ 	.word	0x00003480


	//   ....[56]....
        /*02f0*/ 	.word	0x000034c0


	//   ....[57]....
        /*02f4*/ 	.word	0x00003520


	//   ....[58]....
        /*02f8*/ 	.word	0x00003530


	//   ....[59]....
        /*02fc*/ 	.word	0x000039a0


	//   ....[60]....
        /*0300*/ 	.word	0x00003f30


	//   ....[61]....
        /*0304*/ 	.word	0x00003fb0


	//   ....[62]....
        /*0308*/ 	.word	0x00004040


	//   ....[63]....
        /*030c*/ 	.word	0x00004120


	//   ....[64]....
        /*0310*/ 	.word	0x000041a0


	//   ....[65]....
        /*0314*/ 	.word	0x00004230


	//   ....[66]....
        /*0318*/ 	.word	0x000042b0


	//   ....[67]....
        /*031c*/ 	.word	0x00004330


	//   ....[68]....
        /*0320*/ 	.word	0x00004360


	//   ....[69]....
        /*0324*/ 	.word	0x00004430


	//   ....[70]....
        /*0328*/ 	.word	0x000044b0


	//   ....[71]....
        /*032c*/ 	.word	0x00004530


	//   ....[72]....
        /*0330*/ 	.word	0x000045e0


	//   ....[73]....
        /*0334*/ 	.word	0x00004670


	//   ....[74]....
        /*0338*/ 	.word	0x000046f0


	//   ....[75]....
        /*033c*/ 	.word	0x00004760


	//   ....[76]....
        /*0340*/ 	.word	0x000047e0


	//   ....[77]....
        /*0344*/ 	.word	0x00004840


	//   ....[78]....
        /*0348*/ 	.word	0x000048b0


	//   ....[79]....
        /*034c*/ 	.word	0x00004930


	//   ....[80]....
        /*0350*/ 	.word	0x000049d0


	//   ....[81]....
        /*0354*/ 	.word	0x00004a90


	//   ....[82]....
        /*0358*/ 	.word	0x00004b30


	//   ....[83]....
        /*035c*/ 	.word	0x00004bc0


	//   ....[84]....
        /*0360*/ 	.word	0x00004c50


	//   ....[85]....
        /*0364*/ 	.word	0x00004cc0


	//   ....[86]....
        /*0368*/ 	.word	0x00004cf0


	//   ....[87]....
        /*036c*/ 	.word	0x00004dc0


	//   ....[88]....
        /*0370*/ 	.word	0x00004e40


	//   ....[89]....
        /*0374*/ 	.word	0x00004ec0


	//   ....[90]....
        /*0378*/ 	.word	0x00004f80


	//   ....[91]....
        /*037c*/ 	.word	0x00005020


	//   ....[92]....
        /*0380*/ 	.word	0x000050b0


	//   ....[93]....
        /*0384*/ 	.word	0x00005140


	//   ....[94]....
        /*0388*/ 	.word	0x000051d0


	//   ....[95]....
        /*038c*/ 	.word	0x00005230


	//----- nvinfo : EIATTR_VRC_CTA_INIT_COUNT
	.align		4
.L_104:
        /*0390*/ 	.byte	0x02, 0x4a
	.zero		1
	.zero		1


	//----- nvinfo : EIATTR_EXIT_INSTR_OFFSETS
	.align		4
        /*0394*/ 	.byte	0x04, 0x1c
        /*0396*/ 	.short	(.L_106 - .L_105)


	//   ....[0]....
.L_105:
        /*0398*/ 	.word	0x00001ce0


	//   ....[1]....
        /*039c*/ 	.word	0x00001d10


	//   ....[2]....
        /*03a0*/ 	.word	0x00003ec0


	//   ....[3]....
        /*03a4*/ 	.word	0x00003ee0


	//----- nvinfo : EIATTR_MAX_THREADS
	.align		4
.L_106:
        /*03a8*/ 	.byte	0x04, 0x05
        /*03aa*/ 	.short	(.L_108 - .L_107)
.L_107:
        /*03ac*/ 	.word	0x000001a0
        /*03b0*/ 	.word	0x00000001
        /*03b4*/ 	.word	0x00000001


	//----- nvinfo : EIATTR_CRS_STACK_SIZE
	.align		4
.L_108:
        /*03b8*/ 	.byte	0x04, 0x1e
        /*03ba*/ 	.short	(.L_110 - .L_109)
.L_109:
        /*03bc*/ 	.word	0x00000000


	//----- nvinfo : EIATTR_CBANK_PARAM_SIZE
	.align		4
.L_110:
        /*03c0*/ 	.byte	0x03, 0x19
        /*03c2*/ 	.short	0x0038


	//----- nvinfo : EIATTR_PARAM_CBANK
	.align		4
        /*03c4*/ 	.byte	0x04, 0x0a
        /*03c6*/ 	.short	(.L_112 - .L_111)
	.align		4
.L_111:
        /*03c8*/ 	.word	index@(.nv.constant0._ZN3cub18CUB_300001_SM_10006detail4scan16DeviceScanKernelINS2_10policy_hubIiiimN4cuda3std3__44plusIvEEE10Policy1000EN6thrust24THRUST_300001_SM_1000_NS6detail15normal_iteratorINSD_10device_ptrIiEEEESI_NS0_13ScanTileStateIiLb1EEES9_NS1_10InputValueIiPiEEmiLb0EiEEvT0_T1_T2_iT3_T4_T5_)
        /*03cc*/ 	.short	0x0380
        /*03ce*/ 	.short	0x0038


	//----- nvinfo : EIATTR_SW_WAR
	.align		4
.L_112:
        /*03d0*/ 	.byte	0x04, 0x36
        /*03d2*/ 	.short	(.L_114 - .L_113)
.L_113:
        /*03d4*/ 	.word	0x00000008
.L_114:


//--------------------- .nv.info._ZN3cub18CUB_300001_SM_10006detail4scan16DeviceScanKernelINS2_10policy_hubIiiijN4cuda3std3__44plusIvEEE10Policy1000EN6thrust24THRUST_300001_SM_1000_NS6detail15normal_iteratorINSD_10device_ptrIiEEEESI_NS0_13ScanTileStateIiLb1EEES9_NS1_10InputValueIiPiEEjiLb0EiEEvT0_T1_T2_iT3_T4_T5_ --------------------------
	.section	.nv.info._ZN3cub18CUB_300001_SM_10006detail4scan16DeviceScanKernelINS2_10policy_hubIiiijN4cuda3std3__44plusIvEEE10Policy1000EN6thrust24THRUST_300001_SM_1000_NS6detail15normal_iteratorINSD_10device_ptrIiEEEESI_NS0_13ScanTileStateIiLb1EEES9_NS1_10InputValueIiPiEEjiLb0EiEEvT0_T1_T2_iT3_T4_T5_,"",@"SHT_CUDA_INFO"
	.sectionflags	@""
	.align	4


	//----- nvinfo : EIATTR_CUDA_API_VERSION
	.align		4
        /*0000*/ 	.byte	0x04, 0x37
        /*0002*/ 	.short	(.L_116 - .L_115)
.L_115:
        /*0004*/ 	.word	0x00000082


	//----- nvinfo : EIATTR_KPARAM_INFO
	.align		4
.L_116:
        /*0008*/ 	.byte	0x04, 0x17
        /*000a*/ 	.short	(.L_118 - .L_117)
.L_117:
        /*000c*/ 	.word	0x00000000
        /*0010*/ 	.short	0x0006
        /*0012*/ 	.short	0x0030
        /*0014*/ 	.byte	0x00, 0xf0, 0x11, 0x00


	//----- nvinfo : EIATTR_KPARAM_INFO
	.align		4
.L_118:
        /*0018*/ 	.byte	0x04, 0x17
        /*001a*/ 	.short	(.L_120 - .L_119)
.L_119:
        /*001c*/ 	.word	0x00000000
        /*0020*/ 	.short	0x0005
        /*0022*/ 	.short	0x0020
        /*0024*/ 	.byte	0x00, 0xf0, 0x41, 0x00


	//----- nvinfo : EIATTR_KPARAM_INFO
	.align		4
.L_120:
        /*0028*/ 	.byte	0x04, 0x17
        /*002a*/ 	.short	(.L_122 - .L_121)
.L_121:
        /*002c*/ 	.word	0x00000000
        /*0030*/ 	.short	0x0004
        /*0032*/ 	.short	0x001c
        /*0034*/ 	.byte	0x00, 0xf0, 0x05, 0x00


	//----- nvinfo : EIATTR_KPARAM_INFO
	.align		4
.L_122:
        /*0038*/ 	.byte	0x04, 0x17
        /*003a*/ 	.short	(.L_124 - .L_123)
.L_123:
        /*003c*/ 	.word	0x00000000
        /*0040*/ 	.short	0x0003
        /*0042*/ 	.short	0x0018
        /*0044*/ 	.byte	0x00, 0xf0, 0x11, 0x00


	//----- nvinfo : EIATTR_KPARAM_INFO
	.align		4
.L_124:
        /*0048*/ 	.byte	0x04, 0x17
        /*004a*/ 	.short	(.L_126 - .L_125)
.L_125:
        /*004c*/ 	.word	0x00000000
        /*0050*/ 	.short	0x0002
        /*0052*/ 	.short	0x0010
        /*0054*/ 	.byte	0x00, 0xf0, 0x21, 0x00


	//----- nvinfo : EIATTR_KPARAM_INFO
	.align		4
.L_126:
        /*0058*/ 	.byte	0x04, 0x17
        /*005a*/ 	.short	(.L_128 - .L_127)
.L_127:
        /*005c*/ 	.word	0x00000000
        /*0060*/ 	.short	0x0001
        /*0062*/ 	.short	0x0008
        /*0064*/ 	.byte	0x00, 0xf0, 0x21, 0x00


	//----- nvinfo : EIATTR_KPARAM_INFO
	.align		4
.L_128:
        /*0068*/ 	.byte	0x04, 0x17
        /*006a*/ 	.short	(.L_130 - .L_129)
.L_129:
        /*006c*/ 	.word	0x00000000
        /*0070*/ 	.short	0x0000
        /*0072*/ 	.short	0x0000
        /*0074*/ 	.byte	0x00, 0xf0, 0x21, 0x00


	//----- nvinfo : EIATTR_SPARSE_MMA_MASK
	.align		4
.L_130:
        /*0078*/ 	.byte	0x03, 0x50
        /*007a*/ 	.short	0x0000


	//----- nvinfo : EIATTR_MAXREG_COUNT
	.align		4
        /*007c*/ 	.byte	0x03, 0x1b
        /*007e*/ 	.short	0x00a8


	//----- nvinfo : EIATTR_NUM_BARRIERS
	.align		4
        /*0080*/ 	.byte	0x02, 0x4c
        /*0082*/ 	.byte	0x01
	.zero		1


	//----- nvinfo : EIATTR_MERCURY_ISA_VERSION
	.align		4
        /*0084*/ 	.byte	0x03, 0x5f
        /*0086*/ 	.short	0x0101


	//----- nvinfo : EIATTR_UNUSED_LOAD_BYTE_OFFSET
	.align		4
        /*0088*/ 	.byte	0x04, 0x44
        /*008a*/ 	.short	(.L_132 - .L_131)


	//   ....[0]....
.L_131:
        /*008c*/ 	.word	0x00002a80
        /*0090*/ 	.word	0x00000fff


	//----- nvinfo : EIATTR_COOP_GROUP_MASK_REGIDS
	.align		4
.L_132:
        /*0094*/ 	.byte	0x04, 0x29
        /*0096*/ 	.short	(.L_134 - .L_133)


	//   ....[0]....
.L_133:
        /*0098*/ 	.word	0xffffffff


	//   ....[1]....
        /*009c*/ 	.word	0xffffffff


	//   ....[2]....
        /*00a0*/ 	.word	0xffffffff


	//   ....[3]....
        /*00a4*/ 	.word	0xffffffff


	//   ....[4]....
        /*00a8*/ 	.word	0xffffffff


	//   ....[5]....
        /*00ac*/ 	.word	0xffffffff


	//   ....[6]....
        /*00b0*/ 	.word	0xffffffff


	//   ....[7]....
        /*00b4*/ 	.word	0xffffffff


	//   ....[8]....
        /*00b8*/ 	.word	0xffffffff


	//   ....[9]....
        /*00bc*/ 	.word	0xffffffff


	//   ....[10]....
        /*00c0*/ 	.word	0xffffffff


	//   ....[11]....
        /*00c4*/ 	.word	0xffffffff


	//   ....[12]....
        /*00c8*/ 	.word	0xffffffff


	//   ....[13]....
        /*00cc*/ 	.word	0xffffffff


	//   ....[14]....
        /*00d0*/ 	.word	0xffffffff


	//   ....[15]....
        /*00d4*/ 	.word	0xffffffff


	//   ....[16]....
        /*00d8*/ 	.word	0xffffffff


	//   ....[17]....
        /*00dc*/ 	.word	0xffffffff


	//   ....[18]....
        /*00e0*/ 	.word	0xffffffff


	//   ....[19]....
        /*00e4*/ 	.word	0xffffffff


	//   ....[20]....
        /*00e8*/ 	.word	0xffffffff


	//   ....[21]....
        /*00ec*/ 	.word	0xffffffff


	//   ....[22]....
        /*00f0*/ 	.word	0xffffffff


	//   ....[23]....
        /*00f4*/ 	.word	0xffffffff


	//   ....[24]....
        /*00f8*/ 	.word	0xffffffff


	//   ....[25]....
        /*00fc*/ 	.word	0xffffffff


	//   ....[26]....
        /*0100*/ 	.word	0xffffffff


	//   ....[27]....
        /*0104*/ 	.word	0xffffffff


	//   ....[28]....
        /*0108*/ 	.word	0xffffffff


	//   ....[29]....
        /*010c*/ 	.word	0xffffffff


	//   ....[30]....
        /*0110*/ 	.word	0xffffffff


	//   ....[31]....
        /*0114*/ 	.word	0xffffffff


	//   ....[32]....
        /*0118*/ 	.word	0xffffffff


	//   ....[33]....
        /*011c*/ 	.word	0xffffffff


	//   ....[34]....
        /*0120*/ 	.word	0xffffffff


	//   ....[35]....
        /*0124*/ 	.word	0xffffffff


	//   ....[36]....
        /*0128*/ 	.word	0xffffffff


	//   ....[37]....
        /*012c*/ 	.word	0xffffffff


	//   ....[38]....
        /*0130*/ 	.word	0xffffffff


	//   ....[39]....
        /*0134*/ 	.word	0xffffffff


	//   ....[40]....
        /*0138*/ 	.word	0xffffffff


	//   ....[41]....
        /*013c*/ 	.word	0xffffffff


	//   ....[42]....
        /*0140*/ 	.word	0xffffffff


	//   ....[43]....
        /*0144*/ 	.word	0xffffffff


	//   ....[44]....
        /*0148*/ 	.word	0xffffffff


	//   ....[45]....
        /*014c*/ 	.word	0xffffffff


	//   ....[46]....
        /*0150*/ 	.word	0xffffffff


	//   ....[47]....
        /*0154*/ 	.word	0xffffffff


	//   ....[48]....
        /*0158*/ 	.word	0xffffffff


	//   ....[49]....
        /*015c*/ 	.word	0xffffffff


	//   ....[50]....
        /*0160*/ 	.word	0xffffffff


	//   ....[51]....
        /*0164*/ 	.word	0xffffffff


	//   ....[52]....
        /*0168*/ 	.word	0xffffffff


	//   ....[53]....
        /*016c*/ 	.word	0xffffffff


	//   ....[54]....
        /*0170*/ 	.word	0xffffffff


	//   ....[55]....
        /*0174*/ 	.word	0xffffffff


	//   ....[56]....
        /*0178*/ 	.word	0xffffffff


	//   ....[57]....
        /*017c*/ 	.word	0xffffffff


	//   ....[58]....
        /*0180*/ 	.word	0xffffffff


	//   ....[59]....
        /*0184*/ 	.word	0xffffffff


	//   ....[60]....
        /*0188*/ 	.word	0x05000015


	//   ....[61]....
        /*018c*/ 	.word	0x05000015


	//   ....[62]....
        /*0190*/ 	.word	0x05000015


	//   ....[63]....
        /*0194*/ 	.word	0x05000015


	//   ....[64]....
        /*0198*/ 	.word	0x05000015


	//   ....[65]....
        /*019c*/ 	.word	0x05000015


	//   ....[66]....
        /*01a0*/ 	.word	0x05000015


	//   ....[67]....
        /*01a4*/ 	.word	0x05000015


	//   ....[68]....
        /*01a8*/ 	.word	0x05000015


	//   ....[69]....
        /*01ac*/ 	.word	0x05000015


	//   ....[70]....
        /*01b0*/ 	.word	0x05000015


	//   ....[71]....
        /*01b4*/ 	.word	0x05000015


	//   ....[72]....
        /*01b8*/ 	.word	0x05000015


	//   ....[73]....
        /*01bc*/ 	.word	0x05000015


	//   ....[74]....
        /*01c0*/ 	.word	0x05000015


	//   ....[75]....
        /*01c4*/ 	.word	0x05000015


	//   ....[76]....
        /*01c8*/ 	.word	0x05000015


	//   ....[77]....
        /*01cc*/ 	.word	0x05000015


	//   ....[78]....
        /*01d0*/ 	.word	0x05000015


	//   ....[79]....
        /*01d4*/ 	.word	0x05000015


	//   ....[80]....
        /*01d8*/ 	.word	0x05000015


	//   ....[81]....
        /*01dc*/ 	.word	0x05000015


	//   ....[82]....
        /*01e0*/ 	.word	0x05000015


	//   ....[83]....
        /*01e4*/ 	.word	0x05000015


	//   ....[84]....
        /*01e8*/ 	.word	0x05000015


	//   ....[85]....
        /*01ec*/ 	.word	0x05000015


	//   ....[86]....
        /*01f0*/ 	.word	0x05000015


	//   ....[87]....
        /*01f4*/ 	.word	0x05000015


	//   ....[88]....
        /*01f8*/ 	.word	0x05000015


	//   ....[89]....
        /*01fc*/ 	.word	0x05000015


	//   ....[90]....
        /*0200*/ 	.word	0x05000015


	//   ....[91]....
        /*0204*/ 	.word	0x05000015


	//   ....[92]....
        /*0208*/ 	.word	0x05000015


	//   ....[93]....
        /*020c*/ 	.word	0x05000015


	//   ....[94]....
        /*0210*/ 	.word	0x05000015


	//   ....[95]....
        /*0214*/ 	.word	0x05000015


	//----- nvinfo : EIATTR_COOP_GROUP_INSTR_OFFSETS
	.align		4
.L_134:
        /*0218*/ 	.byte	0x04, 0x28
        /*021a*/ 	.short	(.L_136 - .L_135)


	//   ....[0]....
.L_135:
        /*021c*/ 	.word	0x00000510


	//   ....[1]....
        /*0220*/ 	.word	0x000006d0


	//   ....[2]....
        /*0224*/ 	.word	0x000006f0


	//   ....[3]....
        /*0228*/ 	.word	0x00000710


	//   ....[4]....
        /*022c*/ 	.word	0x00000730


	//   ....[5]....
        /*0230*/ 	.word	0x00000750


	//   ....[6]....
        /*0234*/ 	.word	0x00000b40


	//   ....[7]....
        /*0238*/ 	.word	0x00000b60


	//   ....[8]....
        /*023c*/ 	.word	0x00000b80


	//   ....[9]....
        /*0240*/ 	.word	0x00000ba0


	//   ....[10]....
        /*0244*/ 	.word	0x00000bc0


	//   ....[11]....
        /*0248*/ 	.word	0x00000f70


	//   ....[12]....
        /*024c*/ 	.word	0x00001140


	//   ....[13]....
        /*0250*/ 	.word	0x000011a0


	//   ....[14]....
        /*0254*/ 	.word	0x00001240


	//   ....[15]....
        /*0258*/ 	.word	0x000012b0


	//   ....[16]....
        /*025c*/ 	.word	0x00001300


	//   ....[17]....
        /*0260*/ 	.word	0x00001340


	//   ....[18]....
        /*0264*/ 	.word	0x00001380


	//   ....[19]....
        /*0268*/ 	.word	0x00001390


	//   ....[20]....
        /*026c*/ 	.word	0x00001470


	//   ....[21]....
        /*0270*/ 	.word	0x00001640


	//   ....[22]....
        /*0274*/ 	.word	0x00001690


	//   ....[23]....
        /*0278*/ 	.word	0x000016f0


	//   ....[24]....
        /*027c*/ 	.word	0x00001750


	//   ....[25]....
        /*0280*/ 	.word	0x00001790


	//   ....[26]....
        /*0284*/ 	.word	0x000017d0


	//   ....[27]....
        /*0288*/ 	.word	0x00001810


	//   ....[28]....
        /*028c*/ 	.word	0x00001820


	//   ....[29]....
        /*0290*/ 	.word	0x00001cd0


	//   ....[30]....
        /*0294*/ 	.word	0x000027b0


	//   ....[31]....
        /*0298*/ 	.word	0x00002970


	//   ....[32]....
        /*029c*/ 	.word	0x00002990


	//   ....[33]....
        /*02a0*/ 	.word	0x000029b0


	//   ....[34]....
        /*02a4*/ 	.word	0x000029d0


	//   ....[35]....
        /*02a8*/ 	.word	0x000029f0


	//   ....[36]....
        /*02ac*/ 	.word	0x00002d70


	//   ....[37]....
        /*02b0*/ 	.word	0x00002d90


	//   ....[38]....
        /*02b4*/ 	.word	0x00002db0


	//   ....[39]....
        /*02b8*/ 	.word	0x00002dd0


	//   ....[40]....
        /*02bc*/ 	.word	0x00002df0


	//   ....[41]....
        /*02c0*/ 	.word	0x000031a0


	//   ....[42]....
        /*02c4*/ 	.word	0x00003370


	//   ....[43]....
        /*02c8*/ 	.word	0x000033d0


	//   ....[44]....
        /*02cc*/ 	.word	0x00003440


	//   ....[45]....
        /*02d0*/ 	.word	0x000034b0


	//   ....[46]....
        /*02d4*/ 	.word	0x00003500


	//   ....[47]....
        /*02d8*/ 	.word	0x00003550


	//   ....[48]....
        /*02dc*/ 	.word	0x000035b0


	//   ....[49]....
        /*02e0*/ 	.word	0x000035c0


	//   ....[50]....
        /*02e4*/ 	.word	0x00003680


	//   ....[51]....
        /*02e8*/ 	.word	0x00003850


	//   ....[52]....
        /*02ec*/ 	.word	0x000038a0


	//   ....[53]....
        /*02f0*/ 	.word	0x00003910


	//   ....[54]....
        /*02f4*/ 	.word	0x00003970


	//   ....[55]....
        /*02f8*/ 	.word	0x000039c0


	//   ....[56]....
        /*02fc*/ 	.word	0x00003a20


	//   ....[57]....
        /*0300*/ 	.word	0x00003a60


	//   ....[58]....
        /*0304*/ 	.word	0x00003a70


	//   ....[59]....
        /*0308*/ 	.word	0x00003ee0


	//   ....[60]....
        /*030c*/ 	.word	0x00004560


	//   ....[61]....
        /*0310*/ 	.word	0x000045e0


	//   ....[62]....
        /*0314*/ 	.word	0x00004670


	//   ....[63]....
        /*0318*/ 	.word	0x00004760


	//   ....[64]....
        /*031c*/ 	.word	0x00004800


	//   ....[65]....
        /*0320*/ 	.word	0x00004880


	//   ....[66]....
        /*0324*/ 	.word	0x00004910


	//   ....[67]....
        /*0328*/ 	.word	0x00004990


	//   ....[68]....
        /*032c*/ 	.word	0x000049c0


	//   ....[69]....
        /*0330*/ 	.word	0x00004a70


	//   ....[70]....
        /*0334*/ 	.word	0x00004af0


	//   ....[71]....
        /*0338*/ 	.word	0x00004b70


	//   ....[72]....
        /*033c*/ 	.word	0x00004c30


	//   ....[73]....
        /*0340*/ 	.word	0x00004cc0


	//   ....[74]....
        /*0344*/ 	.word	0x00004d40


	//   ....[75]....
        /*0348*/ 	.word	0x00004dc0


	//   ....[76]....
        /*034c*/ 	.word	0x00004e40


	//   ....[77]....
        /*0350*/ 	.word	0x00004ea0


	//   ....[78]....
        /*0354*/ 	.word	0x00004f10


	//   ....[79]....
        /*0358*/ 	.word	0x00004f90


	//   ....[80]....
        /*035c*/ 	.word	0x00005020


	//   ....[81]....
        /*0360*/ 	.word	0x000050d0


	//   ....[82]....
        /*0364*/ 	.word	0x00005180


	//   ....[83]....
        /*0368*/ 	.word	0x00005210


	//   ....[84]....
        /*036c*/ 	.word	0x000052a0


	//   ....[85]....
        /*0370*/ 	.word	0x00005340


	//   ....[86]....
        /*0374*/ 	.word	0x00005370


	//   ....[87]....
        /*0378*/ 	.word	0x00005420


	//   ....[88]....
        /*037c*/ 	.word	0x000054a0


	//   ....[89]....
        /*0380*/ 	.word	0x00005520


	//   ....[90]....
        /*0384*/ 	.word	0x000055e0


	//   ....[91]....
        /*0388*/ 	.word	0x00005690


	//   ....[92]....
        /*038c*/ 	.word	0x00005720


	//   ....[93]....
        /*0390*/ 	.word	0x000057a0


	//   ....[94]....
        /*0394*/ 	.word	0x00005830


	//   ....[95]....
        /*0398*/ 	.word	0x00005890


	//----- nvinfo : EIATTR_VRC_CTA_INIT_COUNT
	.align		4
.L_136:
        /*039c*/ 	.byte	0x02, 0x4a
	.zero		1
	.zero		1


	//----- nvinfo : EIATTR_EXIT_INSTR_OFFSETS
	.align		4
        /*03a0*/ 	.byte	0x04, 0x1c
        /*03a2*/ 	.short	(.L_138 - .L_137)


	//   ....[0]....
.L_137:
        /*03a4*/ 	.word	0x00001fa0


	//   ....[1]....
        /*03a8*/ 	.word	0x00001fc0


	//   ....[2]....
        /*03ac*/ 	.word	0x000044f0


	//   ....[3]....
        /*03b0*/ 	.word	0x00004510


	//----- nvinfo : EIATTR_MAX_THREADS
	.align		4
.L_138:
        /*03b4*/ 	.byte	0x04, 0x05
        /*03b6*/ 	.short	(.L_140 - .L_139)
.L_139:
        /*03b8*/ 	.word	0x00000180
        /*03bc*/ 	.word	0x00000001
        /*03c0*/ 	.word	0x00000001


	//----- nvinfo : EIATTR_CRS_STACK_SIZE
	.align		4
.L_140:
        /*03c4*/ 	.byte	0x04, 0x1e
        /*03c6*/ 	.short	(.L_142 - .L_141)
.L_141:
        /*03c8*/ 	.word	0x00000000


	//----- nvinfo : EIATTR_CBANK_PARAM_SIZE
	.align		4
.L_142:
        /*03cc*/ 	.byte	0x03, 0x19
        /*03ce*/ 	.short	0x0034


	//----- nvinfo : EIATTR_PARAM_CBANK
	.align		4
        /*03d0*/ 	.byte	0x04, 0x0a
        /*03d2*/ 	.short	(.L_144 - .L_143)
	.align		4
.L_143:
        /*03d4*/ 	.word	index@(.nv.constant0._ZN3cub18CUB_300001_SM_10006detail4scan16DeviceScanKernelINS2_10policy_hubIiiijN4cuda3std3__44plusIvEEE10Policy1000EN6thrust24THRUST_300001_SM_1000_NS6detail15normal_iteratorINSD_10device_ptrIiEEEESI_NS0_13ScanTileStateIiLb1EEES9_NS1_10InputValueIiPiEEjiLb0EiEEvT0_T1_T2_iT3_T4_T5_)
        /*03d8*/ 	.short	0x0380
        /*03da*/ 	.short	0x0034


	//----- nvinfo : EIATTR_SW_WAR
	.align		4
.L_144:
        /*03dc*/ 	.byte	0x04, 0x36
        /*03de*/ 	.short	(.L_146 - .L_145)
.L_145:
        /*03e0*/ 	.word	0x00000008
.L_146:


//--------------------- .nv.info._ZN3cub18CUB_300001_SM_10006detail4scan20DeviceScanInitKernelINS0_13ScanTileStateIiLb1EEEEEvT_i --------------------------
	.section	.nv.info._ZN3cub18CUB_300001_SM_10006detail4scan20DeviceScanInitKernelINS0_13ScanTileStateIiLb1EEEEEvT_i,"",@"SHT_CUDA_INFO"
	.sectionflags	@""
	.align	4


	//----- nvinfo : EIATTR_CUDA_API_VERSION
	.align		4
        /*0000*/ 	.byte	0x04, 0x37
        /*0002*/ 	.short	(.L_148 - .L_147)
.L_147:
        /*0004*/ 	.word	0x00000082


	//----- nvinfo : EIATTR_KPARAM_INFO
	.align		4
.L_148:
        /*0008*/ 	.byte	0x04, 0x17
        /*000a*/ 	.short	(.L_150 - .L_149)
.L_149:
        /*000c*/ 	.word	0x00000000
        /*0010*/ 	.short	0x0001
        /*0012*/ 	.short	0x0008
        /*0014*/ 	.byte	0x00, 0xf0, 0x11, 0x00


	//----- nvinfo : EIATTR_KPARAM_INFO
	.align		4
.L_150:
        /*0018*/ 	.byte	0x04, 0x17
        /*001a*/ 	.short	(.L_152 - .L_151)
.L_151:
        /*001c*/ 	.word	0x00000000
        /*0020*/ 	.short	0x0000
        /*0022*/ 	.short	0x0000
        /*0024*/ 	.byte	0x00, 0xf0, 0x21, 0x00


	//----- nvinfo : EIATTR_SPARSE_MMA_MASK
	.align		4
.L_152:
        /*0028*/ 	.byte	0x03, 0x50
        /*002a*/ 	.short	0x0000


	//----- nvinfo : EIATTR_MAXREG_COUNT
	.align		4
        /*002c*/ 	.byte	0x03, 0x1b
        /*002e*/ 	.short	0x00ff


	//----- nvinfo : EIATTR_MERCURY_ISA_VERSION
	.align		4
        /*0030*/ 	.byte	0x03, 0x5f
        /*0032*/ 	.short	0x0101


	//----- nvinfo : EIATTR_VRC_CTA_INIT_COUNT
	.align		4
        /*0034*/ 	.byte	0x02, 0x4a
	.zero		1
	.zero		1


	//----- nvinfo : EIATTR_EXIT_INSTR_OFFSETS
	.align		4
        /*0038*/ 	.byte	0x04, 0x1c
        /*003a*/ 	.short	(.L_154 - .L_153)


	//   ....[0]....
.L_153:
        /*003c*/ 	.word	0x000000f0


	//   ....[1]....
        /*0040*/ 	.word	0x00000130


	//----- nvinfo : EIATTR_CBANK_PARAM_SIZE
	.align		4
.L_154:
        /*0044*/ 	.byte	0x03, 0x19
        /*0046*/ 	.short	0x000c


	//----- nvinfo : EIATTR_PARAM_CBANK
	.align		4
        /*0048*/ 	.byte	0x04, 0x0a
        /*004a*/ 	.short	(.L_156 - .L_155)
	.align		4
.L_155:
        /*004c*/ 	.word	index@(.nv.constant0._ZN3cub18CUB_300001_SM_10006detail4scan20DeviceScanInitKernelINS0_13ScanTileStateIiLb1EEEEEvT_i)
        /*0050*/ 	.short	0x0380
        /*0052*/ 	.short	0x000c


	//----- nvinfo : EIATTR_SW_WAR
	.align		4
.L_156:
        /*0054*/ 	.byte	0x04, 0x36
        /*0056*/ 	.short	(.L_158 - .L_157)
.L_157:
        /*0058*/ 	.word	0x00000008
.L_158:


//--------------------- .nv.info._ZN3cub18CUB_300001_SM_10006detail11EmptyKernelIvEEvv --------------------------
	.section	.nv.info._ZN3cub18CUB_300001_SM_10006detail11EmptyKernelIvEEvv,"",@"SHT_CUDA_INFO"
	.sectionflags	@""
	.align	4


	//----- nvinfo : EIATTR_CUDA_API_VERSION
	.align		4
        /*0000*/ 	.byte	0x04, 0x37
        /*0002*/ 	.short	(.L_160 - .L_159)
.L_159:
        /*0004*/ 	.word	0x00000082


	//----- nvinfo : EIATTR_SPARSE_MMA_MASK
	.align		4
.L_160:
        /*0008*/ 	.byte	0x03, 0x50
        /*000a*/ 	.short	0x0000


	//----- nvinfo : EIATTR_MAXREG_COUNT
	.align		4
        /*000c*/ 	.byte	0x03, 0x1b
        /*000e*/ 	.short	0x00ff


	//----- nvinfo : EIATTR_MERCURY_ISA_VERSION
	.align		4
        /*0010*/ 	.byte	0x03, 0x5f
        /*0012*/ 	.short	0x0101


	//----- nvinfo : EIATTR_VRC_CTA_INIT_COUNT
	.align		4
        /*0014*/ 	.byte	0x02, 0x4a
	.zero		1
	.zero		1


	//----- nvinfo : EIATTR_EXIT_INSTR_OFFSETS
	.align		4
        /*0018*/ 	.byte	0x04, 0x1c
        /*001a*/ 	.short	(.L_162 - .L_161)


	//   ....[0]....
.L_161:
        /*001c*/ 	.word	0x00000010


	//----- nvinfo : EIATTR_SW_WAR
	.align		4
.L_162:
        /*0020*/ 	.byte	0x04, 0x36
        /*0022*/ 	.short	(.L_164 - .L_163)
.L_163:
        /*0024*/ 	.word	0x00000008
.L_164:


//--------------------- .nv.info._Z12addBlockSumsPiPKii --------------------------
	.section	.nv.info._Z12addBlockSumsPiPKii,"",@"SHT_CUDA_INFO"
	.sectionflags	@""
	.align	4


	//----- nvinfo : EIATTR_CUDA_API_VERSION
	.align		4
        /*0000*/ 	.byte	0x04, 0x37
        /*0002*/ 	.short	(.L_166 - .L_165)
.L_165:
        /*0004*/ 	.word	0x00000082


	//----- nvinfo : EIATTR_KPARAM_INFO
	.align		4
.L_166:
        /*0008*/ 	.byte	0x04, 0x17
        /*000a*/ 	.short	(.L_168 - .L_167)
.L_167:
        /*000c*/ 	.word	0x00000000
        /*0010*/ 	.short	0x0002
        /*0012*/ 	.short	0x0010
        /*0014*/ 	.byte	0x00, 0xf0, 0x11, 0x00


	//----- nvinfo : EIATTR_KPARAM_INFO
	.align		4
.L_168:
        /*0018*/ 	.byte	0x04, 0x17
        /*001a*/ 	.short	(.L_170 - .L_169)
.L_169:
        /*001c*/ 	.word	0x00000000
        /*0020*/ 	.short	0x0001
        /*0022*/ 	.short	0x0008
        /*0024*/ 	.byte	0x00, 0xf5, 0x21, 0x00


	//----- nvinfo : EIATTR_KPARAM_INFO
	.align		4
.L_170:
        /*0028*/ 	.byte	0x04, 0x17
        /*002a*/ 	.short	(.L_172 - .L_171)
.L_171:
        /*002c*/ 	.word	0x00000000
        /*0030*/ 	.short	0x0000
        /*0032*/ 	.short	0x0000
        /*0034*/ 	.byte	0x00, 0xf5, 0x21, 0x00


	//----- nvinfo : EIATTR_SPARSE_MMA_MASK
	.align		4
.L_172:
        /*0038*/ 	.byte	0x03, 0x50
        /*003a*/ 	.short	0x0000


	//----- nvinfo : EIATTR_MAXREG_COUNT
	.align		4
        /*003c*/ 	.byte	0x03, 0x1b
        /*003e*/ 	.short	0x00ff


	//----- nvinfo : EIATTR_MERCURY_ISA_VERSION
	.align		4
        /*0040*/ 	.byte	0x03, 0x5f
        /*0042*/ 	.short	0x0101


	//----- nvinfo : EIATTR_VRC_CTA_INIT_COUNT
	.align		4
        /*0044*/ 	.byte	0x02, 0x4a
	.zero		1
	.zero		1


	//----- nvinfo : EIATTR_EXIT_INSTR_OFFSETS
	.align		4
        /*0048*/ 	.byte	0x04, 0x1c
        /*004a*/ 	.short	(.L_174 - .L_173)


	//   ....[0]....
.L_173:
        /*004c*/ 	.word	0x00000080


	//   ....[1]....
        /*0050*/ 	.word	0x00000130


	//----- nvinfo : EIATTR_CBANK_PARAM_SIZE
	.align		4
.L_174:
        /*0054*/ 	.byte	0x03, 0x19
        /*0056*/ 	.short	0x0014


	//----- nvinfo : EIATTR_PARAM_CBANK
	.align		4
        /*0058*/ 	.byte	0x04, 0x0a
        /*005a*/ 	.short	(.L_176 - .L_175)
	.align		4
.L_175:
        /*005c*/ 	.word	index@(.nv.constant0._Z12addBlockSumsPiPKii)
        /*0060*/ 	.short	0x0380
        /*0062*/ 	.short	0x0014


	//----- nvinfo : EIATTR_SW_WAR
	.align		4
.L_176:
        /*0064*/ 	.byte	0x04, 0x36
        /*0066*/ 	.short	(.L_178 - .L_177)
.L_177:
        /*0068*/ 	.word	0x00000008
.L_178:


//--------------------- .nv.info._Z18aggregateBlockSumsPii --------------------------
	.section	.nv.info._Z18aggregateBlockSumsPii,"",@"SHT_CUDA_INFO"
	.sectionflags	@""
	.align	4


	//----- nvinfo : EIATTR_CUDA_API_VERSION
	.align		4
        /*0000*/ 	.byte	0x04, 0x37
        /*0002*/ 	.short	(.L_180 - .L_179)
.L_179:
        /*0004*/ 	.word	0x00000082


	//----- nvinfo : EIATTR_KPARAM_INFO
	.align		4
.L_180:
        /*0008*/ 	.byte	0x04, 0x17
        /*000a*/ 	.short	(.L_182 - .L_181)
.L_181:
        /*000c*/ 	.word	0x00000000
        /*0010*/ 	.short	0x0001
        /*0012*/ 	.short	0x0008
        /*0014*/ 	.byte	0x00, 0xf0, 0x11, 0x00


	//----- nvinfo : EIATTR_KPARAM_INFO
	.align		4
.L_182:
        /*0018*/ 	.byte	0x04, 0x17
        /*001a*/ 	.short	(.L_184 - .L_183)
.L_183:
        /*001c*/ 	.word	0x00000000
        /*0020*/ 	.short	0x0000
        /*0022*/ 	.short	0x0000
        /*0024*/ 	.byte	0x00, 0xf5, 0x21, 0x00


	//----- nvinfo : EIATTR_SPARSE_MMA_MASK
	.align		4
.L_184:
        /*0028*/ 	.byte	0x03, 0x50
        /*002a*/ 	.short	0x0000


	//----- nvinfo : EIATTR_MAXREG_COUNT
	.align		4
        /*002c*/ 	.byte	0x03, 0x1b
        /*002e*/ 	.short	0x00ff


	//----- nvinfo : EIATTR_NUM_BARRIERS
	.align		4
        /*0030*/ 	.byte	0x02, 0x4c
        /*0032*/ 	.byte	0x01
	.zero		1


	//----- nvinfo : EIATTR_MERCURY_ISA_VERSION
	.align		4
        /*0034*/ 	.byte	0x03, 0x5f
        /*0036*/ 	.short	0x0101


	//----- nvinfo : EIATTR_VRC_CTA_INIT_COUNT
	.align		4
        /*0038*/ 	.byte	0x02, 0x4a
	.zero		1
	.zero		1


	//----- nvinfo : EIATTR_EXIT_INSTR_OFFSETS
	.align		4
        /*003c*/ 	.byte	0x04, 0x1c
        /*003e*/ 	.short	(.L_186 - .L_185)


	//   ....[0]....
.L_185:
        /*0040*/ 	.word	0x00000030


	//   ....[1]....
        /*0044*/ 	.word	0x000001b0


	//----- nvinfo : EIATTR_CRS_STACK_SIZE
	.align		4
.L_186:
        /*0048*/ 	.byte	0x04, 0x1e
        /*004a*/ 	.short	(.L_188 - .L_187)
.L_187:
        /*004c*/ 	.word	0x00000000


	//----- nvinfo : EIATTR_CBANK_PARAM_SIZE
	.align		4
.L_188:
        /*0050*/ 	.byte	0x03, 0x19
        /*0052*/ 	.short	0x000c


	//----- nvinfo : EIATTR_PARAM_CBANK
	.align		4
        /*0054*/ 	.byte	0x04, 0x0a
        /*0056*/ 	.short	(.L_190 - .L_189)
	.align		4
.L_189:
        /*0058*/ 	.word	index@(.nv.constant0._Z18aggregateBlockSumsPii)
        /*005c*/ 	.short	0x0380
        /*005e*/ 	.short	0x000c


	//----- nvinfo : EIATTR_SW_WAR
	.align		4
.L_190:
        /*0060*/ 	.byte	0x04, 0x36
        /*0062*/ 	.short	(.L_192 - .L_191)
.L_191:
        /*0064*/ 	.word	0x00000008
.L_192:


//--------------------- .nv.info._Z20blockPrefixSumKernelPiS_i --------------------------
	.section	.nv.info._Z20blockPrefixSumKernelPiS_i,"",@"SHT_CUDA_INFO"
	.sectionflags	@""
	.align	4


	//----- nvinfo : EIATTR_CUDA_API_VERSION
	.align		4
        /*0000*/ 	.byte	0x04, 0x37
        /*0002*/ 	.short	(.L_194 - .L_193)
.L_193:
        /*0004*/ 	.word	0x00000082


	//----- nvinfo : EIATTR_KPARAM_INFO
	.align		4
.L_194:
        /*0008*/ 	.byte	0x04, 0x17
        /*000a*/ 	.short	(.L_196 - .L_195)
.L_195:
        /*000c*/ 	.word	0x00000000
        /*0010*/ 	.short	0x0002
        /*0012*/ 	.short	0x0010
        /*0014*/ 	.byte	0x00, 0xf0, 0x11, 0x00


	//----- nvinfo : EIATTR_KPARAM_INFO
	.align		4
.L_196:
        /*0018*/ 	.byte	0x04, 0x17
        /*001a*/ 	.short	(.L_198 - .L_197)
.L_197:
        /*001c*/ 	.word	0x00000000
        /*0020*/ 	.short	0x0001
        /*0022*/ 	.short	0x0008
        /*0024*/ 	.byte	0x00, 0xf5, 0x21, 0x00


	//----- nvinfo : EIATTR_KPARAM_INFO
	.align		4
.L_198:
        /*0028*/ 	.byte	0x04, 0x17
        /*002a*/ 	.short	(.L_200 - .L_199)
.L_199:
        /*002c*/ 	.word	0x00000000
        /*0030*/ 	.short	0x0000
        /*0032*/ 	.short	0x0000
        /*0034*/ 	.byte	0x00, 0xf5, 0x21, 0x00


	//----- nvinfo : EIATTR_SPARSE_MMA_MASK
	.align		4
.L_200:
        /*0038*/ 	.byte	0x03, 0x50
        /*003a*/ 	.short	0x0000


	//----- nvinfo : EIATTR_MAXREG_COUNT
	.align		4
        /*003c*/ 	.byte	0x03, 0x1b
        /*003e*/ 	.short	0x00ff


	//----- nvinfo : EIATTR_NUM_BARRIERS
	.align		4
        /*0040*/ 	.byte	0x02, 0x4c
        /*0042*/ 	.byte	0x01
	.zero		1


	//----- nvinfo : EIATTR_MERCURY_ISA_VERSION
	.align		4
        /*0044*/ 	.byte	0x03, 0x5f
        /*0046*/ 	.short	0x0101


	//----- nvinfo : EIATTR_VRC_CTA_INIT_COUNT
	.align		4
        /*0048*/ 	.byte	0x02, 0x4a
	.zero		1
	.zero		1


	//----- nvinfo : EIATTR_EXIT_INSTR_OFFSETS
	.align		4
        /*004c*/ 	.byte	0x04, 0x1c
        /*004e*/ 	.short	(.L_202 - .L_201)


	//   ....[0]....
.L_201:
        /*0050*/ 	.word	0x00000480


	//   ....[1]....
        /*0054*/ 	.word	0x000004b0


	//----- nvinfo : EIATTR_CRS_STACK_SIZE
	.align		4
.L_202:
        /*0058*/ 	.byte	0x04, 0x1e
        /*005a*/ 	.short	(.L_204 - .L_203)
.L_203:
        /*005c*/ 	.word	0x00000000


	//----- nvinfo : EIATTR_CBANK_PARAM_SIZE
	.align		4
.L_204:
        /*0060*/ 	.byte	0x03, 0x19
        /*0062*/ 	.short	0x0014


	//----- nvinfo : EIATTR_PARAM_CBANK
	.align		4
        /*0064*/ 	.byte	0x04, 0x0a
        /*0066*/ 	.short	(.L_206 - .L_205)
	.align		4
.L_205:
        /*0068*/ 	.word	index@(.nv.constant0._Z20blockPrefixSumKernelPiS_i)
        /*006c*/ 	.short	0x0380
        /*006e*/ 	.short	0x0014


	//----- nvinfo : EIATTR_SW_WAR
	.align		4
.L_206:
        /*0070*/ 	.byte	0x04, 0x36
        /*0072*/ 	.short	(.L_208 - .L_207)
.L_207:
        /*0074*/ 	.word	0x00000008
.L_208:


//--------------------- .nv.callgraph             --------------------------
	.section	.nv.callgraph,"",@"SHT_CUDA_CALLGRAPH"
	.align	4
	.sectionentsize	8
	.align		4
        /*0000*/ 	.word	0x00000000
	.align		4
        /*0004*/ 	.word	0xffffffff
	.align		4
        /*0008*/ 	.word	0x00000000
	.align		4
        /*000c*/ 	.word	0xfffffffe
	.align		4
        /*0010*/ 	.word	0x00000000
	.align		4
        /*0014*/ 	.word	0xfffffffd
	.align		4
        /*0018*/ 	.word	0x00000000
	.align		4
        /*001c*/ 	.word	0xfffffffc


//--------------------- .nv.constant4             --------------------------
	.section	.nv.constant4,"a",@progbits
	.align	8
	.align		8
.nv.constant4:
        /*0000*/ 	.dword	_ZN34_INTERNAL_b968a0b5_4_k_cu_17ac228d4cuda3std3__45__cpo5beginE
	.align		8
        /*0008*/ 	.dword	_ZN34_INTERNAL_b968a0b5_4_k_cu_17ac228d4cuda3std3__45__cpo3endE
	.align		8
        /*0010*/ 	.dword	_ZN34_INTERNAL_b968a0b5_4_k_cu_17ac228d4cuda3std3__45__cpo6cbeginE
	.align		8
        /*0018*/ 	.dword	_ZN34_INTERNAL_b968a0b5_4_k_cu_17ac228d4cuda3std3__45__cpo4cendE
	.align		8
        /*0020*/ 	.dword	_ZN34_INTERNAL_b968a0b5_4_k_cu_17ac228d4cuda3std3__45__cpo6rbeginE
	.align		8
        /*0028*/ 	.dword	_ZN34_INTERNAL_b968a0b5_4_k_cu_17ac228d4cuda3std3__45__cpo4rendE
	.align		8
        /*0030*/ 	.dword	_ZN34_INTERNAL_b968a0b5_4_k_cu_17ac228d4cuda3std3__45__cpo7crbeginE
	.align		8
        /*0038*/ 	.dword	_ZN34_INTERNAL_b968a0b5_4_k_cu_17ac228d4cuda3std3__45__cpo5crendE
	.align		8
        /*0040*/ 	.dword	_ZN34_INTERNAL_b968a0b5_4_k_cu_17ac228d4cuda3std3__436_GLOBAL__N__b968a0b5_4_k_cu_17ac228d6ignoreE
	.align		8
        /*0048*/ 	.dword	_ZN34_INTERNAL_b968a0b5_4_k_cu_17ac228d4cuda3std3__419piecewise_constructE
	.align		8
        /*0050*/ 	.dword	_ZN34_INTERNAL_b968a0b5_4_k_cu_17ac228d4cuda3std3__48in_placeE
	.align		8
        /*0058*/ 	.dword	_ZN34_INTERNAL_b968a0b5_4_k_cu_17ac228d4cuda3std3__420unreachable_sentinelE
	.align		8
        /*0060*/ 	.dword	_ZN34_INTERNAL_b968a0b5_4_k_cu_17ac228d4cuda3std3__47nulloptE
	.align		8
        /*0068*/ 	.dword	_ZN34_INTERNAL_b968a0b5_4_k_cu_17ac228d4cuda3std3__48unexpectE
	.align		8
        /*0070*/ 	.dword	_ZN34_INTERNAL_b968a0b5_4_k_cu_17ac228d4cuda3std6ranges3__45__cpo4swapE
	.align		8
        /*0078*/ 	.dword	_ZN34_INTERNAL_b968a0b5_4_k_cu_17ac228d4cuda3std6ranges3__45__cpo9iter_moveE
	.align		8
        /*0080*/ 	.dword	_ZN34_INTERNAL_b968a0b5_4_k_cu_17ac228d4cuda3std6ranges3__45__cpo5beginE
	.align		8
        /*0088*/ 	.dword	_ZN34_INTERNAL_b968a0b5_4_k_cu_17ac228d4cuda3std6ranges3__45__cpo3endE
	.align		8
        /*0090*/ 	.dword	_ZN34_INTERNAL_b968a0b5_4_k_cu_17ac228d4cuda3std6ranges3__45__cpo6cbeginE
	.align		8
        /*0098*/ 	.dword	_ZN34_INTERNAL_b968a0b5_4_k_cu_17ac228d4cuda3std6ranges3__45__cpo4cendE
	.align		8
        /*00a0*/ 	.dword	_ZN34_INTERNAL_b968a0b5_4_k_cu_17ac228d4cuda3std6ranges3__45__cpo7advanceE
	.align		8
        /*00a8*/ 	.dword	_ZN34_INTERNAL_b968a0b5_4_k_cu_17ac228d4cuda3std6ranges3__45__cpo9iter_swapE
	.align		8
        /*00b0*/ 	.dword	_ZN34_INTERNAL_b968a0b5_4_k_cu_17ac228d4cuda3std6ranges3__45__cpo4nextE
	.align		8
        /*00b8*/ 	.dword	_ZN34_INTERNAL_b968a0b5_4_k_cu_17ac228d4cuda3std6ranges3__45__cpo4prevE
	.align		8
        /*00c0*/ 	.dword	_ZN34_INTERNAL_b968a0b5_4_k_cu_17ac228d4cuda3std6ranges3__45__cpo4dataE
	.align		8
        /*00c8*/ 	.dword	_ZN34_INTERNAL_b968a0b5_4_k_cu_17ac228d4cuda3std6ranges3__45__cpo5cdataE
	.align		8
        /*00d0*/ 	.dword	_ZN34_INTERNAL_b968a0b5_4_k_cu_17ac228d4cuda3std6ranges3__45__cpo4sizeE
	.align		8
        /*00d8*/ 	.dword	_ZN34_INTERNAL_b968a0b5_4_k_cu_17ac228d4cuda3std6ranges3__45__cpo5ssizeE
	.align		8
        /*00e0*/ 	.dword	_ZN34_INTERNAL_b968a0b5_4_k_cu_17ac228d4cuda3std6ranges3__45__cpo8distanceE
	.align		8
        /*00e8*/ 	.dword	_ZN34_INTERNAL_b968a0b5_4_k_cu_17ac228d6thrust24THRUST_300001_SM_1000_NS8cuda_cub3parE
	.align		8
        /*00f0*/ 	.dword	_ZN34_INTERNAL_b968a0b5_4_k_cu_17ac228d6thrust24THRUST_300001_SM_1000_NS8cuda_cub10par_nosyncE
	.align		8
        /*00f8*/ 	.dword	_ZN34_INTERNAL_b968a0b5_4_k_cu_17ac228d6thrust24THRUST_300001_SM_1000_NS6system6detail10sequential3seqE
	.align		8
        /*0100*/ 	.dword	_ZN34_INTERNAL_b968a0b5_4_k_cu_17ac228d6thrust24THRUST_300001_SM_1000_NS12placeholders2_1E
	.align		8
        /*0108*/ 	.dword	_ZN34_INTERNAL_b968a0b5_4_k_cu_17ac228d6thrust24THRUST_300001_SM_1000_NS12placeholders2_2E
	.align		8
        /*0110*/ 	.dword	_ZN34_INTERNAL_b968a0b5_4_k_cu_17ac228d6thrust24THRUST_300001_SM_1000_NS12placeholders2_3E
	.align		8
        /*0118*/ 	.dword	_ZN34_INTERNAL_b968a0b5_4_k_cu_17ac228d6thrust24THRUST_300001_SM_1000_NS12placeholders2_4E
	.align		8
        /*0120*/ 	.dword	_ZN34_INTERNAL_b968a0b5_4_k_cu_17ac228d6thrust24THRUST_300001_SM_1000_NS12placeholders2_5E
	.align		8
        /*0128*/ 	.dword	_ZN34_INTERNAL_b968a0b5_4_k_cu_17ac228d6thrust24THRUST_300001_SM_1000_NS12placeholders2_6E
	.align		8
        /*0130*/ 	.dword	_ZN34_INTERNAL_b968a0b5_4_k_cu_17ac228d6thrust24THRUST_300001_SM_1000_NS12placeholders2_7E
	.align		8
        /*0138*/ 	.dword	_ZN34_INTERNAL_b968a0b5_4_k_cu_17ac228d6thrust24THRUST_300001_SM_1000_NS12placeholders2_8E
	.align		8
        /*0140*/ 	.dword	_ZN34_INTERNAL_b968a0b5_4_k_cu_17ac228d6thrust24THRUST_300001_SM_1000_NS12placeholders2_9E
	.align		8
        /*0148*/ 	.dword	_ZN34_INTERNAL_b968a0b5_4_k_cu_17ac228d6thrust24THRUST_300001_SM_1000_NS12placeholders3_10E
	.align		8
        /*0150*/ 	.dword	_ZN34_INTERNAL_b968a0b5_4_k_cu_17ac228d6thrust24THRUST_300001_SM_1000_NS3seqE


//--------------------- .text._ZN3cub18CUB_300001_SM_10006detail4scan16DeviceScanKernelINS2_10policy_hubIiiimN4cuda3std3__44plusIvEEE10Policy1000EN6thrust24THRUST_300001_SM_1000_NS6detail15normal_iteratorINSD_10device_ptrIiEEEESI_NS0_13ScanTileStateIiLb1EEES9_NS1_10InputValueIiPiEEmiLb0EiEEvT0_T1_T2_iT3_T4_T5_ --------------------------
	.section	.text._ZN3cub18CUB_300001_SM_10006detail4scan16DeviceScanKernelINS2_10policy_hubIiiimN4cuda3std3__44plusIvEEE10Policy1000EN6thrust24THRUST_300001_SM_1000_NS6detail15normal_iteratorINSD_10device_ptrIiEEEESI_NS0_13ScanTileStateIiLb1EEES9_NS1_10InputValueIiPiEEmiLb0EiEEvT0_T1_T2_iT3_T4_T5_,"ax",@progbits
	.align	128
        .global         _ZN3cub18CUB_300001_SM_10006detail4scan16DeviceScanKernelINS2_10policy_hubIiiimN4cuda3std3__44plusIvEEE10Policy1000EN6thrust24THRUST_300001_SM_1000_NS6detail15normal_iteratorINSD_10device_ptrIiEEEESI_NS0_13ScanTileStateIiLb1EEES9_NS1_10InputValueIiPiEEmiLb0EiEEvT0_T1_T2_iT3_T4_T5_
        .type           _ZN3cub18CUB_300001_SM_10006detail4scan16DeviceScanKernelINS2_10policy_hubIiiimN4cuda3std3__44plusIvEEE10Policy1000EN6thrust24THRUST_300001_SM_1000_NS6detail15normal_iteratorINSD_10device_ptrIiEEEESI_NS0_13ScanTileStateIiLb1EEES9_NS1_10InputValueIiPiEEmiLb0EiEEvT0_T1_T2_iT3_T4_T5_,@function
        .size           _ZN3cub18CUB_300001_SM_10006detail4scan16DeviceScanKernelINS2_10policy_hubIiiimN4cuda3std3__44plusIvEEE10Policy1000EN6thrust24THRUST_300001_SM_1000_NS6detail15normal_iteratorINSD_10device_ptrIiEEEESI_NS0_13ScanTileStateIiLb1EEES9_NS1_10InputValueIiPiEEmiLb0EiEEvT0_T1_T2_iT3_T4_T5_,(.L_x_199 - _ZN3cub18CUB_300001_SM_10006detail4scan16DeviceScanKernelINS2_10policy_hubIiiimN4cuda3std3__44plusIvEEE10Policy1000EN6thrust24THRUST_300001_SM_1000_NS6detail15normal_iteratorINSD_10device_ptrIiEEEESI_NS0_13ScanTileStateIiLb1EEES9_NS1_10InputValueIiPiEEmiLb0EiEEvT0_T1_T2_iT3_T4_T5_)
        .other          _ZN3cub18CUB_300001_SM_10006detail4scan16DeviceScanKernelINS2_10policy_hubIiiimN4cuda3std3__44plusIvEEE10Policy1000EN6thrust24THRUST_300001_SM_1000_NS6detail15normal_iteratorINSD_10device_ptrIiEEEESI_NS0_13ScanTileStateIiLb1EEES9_NS1_10InputValueIiPiEEmiLb0EiEEvT0_T1_T2_iT3_T4_T5_,@"STO_CUDA_ENTRY STV_DEFAULT"
_ZN3cub18CUB_300001_SM_10006detail4scan16DeviceScanKernelINS2_10policy_hubIiiimN4cuda3std3__44plusIvEEE10Policy1000EN6thrust24THRUST_300001_SM_1000_NS6detail15normal_iteratorINSD_10device_ptrIiEEEESI_NS0_13ScanTileStateIiLb1EEES9_NS1_10InputValueIiPiEEmiLb0EiEEvT0_T1_T2_iT3_T4_T5_:
.text._ZN3cub18CUB_300001_SM_10006detail4scan16DeviceScanKernelINS2_10policy_hubIiiimN4cuda3std3__44plusIvEEE10Policy1000EN6thrust24THRUST_300001_SM_1000_NS6detail15normal_iteratorINSD_10device_ptrIiEEEESI_NS0_13ScanTileStateIiLb1EEES9_NS1_10InputValueIiPiEEmiLb0EiEEvT0_T1_T2_iT3_T4_T5_:
[----:B------:R-:W-:Y:S01]  /*0000*/  LDC R1, c[0x0][0x37c] ;  /* 0x0000df00ff017b82 */ /* 0x000fe20000000800 */
[----:B------:R-:W0:Y:S01]  /*0010*/  LDCU UR4, c[0x0][0x3a0] ;  /* 0x00007400ff0477ac */ /* 0x000e220008000800 */
[----:B------:R-:W1:Y:S06]  /*0020*/  LDCU.64 UR12, c[0x0][0x358] ;  /* 0x00006b00ff0c77ac */ /* 0x000e6c0008000a00 */
[----:B------:R-:W2:Y:S01]  /*0030*/  S2UR UR6, SR_CTAID.X ;  /* 0x00000000000679c3 */ /* 0x000ea20000002500 */
[----:B------:R-:W3:Y:S01]  /*0040*/  LDCU.64 UR8, c[0x0][0x3b0] ;  /* 0x00007600ff0877ac */ /* 0x000ee20008000a00 */
[----:B0-----:R-:W-:-:S06]  /*0050*/  UPRMT UR4, UR4, 0x7770, URZ ;  /* 0x0000777004047896 */ /* 0x001fcc00080000ff */
[----:B------:R-:W-:-:S05]  /*0060*/  ISETP.NE.AND P0, PT, RZ, UR4, PT ;  /* 0x00000004ff007c0c */ /* 0x000fca000bf05270 */
[----:B------:R-:W2:Y:S08]  /*0070*/  LDCU UR4, c[0x0][0x398] ;  /* 0x00007300ff0477ac */ /* 0x000eb00008000800 */
[----:B------:R-:W1:Y:S02]  /*0080*/  @P0 LDC.64 R2, c[0x0][0x3a8] ;  /* 0x0000ea00ff020b82 */ /* 0x000e640000000a00 */
[----:B-1----:R0:W5:Y:S01]  /*0090*/  @P0 LDG.E R39, desc[UR12][R2.64] ;  /* 0x0000000c02270981 */ /* 0x002162000c1e1900 */
[----:B--2---:R-:W-:-:S04]  /*00a0*/  UIADD3 UR6, UPT, UPT, UR6, UR4, URZ ;  /* 0x0000000406067290 */ /* 0x004fc8000fffe0ff */
[----:B------:R-:W-:-:S04]  /*00b0*/  UIMAD.WIDE UR10, UR6, 0x1ee0, URZ ;  /* 0x00001ee0060a78a5 */ /* 0x000fc8000f8e02ff */
[----:B---3--:R-:W-:-:S04]  /*00c0*/  UIADD3 UR7, UP0, UPT, -UR10, UR8, URZ ;  /* 0x000000080a077290 */ /* 0x008fc8000ff1e1ff */
[----:B------:R-:W-:Y:S02]  /*00d0*/  UIADD3.X UR4, UPT, UPT, ~UR11, UR9, URZ, UP0, !UPT ;  /* 0x000000090b047290 */ /* 0x000fe400087fe5ff */
[----:B------:R-:W-:-:S04]  /*00e0*/  UISETP.GE.U32.AND UP0, UPT, UR7, 0x1ee1, UPT ;  /* 0x00001ee10700788c */ /* 0x000fc8000bf06070 */
[----:B------:R-:W-:Y:S01]  /*00f0*/  UISETP.GE.U32.AND.EX UP0, UPT, UR4, URZ, UPT, UP0 ;  /* 0x000000ff0400728c */ /* 0x000fe2000bf06100 */
[----:B------:R-:W1:Y:S08]  /*0100*/  @!P0 LDC R39, c[0x0][0x3a8] ;  /* 0x0000ea00ff278b82 */ /* 0x000e700000000800 */
[----:B0-----:R-:W-:Y:S05]  /*0110*/  BRA.U !UP0, `(.L_x_0) ;  /* 0x0000001908f47547 */ /* 0x001fea000b800000 */
[----:B------:R-:W0:Y:S01]  /*0120*/  S2R R35, SR_TID.X ;  /* 0x0000000000237919 */ /* 0x000e220000002100 */
[----:B------:R-:W2:Y:S01]  /*0130*/  LDCU.64 UR4, c[0x0][0x380] ;  /* 0x00007000ff0477ac */ /* 0x000ea20008000a00 */
[C---:B0-----:R-:W-:Y:S02]  /*0140*/  LOP3.LUT R0, R35.reuse, 0x1f, RZ, 0xc0, !PT ;  /* 0x0000001f23007812 */ /* 0x041fe400078ec0ff */
[----:B------:R-:W-:-:S05]  /*0150*/  LOP3.LUT R3, R35, 0x3e0, RZ, 0xc0, !PT ;  /* 0x000003e023037812 */ /* 0x000fca00078ec0ff */
[----:B------:R-:W-:-:S05]  /*0160*/  IMAD R0, R3, 0x13, R0 ;  /* 0x0000001303007824 */ /* 0x000fca00078e0200 */
[----:B------:R-:W-:-:S05]  /*0170*/  IADD3 R0, P0, PT, R0, UR10, RZ ;  /* 0x0000000a00007c10 */ /* 0x000fca000ff1e0ff */
[----:B------:R-:W-:Y:S02]  /*0180*/  IMAD.X R3, RZ, RZ, UR11, P0 ;  /* 0x0000000bff037e24 */ /* 0x000fe400080e06ff */
[----:B------:R-:W-:-:S03]  /*0190*/  IMAD.SHL.U32 R31, R0, 0x4, RZ ;  /* 0x00000004001f7824 */ /* 0x000fc600078e00ff */
[----:B------:R-:W-:Y:S02]  /*01a0*/  SHF.L.U64.HI R30, R0, 0x2, R3 ;  /* 0x00000002001e7819 */ /* 0x000fe40000010203 */
[----:B--2---:R-:W-:-:S04]  /*01b0*/  IADD3 R2, P0, PT, R31, UR4, RZ ;  /* 0x000000041f027c10 */ /* 0x004fc8000ff1e0ff */
[----:B------:R-:W-:-:S05]  /*01c0*/  IADD3.X R3, PT, PT, R30, UR5, RZ, P0, !PT ;  /* 0x000000051e037c10 */ /* 0x000fca00087fe4ff */
[----:B------:R-:W2:Y:S04]  /*01d0*/  LDG.E R5, desc[UR12][R2.64] ;  /* 0x0000000c02057981 */ /* 0x000ea8000c1e1900 */
[----:B------:R-:W3:Y:S04]  /*01e0*/  LDG.E R7, desc[UR12][R2.64+0x80] ;  /* 0x0000800c02077981 */ /* 0x000ee8000c1e1900 */
[----:B------:R-:W4:Y:S04]  /*01f0*/  LDG.E R9, desc[UR12][R2.64+0x100] ;  /* 0x0001000c02097981 */ /* 0x000f28000c1e1900 */
        /* <DEDUP_REMOVED lines=15> */
[----:B------:R-:W4:Y:S01]  /*02f0*/  LDG.E R8, desc[UR12][R2.64+0x900] ;  /* 0x0009000c02087981 */ /* 0x000f22000c1e1900 */
[----:B------:R-:W0:Y:S01]  /*0300*/  S2UR UR5, SR_CgaCtaId ;  /* 0x00000000000579c3 */ /* 0x000e220000008800 */
[----:B------:R-:W-:Y:S01]  /*0310*/  SHF.R.U32.HI R36, RZ, 0x5, R35 ;  /* 0x00000005ff247819 */ /* 0x000fe20000011623 */
[----:B------:R-:W-:Y:S01]  /*0320*/  UMOV UR4, 0x400 ;  /* 0x0000040000047882 */ /* 0x000fe20000000000 */
[----:B------:R-:W1:Y:S01]  /*0330*/  S2R R37, SR_LANEID ;  /* 0x0000000000257919 */ /* 0x000e620000000000 */
[----:B------:R-:W-:Y:S01]  /*0340*/  UISETP.NE.AND UP0, UPT, UR6, URZ, UPT ;  /* 0x000000ff0600728c */ /* 0x000fe2000bf05270 */
[----:B------:R-:W-:Y:S01]  /*0350*/  BSSY.RECONVERGENT B0, `(.L_x_1) ;  /* 0x0000148000007945 */ /* 0x000fe20003800200 */
[----:B0-----:R-:W-:Y:S01]  /*0360*/  ULEA UR4, UR5, UR4, 0x18 ;  /* 0x0000000405047291 */ /* 0x001fe2000f8ec0ff */
[----:B-1----:R-:W-:-:S05]  /*0370*/  IMAD R34, R36, 0x260, R37 ;  /* 0x0000026024227824 */ /* 0x002fca00078e0225 */
[----:B------:R-:W-:-:S05]  /*0380*/  LEA R34, R34, UR4, 0x2 ;  /* 0x0000000422227c11 */ /* 0x000fca000f8e10ff */
[----:B------:R-:W-:Y:S01]  /*0390*/  IMAD R33, R37, 0x48, R34 ;  /* 0x0000004825217824 */ /* 0x000fe200078e0222 */
[----:B--2---:R0:W-:Y:S04]  /*03a0*/  STS [R34], R5 ;  /* 0x0000000522007388 */ /* 0x0041e80000000800 */
[----:B---3--:R0:W-:Y:S04]  /*03b0*/  STS [R34+0x80], R7 ;  /* 0x0000800722007388 */ /* 0x0081e80000000800 */
[----:B----4-:R0:W-:Y:S04]  /*03c0*/  STS [R34+0x100], R9 ;  /* 0x0001000922007388 */ /* 0x0101e80000000800 */
[----:B------:R0:W-:Y:S04]  /*03d0*/  STS [R34+0x180], R11 ;  /* 0x0001800b22007388 */ /* 0x0001e80000000800 */
        /* <DEDUP_REMOVED lines=14> */
[----:B------:R0:W-:Y:S01]  /*04c0*/  STS [R34+0x900], R8 ;  /* 0x0009000822007388 */ /* 0x0001e20000000800 */
[----:B------:R-:W-:-:S03]  /*04d0*/  NOP ;  /* 0x0000000000007918 */ /* 0x000fc60000000000 */
[----:B------:R0:W1:Y:S04]  /*04e0*/  LDS R32, [R33] ;  /* 0x0000000021207984 */ /* 0x0000680000000800 */
[----:B------:R0:W2:Y:S04]  /*04f0*/  LDS R29, [R33+0x4] ;  /* 0x00000400211d7984 */ /* 0x0000a80000000800 */
[----:B------:R0:W3:Y:S04]  /*0500*/  LDS R28, [R33+0x8] ;  /* 0x00000800211c7984 */ /* 0x0000e80000000800 */
[----:B------:R0:W4:Y:S04]  /*0510*/  LDS R27, [R33+0xc] ;  /* 0x00000c00211b7984 */ /* 0x0001280000000800 */
[----:B------:R0:W0:Y:S04]  /*0520*/  LDS R26, [R33+0x10] ;  /* 0x00001000211a7984 */ /* 0x0000280000000800 */
        /* <DEDUP_REMOVED lines=13> */
[----:B------:R0:W0:Y:S01]  /*0600*/  LDS R9, [R33+0x48] ;  /* 0x0000480021097984 */ /* 0x0000220000000800 */
[----:B------:R-:W-:Y:S06]  /*0610*/  BAR.SYNC.DEFER_BLOCKING 0x0 ;  /* 0x0000000000007b1d */ /* 0x000fec0000010000 */
[----:B-1234-:R-:W-:Y:S05]  /*0620*/  BRA.U UP0, `(.L_x_2) ;  /* 0x0000000500247547 */ /* 0x01efea000b800000 */
[----:B0-----:R-:W-:Y:S02]  /*0630*/  IADD3 R8, PT, PT, R28, R29, R32 ;  /* 0x0000001d1c087210 */ /* 0x001fe40007ffe020 */
[C---:B------:R-:W-:Y:S02]  /*0640*/  ISETP.NE.AND P1, PT, R37.reuse, 0x1f, PT ;  /* 0x0000001f2500780c */ /* 0x040fe40003f25270 */
[----:B------:R-:W-:Y:S02]  /*0650*/  IADD3 R8, PT, PT, R26, R27, R8 ;  /* 0x0000001b1a087210 */ /* 0x000fe40007ffe008 */
[----:B------:R-:W-:Y:S02]  /*0660*/  ISETP.NE.AND P2, PT, R37, RZ, PT ;  /* 0x000000ff2500720c */ /* 0x000fe40003f45270 */
[----:B------:R-:W-:-:S04]  /*0670*/  IADD3 R8, PT, PT, R24, R25, R8 ;  /* 0x0000001918087210 */ /* 0x000fc80007ffe008 */
[----:B------:R-:W-:-:S03]  /*0680*/  IADD3 R8, PT, PT, R22, R23, R8 ;  /* 0x0000001716087210 */ /* 0x000fc60007ffe008 */
[----:B------:R-:W-:Y:S02]  /*0690*/  @!P1 LEA R42, R36, UR4, 0x2 ;  /* 0x00000004242a9c11 */ /* 0x000fe4000f8e10ff */
[----:B------:R-:W-:-:S04]  /*06a0*/  IADD3 R8, PT, PT, R20, R21, R8 ;  /* 0x0000001514087210 */ /* 0x000fc80007ffe008 */
[----:B------:R-:W-:-:S04]  /*06b0*/  IADD3 R8, PT, PT, R6, R7, R8 ;  /* 0x0000000706087210 */ /* 0x000fc80007ffe008 */
[----:B------:R-:W-:-:S04]  /*06c0*/  IADD3 R8, PT, PT, R4, R5, R8 ;  /* 0x0000000504087210 */ /* 0x000fc80007ffe008 */
[----:B------:R-:W-:-:S04]  /*06d0*/  IADD3 R8, PT, PT, R2, R3, R8 ;  /* 0x0000000302087210 */ /* 0x000fc80007ffe008 */
[----:B------:R-:W-:-:S05]  /*06e0*/  IADD3 R38, PT, PT, R9, R0, R8 ;  /* 0x0000000009267210 */ /* 0x000fca0007ffe008 */
[----:B------:R-:W0:Y:S02]  /*06f0*/  SHFL.UP P0, R9, R38, 0x1, RZ ;  /* 0x0420000026097989 */ /* 0x000e2400000000ff */
[----:B0-----:R-:W-:-:S05]  /*0700*/  @P0 IMAD.IADD R9, R38, 0x1, R9 ;  /* 0x0000000126090824 */ /* 0x001fca00078e0209 */
[----:B------:R-:W0:Y:S02]  /*0710*/  SHFL.UP P0, R12, R9, 0x2, RZ ;  /* 0x04400000090c7989 */ /* 0x000e2400000000ff */
[----:B0-----:R-:W-:-:S05]  /*0720*/  @P0 IMAD.IADD R12, R9, 0x1, R12 ;  /* 0x00000001090c0824 */ /* 0x001fca00078e020c */
[----:B------:R-:W0:Y:S02]  /*0730*/  SHFL.UP P0, R17, R12, 0x4, RZ ;  /* 0x048000000c117989 */ /* 0x000e2400000000ff */
[----:B0-----:R-:W-:-:S05]  /*0740*/  @P0 IMAD.IADD R17, R12, 0x1, R17 ;  /* 0x000000010c110824 */ /* 0x001fca00078e0211 */
[----:B------:R-:W0:Y:S02]  /*0750*/  SHFL.UP P0, R40, R17, 0x8, RZ ;  /* 0x0500000011287989 */ /* 0x000e2400000000ff */
[----:B0-----:R-:W-:-:S05]  /*0760*/  @P0 IMAD.IADD R40, R17, 0x1, R40 ;  /* 0x0000000111280824 */ /* 0x001fca00078e0228 */
[----:B------:R-:W0:Y:S02]  /*0770*/  SHFL.UP P0, R41, R40, 0x10, RZ ;  /* 0x0600000028297989 */ /* 0x000e2400000000ff */
[----:B0-----:R-:W-:Y:S01]  /*0780*/  @P0 IMAD.IADD R41, R40, 0x1, R41 ;  /* 0x0000000128290824 */ /* 0x001fe200078e0229 */
[----:B------:R-:W-:-:S03]  /*0790*/  ISETP.NE.AND P0, PT, R36, 0x2, PT ;  /* 0x000000022400780c */ /* 0x000fc60003f05270 */
[----:B------:R-:W-:Y:S01]  /*07a0*/  IMAD.IADD R38, R41, 0x1, -R38 ;  /* 0x0000000129267824 */ /* 0x000fe200078e0a26 */
[----:B------:R-:W-:Y:S01]  /*07b0*/  @!P1 STS [R42+0x10], R41 ;  /* 0x000010292a009388 */ /* 0x000fe20000000800 */
[----:B------:R-:W-:Y:S01]  /*07c0*/  BAR.SYNC.DEFER_BLOCKING 0x0 ;  /* 0x0000000000007b1d */ /* 0x000fe20000010000 */
[----:B------:R-:W-:Y:S02]  /*07d0*/  ISETP.NE.AND P1, PT, R36, 0xc, PT ;  /* 0x0000000c2400780c */ /* 0x000fe40003f25270 */
[----:B------:R-:W-:-:S03]  /*07e0*/  SEL R38, R38, RZ, P2 ;  /* 0x000000ff26267207 */ /* 0x000fc60001000000 */
[----:B------:R-:W0:Y:S04]  /*07f0*/  LDS.128 R8, [UR4+0x10] ;  /* 0x00001004ff087984 */ /* 0x000e280008000c00 */
[----:B------:R-:W1:Y:S04]  /*0800*/  LDS.128 R12, [UR4+0x20] ;  /* 0x00002004ff0c7984 */ /* 0x000e680008000c00 */
[----:B------:R-:W2:Y:S01]  /*0810*/  LDS.128 R16, [UR4+0x30] ;  /* 0x00003004ff107984 */ /* 0x000ea20008000c00 */
[----:B0-----:R-:W-:-:S04]  /*0820*/  IMAD.IADD R9, R8, 0x1, R9 ;  /* 0x0000000108097824 */ /* 0x001fc800078e0209 */
[----:B------:R-:W-:Y:S01]  /*0830*/  IMAD.IADD R10, R10, 0x1, R9 ;  /* 0x000000010a0a7824 */ /* 0x000fe200078e0209 */
[----:B------:R-:W-:Y:S02]  /*0840*/  SEL R8, R9, R8, !P0 ;  /* 0x0000000809087207 */ /* 0x000fe40004000000 */
[----:B------:R-:W-:Y:S01]  /*0850*/  ISETP.NE.AND P0, PT, R36, 0x3, PT ;  /* 0x000000032400780c */ /* 0x000fe20003f05270 */
[----:B------:R-:W-:-:S03]  /*0860*/  IMAD.IADD R11, R11, 0x1, R10 ;  /* 0x000000010b0b7824 */ /* 0x000fc600078e020a */
[----:B------:R-:W-:Y:S01]  /*0870*/  SEL R8, R10, R8, !P0 ;  /* 0x000000080a087207 */ /* 0x000fe20004000000 */
[----:B-1----:R-:W-:Y:S01]  /*0880*/  IMAD.IADD R12, R11, 0x1, R12 ;  /* 0x000000010b0c7824 */ /* 0x002fe200078e020c */
[----:B------:R-:W-:-:S03]  /*0890*/  ISETP.NE.AND P0, PT, R36, 0x4, PT ;  /* 0x000000042400780c */ /* 0x000fc60003f05270 */
[----:B------:R-:W-:Y:S01]  /*08a0*/  IMAD.IADD R13, R13, 0x1, R12 ;  /* 0x000000010d0d7824 */ /* 0x000fe200078e020c */
[----:B------:R-:W-:Y:S02]  /*08b0*/  SEL R8, R11, R8, !P0 ;  /* 0x000000080b087207 */ /* 0x000fe40004000000 */
[----:B------:R-:W-:Y:S01]  /*08c0*/  ISETP.NE.AND P0, PT, R36, 0x5, PT ;  /* 0x000000052400780c */ /* 0x000fe20003f05270 */
[----:B------:R-:W-:-:S03]  /*08d0*/  IMAD.IADD R14, R14, 0x1, R13 ;  /* 0x000000010e0e7824 */ /* 0x000fc600078e020d */
[----:B------:R-:W-:Y:S01]  /*08e0*/  SEL R8, R12, R8, !P0 ;  /* 0x000000080c087207 */ /* 0x000fe20004000000 */
[----:B------:R-:W-:Y:S01]  /*08f0*/  IMAD.IADD R15, R15, 0x1, R14 ;  /* 0x000000010f0f7824 */ /* 0x000fe200078e020e */
[----:B------:R-:W-:-:S03]  /*0900*/  ISETP.NE.AND P0, PT, R36, 0x6, PT ;  /* 0x000000062400780c */ /* 0x000fc60003f05270 */
[----:B--2---:R-:W-:Y:S01]  /*0910*/  IMAD.IADD R16, R15, 0x1, R16 ;  /* 0x000000010f107824 */ /* 0x004fe200078e0210 */
[----:B------:R-:W-:Y:S02]  /*0920*/  SEL R9, R13, R8, !P0 ;  /* 0x000000080d097207 */ /* 0x000fe40004000000 */
[----:B------:R-:W-:Y:S01]  /*0930*/  ISETP.NE.AND P0, PT, R36, 0x7, PT ;  /* 0x000000072400780c */ /* 0x000fe20003f05270 */
[----:B------:R-:W0:Y:S01]  /*0940*/  LDS R8, [UR4+0x40] ;  /* 0x00004004ff087984 */ /* 0x000e220008000800 */
[----:B------:R-:W-:Y:S02]  /*0950*/  IMAD.IADD R17, R17, 0x1, R16 ;  /* 0x0000000111117824 */ /* 0x000fe400078e0210 */
[----:B------:R-:W-:Y:S02]  /*0960*/  SEL R9, R14, R9, !P0 ;  /* 0x000000090e097207 */ /* 0x000fe40004000000 */
[----:B------:R-:W-:Y:S01]  /*0970*/  ISETP.NE.AND P0, PT, R36, 0x8, PT ;  /* 0x000000082400780c */ /* 0x000fe20003f05270 */
[----:B------:R-:W-:-:S03]  /*0980*/  IMAD.IADD R18, R18, 0x1, R17 ;  /* 0x0000000112127824 */ /* 0x000fc600078e0211 */
[----:B------:R-:W-:Y:S02]  /*0990*/  SEL R9, R15, R9, !P0 ;  /* 0x000000090f097207 */ /* 0x000fe40004000000 */
[----:B------:R-:W-:-:S04]  /*09a0*/  ISETP.NE.AND P0, PT, R36, 0x9, PT ;  /* 0x000000092400780c */ /* 0x000fc80003f05270 */
[----:B------:R-:W-:Y:S02]  /*09b0*/  SEL R9, R16, R9, !P0 ;  /* 0x0000000910097207 */ /* 0x000fe40004000000 */
[----:B------:R-:W-:-:S04]  /*09c0*/  ISETP.NE.AND P0, PT, R36, 0xa, PT ;  /* 0x0000000a2400780c */ /* 0x000fc80003f05270 */
[----:B------:R-:W-:Y:S02]  /*09d0*/  SEL R9, R17, R9, !P0 ;  /* 0x0000000911097207 */ /* 0x000fe40004000000 */
[----:B------:R-:W-:-:S04]  /*09e0*/  ISETP.NE.AND P0, PT, R36, 0xb, PT ;  /* 0x0000000b2400780c */ /* 0x000fc80003f05270 */
[----:B------:R-:W-:Y:S01]  /*09f0*/  SEL R9, R18, R9, !P0 ;  /* 0x0000000912097207 */ /* 0x000fe20004000000 */
[----:B------:R-:W-:Y:S01]  /*0a00*/  IMAD.IADD R18, R19, 0x1, R18 ;  /* 0x0000000113127824 */ /* 0x000fe200078e0212 */
[----:B------:R-:W-:-:S04]  /*0a10*/  ISETP.GE.U32.AND P0, PT, R35, 0x20, PT ;  /* 0x000000202300780c */ /* 0x000fc80003f06070 */
[C---:B------:R-:W-:Y:S02]  /*0a20*/  SEL R9, R18.reuse, R9, !P1 ;  /* 0x0000000912097207 */ /* 0x040fe40004800000 */
[----:B------:R-:W-:Y:S02]  /*0a30*/  ISETP.NE.AND P1, PT, R35, RZ, PT ;  /* 0x000000ff2300720c */ /* 0x000fe40003f25270 */
[----:B------:R-:W-:Y:S02]  /*0a40*/  SEL R10, R9, RZ, P0 ;  /* 0x000000ff090a7207 */ /* 0x000fe40000000000 */
[--C-:B0----5:R-:W-:Y:S02]  /*0a50*/  IADD3 R9, PT, PT, R18, R8, R39.reuse ;  /* 0x0000000812097210 */ /* 0x121fe40007ffe027 */
[----:B------:R-:W-:-:S07]  /*0a60*/  IADD3 R38, PT, PT, R10, R38, R39 ;  /* 0x000000260a267210 */ /* 0x000fce0007ffe027 */
[----:B------:R-:W-:Y:S05]  /*0a70*/  @P1 BRA `(.L_x_3) ;  /* 0x0000000c00541947 */ /* 0x000fea0003800000 */
[----:B------:R-:W0:Y:S01]  /*0a80*/  LDC.64 R10, c[0x0][0x390] ;  /* 0x0000e400ff0a7b82 */ /* 0x000e220000000a00 */
[----:B------:R-:W-:-:S05]  /*0a90*/  IMAD.MOV.U32 R8, RZ, RZ, 0x65 ;  /* 0x00000065ff087424 */ /* 0x000fca00078e00ff */
[----:B0-----:R0:W-:Y:S01]  /*0aa0*/  ST.E.64.STRONG.GPU desc[UR12][R10.64+0x100], R8 ;  /* 0x000100080a007985 */ /* 0x0011e2000c10fb0c */
[----:B------:R-:W-:Y:S05]  /*0ab0*/  BRA `(.L_x_3) ;  /* 0x0000000c00447947 */ /* 0x000fea0003800000 */
.L_x_2:
        /* <DEDUP_REMOVED lines=20> */
[----:B-----5:R-:W0:Y:S02]  /*0c00*/  SHFL.UP P0, R39, R40, 0x10, RZ ;  /* 0x0600000028277989 */ /* 0x020e2400000000ff */
[----:B0-----:R-:W-:Y:S01]  /*0c10*/  @P0 IMAD.IADD R39, R40, 0x1, R39 ;  /* 0x0000000128270824 */ /* 0x001fe200078e0227 */
[----:B------:R-:W-:-:S04]  /*0c20*/  ISETP.NE.AND P0, PT, R36, 0x2, PT ;  /* 0x000000022400780c */ /* 0x000fc80003f05270 */
[----:B------:R-:W-:Y:S01]  /*0c30*/  @!P1 STS [R42+0x10], R39 ;  /* 0x000010272a009388 */ /* 0x000fe20000000800 */
[----:B------:R-:W-:Y:S01]  /*0c40*/  BAR.SYNC.DEFER_BLOCKING 0x0 ;  /* 0x0000000000007b1d */ /* 0x000fe20000010000 */
[----:B------:R-:W-:-:S05]  /*0c50*/  ISETP.NE.AND P1, PT, R36, 0xc, PT ;  /* 0x0000000c2400780c */ /* 0x000fca0003f25270 */
[----:B------:R-:W0:Y:S04]  /*0c60*/  LDS.128 R8, [UR4+0x10] ;  /* 0x00001004ff087984 */ /* 0x000e280008000c00 */
[----:B------:R-:W1:Y:S04]  /*0c70*/  LDS.128 R12, [UR4+0x20] ;  /* 0x00002004ff0c7984 */ /* 0x000e680008000c00 */
[----:B------:R-:W2:Y:S01]  /*0c80*/  LDS.128 R16, [UR4+0x30] ;  /* 0x00003004ff107984 */ /* 0x000ea20008000c00 */
[----:B0-----:R-:W-:-:S04]  /*0c90*/  IMAD.IADD R9, R8, 0x1, R9 ;  /* 0x0000000108097824 */ /* 0x001fc800078e0209 */
[----:B------:R-:W-:Y:S01]  /*0ca0*/  IMAD.IADD R10, R10, 0x1, R9 ;  /* 0x000000010a0a7824 */ /* 0x000fe200078e0209 */
[----:B------:R-:W-:Y:S02]  /*0cb0*/  SEL R8, R9, R8, !P0 ;  /* 0x0000000809087207 */ /* 0x000fe40004000000 */
[----:B------:R-:W-:Y:S01]  /*0cc0*/  ISETP.NE.AND P0, PT, R36, 0x3, PT ;  /* 0x000000032400780c */ /* 0x000fe20003f05270 */
[----:B------:R-:W-:Y:S01]  /*0cd0*/  IMAD.IADD R11, R11, 0x1, R10 ;  /* 0x000000010b0b7824 */ /* 0x000fe200078e020a */
[----:B------:R-:W0:Y:S02]  /*0ce0*/  LDS R9, [UR4+0x40] ;  /* 0x00004004ff097984 */ /* 0x000e240008000800 */
        /* <DEDUP_REMOVED lines=13> */
[----:B------:R-:W-:-:S03]  /*0dc0*/  IMAD.IADD R17, R17, 0x1, R16 ;  /* 0x0000000111117824 */ /* 0x000fc600078e0210 */
[----:B------:R-:W-:Y:S01]  /*0dd0*/  SEL R8, R14, R8, !P0 ;  /* 0x000000080e087207 */ /* 0x000fe20004000000 */
[----:B------:R-:W-:Y:S01]  /*0de0*/  IMAD.IADD R18, R18, 0x1, R17 ;  /* 0x0000000112127824 */ /* 0x000fe200078e0211 */
[----:B------:R-:W-:-:S03]  /*0df0*/  ISETP.NE.AND P0, PT, R36, 0x8, PT ;  /* 0x000000082400780c */ /* 0x000fc60003f05270 */
[----:B------:R-:W-:Y:S01]  /*0e00*/  IMAD.IADD R19, R19, 0x1, R18 ;  /* 0x0000000113137824 */ /* 0x000fe200078e0212 */
[----:B------:R-:W-:Y:S02]  /*0e10*/  SEL R8, R15, R8, !P0 ;  /* 0x000000080f087207 */ /* 0x000fe40004000000 */
[----:B------:R-:W-:-:S04]  /*0e20*/  ISETP.NE.AND P0, PT, R36, 0x9, PT ;  /* 0x000000092400780c */ /* 0x000fc80003f05270 */
[----:B------:R-:W-:Y:S02]  /*0e30*/  SEL R8, R16, R8, !P0 ;  /* 0x0000000810087207 */ /* 0x000fe40004000000 */
[----:B------:R-:W-:Y:S01]  /*0e40*/  ISETP.NE.AND P0, PT, R36, 0xa, PT ;  /* 0x0000000a2400780c */ /* 0x000fe20003f05270 */
[----:B0-----:R-:W-:-:S03]  /*0e50*/  IMAD.IADD R9, R19, 0x1, R9 ;  /* 0x0000000113097824 */ /* 0x001fc600078e0209 */
[----:B------:R-:W-:Y:S01]  /*0e60*/  SEL R8, R17, R8, !P0 ;  /* 0x0000000811087207 */ /* 0x000fe20004000000 */
[----:B------:R-:W-:Y:S01]  /*0e70*/  IMAD.IADD R17, R39, 0x1, -R38 ;  /* 0x0000000127117824 */ /* 0x000fe200078e0a26 */
[----:B------:R-:W-:-:S04]  /*0e80*/  ISETP.NE.AND P0, PT, R36, 0xb, PT ;  /* 0x0000000b2400780c */ /* 0x000fc80003f05270 */
[----:B------:R-:W-:Y:S02]  /*0e90*/  SEL R8, R18, R8, !P0 ;  /* 0x0000000812087207 */ /* 0x000fe40004000000 */
[----:B------:R-:W-:Y:S02]  /*0ea0*/  ISETP.GT.U32.AND P0, PT, R35, 0x1f, PT ;  /* 0x0000001f2300780c */ /* 0x000fe40003f04070 */
[----:B------:R-:W-:Y:S02]  /*0eb0*/  SEL R11, R17, RZ, P2 ;  /* 0x000000ff110b7207 */ /* 0x000fe40001000000 */
[----:B------:R-:W-:Y:S02]  /*0ec0*/  SEL R8, R19, R8, !P1 ;  /* 0x0000000813087207 */ /* 0x000fe40004800000 */
[----:B------:R-:W-:-:S03]  /*0ed0*/  ISETP.GE.U32.AND P1, PT, R35, 0x20, PT ;  /* 0x000000202300780c */ /* 0x000fc60003f26070 */
[----:B------:R-:W-:-:S05]  /*0ee0*/  IMAD.IADD R38, R8, 0x1, R11 ;  /* 0x0000000108267824 */ /* 0x000fca00078e020b */
[----:B------:R-:W-:Y:S01]  /*0ef0*/  SEL R17, R17, R38, !P1 ;  /* 0x0000002611117207 */ /* 0x000fe20004800000 */
[----:B------:R-:W-:Y:S06]  /*0f00*/  @P0 BRA `(.L_x_4) ;  /* 0x00000008000c0947 */ /* 0x000fec0003800000 */
[----:B------:R-:W0:Y:S01]  /*0f10*/  LDC.64 R14, c[0x0][0x390] ;  /* 0x0000e400ff0e7b82 */ /* 0x000e220000000a00 */
[----:B------:R-:W-:Y:S01]  /*0f20*/  ISETP.NE.AND P1, PT, R35, RZ, PT ;  /* 0x000000ff2300720c */ /* 0x000fe20003f25270 */
[----:B------:R-:W-:Y:S01]  /*0f30*/  IMAD.U32 R45, RZ, RZ, UR6 ;  /* 0x00000006ff2d7e24 */ /* 0x000fe2000f8e00ff */
[----:B------:R-:W-:-:S05]  /*0f40*/  LOP3.LUT R18, RZ, R35, RZ, 0x33, !PT ;  /* 0x00000023ff127212 */ /* 0x000fca00078e33ff */
[----:B------:R-:W-:-:S06]  /*0f50*/  VIADD R18, R18, UR6 ;  /* 0x0000000612127c36 */ /* 0x000fcc0008000000 */
[----:B------:R-:W-:Y:S01]  /*0f60*/  @!P1 IMAD.MOV.U32 R8, RZ, RZ, 0x64 ;  /* 0x00000064ff089424 */ /* 0x000fe200078e00ff */
[----:B------:R1:W-:Y:S01]  /*0f70*/  @!P1 STS [UR4+0xc], R9 ;  /* 0x00000c09ff009988 */ /* 0x0003e20008000804 */
[----:B0-----:R-:W-:-:S04]  /*0f80*/  IMAD.WIDE R44, R45, 0x8, R14 ;  /* 0x000000082d2c7825 */ /* 0x001fc800078e020e */
[----:B------:R-:W-:Y:S01]  /*0f90*/  IMAD.WIDE R14, R18, 0x8, R14 ;  /* 0x00000008120e7825 */ /* 0x000fe200078e020e */
[----:B------:R1:W-:Y:S01]  /*0fa0*/  @!P1 ST.E.64.STRONG.GPU desc[UR12][R44.64+0x100], R8 ;  /* 0x000100082c009985 */ /* 0x0003e2000c10fb0c */
[----:B------:R-:W-:Y:S05]  /*0fb0*/  NANOSLEEP 0x226 ;  /* 0x000002260000795d */ /* 0x000fea0003800000 */
[----:B------:R-:W2:Y:S01]  /*0fc0*/  LD.E.64.STRONG.GPU R12, desc[UR12][R14.64+0x100] ;  /* 0x0001000c0e0c7980 */ /* 0x000ea2000c10fb00 */
[----:B------:R-:W-:Y:S01]  /*0fd0*/  UMOV UR5, 0xffffffff ;  /* 0xffffffff00057882 */ /* 0x000fe20000000000 */
[----:B--2---:R-:W-:Y:S02]  /*0fe0*/  ISETP.NE.AND P0, PT, R12, 0x63, PT ;  /* 0x000000630c00780c */ /* 0x004fe40003f05270 */
[----:B-1----:R-:W-:Y:S11]  /*0ff0*/  BRA.DIV UR5, `(.L_x_5) ;  /* 0x0000002e05bc7947 */ /* 0x002ff6000b800000 */
[----:B------:R-:W-:-:S13]  /*1000*/  VOTE.ANY P0, !P0 ;  /* 0x0000000000ff7806 */ /* 0x000fda0004000100 */
.L_x_34:
[----:B------:R-:W-:Y:S05]  /*1010*/  @!P0 BRA `(.L_x_6) ;  /* 0x0000000000248947 */ /* 0x000fea0003800000 */
[----:B------:R-:W-:-:S07]  /*1020*/  IMAD.MOV.U32 R8, RZ, RZ, 0x1de ;  /* 0x000001deff087424 */ /* 0x000fce00078e00ff */
.L_x_8:
[----:B------:R-:W-:Y:S05]  /*1030*/  NANOSLEEP R8 ;  /* 0x000000080000735d */ /* 0x000fea0003800000 */
[----:B------:R-:W2:Y:S01]  /*1040*/  LD.E.64.STRONG.GPU R12, desc[UR12][R14.64+0x100] ;  /* 0x0001000c0e0c7980 */ /* 0x000ea2000c10fb00 */
[----:B------:R-:W-:Y:S01]  /*1050*/  UMOV UR5, 0xffffffff ;  /* 0xffffffff00057882 */ /* 0x000fe20000000000 */
[----:B------:R-:W-:Y:S02]  /*1060*/  SHF.R.U32.HI R8, RZ, 0x1, R8 ;  /* 0x00000001ff087819 */ /* 0x000fe40000011608 */
[----:B--2---:R-:W-:Y:S01]  /*1070*/  ISETP.NE.AND P0, PT, R12, 0x63, PT ;  /* 0x000000630c00780c */ /* 0x004fe20003f05270 */
[----:B------:R-:W-:-:S12]  /*1080*/  BRA.DIV UR5, `(.L_x_7) ;  /* 0x0000002e05b87947 */ /* 0x000fd8000b800000 */
[----:B------:R-:W-:-:S13]  /*1090*/  VOTE.ANY P0, !P0 ;  /* 0x0000000000ff7806 */ /* 0x000fda0004000100 */
.L_x_37:
[----:B------:R-:W-:Y:S05]  /*10a0*/  @P0 BRA `(.L_x_8) ;  /* 0xfffffffc00e00947 */ /* 0x000fea000383ffff */
.L_x_6:
[----:B------:R-:W-:Y:S01]  /*10b0*/  UMOV UR5, 0xffffffff ;  /* 0xffffffff00057882 */ /* 0x000fe20000000000 */
[----:B------:R-:W-:Y:S02]  /*10c0*/  ISETP.NE.AND P0, PT, R12, 0x65, PT ;  /* 0x000000650c00780c */ /* 0x000fe40003f05270 */
[----:B------:R-:W-:Y:S11]  /*10d0*/  BRA.DIV UR5, `(.L_x_9) ;  /* 0x0000002e05c47947 */ /* 0x000ff6000b800000 */
[----:B------:R-:W0:Y:S01]  /*10e0*/  S2R R8, SR_GEMASK ;  /* 0x0000000000087919 */ /* 0x000e220000003c00 */
[----:B------:R-:W-:Y:S01]  /*10f0*/  VOTE.ANY R10, PT, !P0 ;  /* 0x00000000000a7806 */ /* 0x000fe200040e0100 */
[C---:B------:R-:W-:Y:S02]  /*1100*/  VIADD R38, R37.reuse, 0x2 ;  /* 0x0000000225267836 */ /* 0x040fe40000000000 */
[----:B------:R-:W-:Y:S01]  /*1110*/  VIADD R39, R37, 0x10 ;  /* 0x0000001025277836 */ /* 0x000fe20000000000 */
[----:B0-----:R-:W-:-:S05]  /*1120*/  LOP3.LUT R10, R10, 0x80000000, R8, 0xec, !PT ;  /* 0x800000000a0a7812 */ /* 0x001fca00078eec08 */
[----:B------:R-:W-:-:S05]  /*1130*/  VIADD R11, R10, 0xffffffff ;  /* 0xffffffff0a0b7836 */ /* 0x000fca0000000000 */
[----:B------:R-:W-:-:S04]  /*1140*/  LOP3.LUT R11, R10, R11, RZ, 0xc, !PT ;  /* 0x0000000b0a0b7212 */ /* 0x000fc800078e0cff */
[----:B------:R-:W0:Y:S02]  /*1150*/  POPC R15, R11 ;  /* 0x0000000b000f7309 */ /* 0x000e240000000000 */
[----:B0-----:R-:W0:Y:S01]  /*1160*/  SHFL.DOWN PT, R16, R13, 0x1, R15 ;  /* 0x082000000d107989 */ /* 0x001e2200000e000f */
[-C--:B------:R-:W-:Y:S02]  /*1170*/  ISETP.GE.AND P0, PT, R37, R15.reuse, PT ;  /* 0x0000000f2500720c */ /* 0x080fe40003f06270 */
[-C--:B------:R-:W-:Y:S02]  /*1180*/  ISETP.GT.AND P2, PT, R39, R15.reuse, PT ;  /* 0x0000000f2700720c */ /* 0x080fe40003f44270 */
[----:B0-----:R-:W-:Y:S02]  /*1190*/  SEL R16, R16, RZ, !P0 ;  /* 0x000000ff10107207 */ /* 0x001fe40004000000 */
[----:B------:R-:W-:-:S03]  /*11a0*/  ISETP.GT.AND P0, PT, R38, R15, PT ;  /* 0x0000000f2600720c */ /* 0x000fc60003f04270 */
[----:B------:R-:W-:-:S05]  /*11b0*/  IMAD.IADD R36, R16, 0x1, R13 ;  /* 0x0000000110247824 */ /* 0x000fca00078e020d */
[----:B------:R-:W0:Y:S02]  /*11c0*/  SHFL.DOWN PT, R16, R36, 0x2, R15 ;  /* 0x0840000024107989 */ /* 0x000e2400000e000f */
[----:B0-----:R-:W-:-:S05]  /*11d0*/  SEL R19, R16, RZ, !P0 ;  /* 0x000000ff10137207 */ /* 0x001fca0004000000 */
[----:B------:R-:W-:Y:S02]  /*11e0*/  IMAD.IADD R40, R36, 0x1, R19 ;  /* 0x0000000124287824 */ /* 0x000fe400078e0213 */
[C---:B------:R-:W-:Y:S02]  /*11f0*/  VIADD R19, R37.reuse, 0x4 ;  /* 0x0000000425137836 */ /* 0x040fe40000000000 */
[----:B------:R-:W-:Y:S01]  /*1200*/  VIADD R36, R37, 0x8 ;  /* 0x0000000825247836 */ /* 0x000fe20000000000 */
[----:B------:R-:W0:Y:S02]  /*1210*/  SHFL.DOWN PT, R16, R40, 0x4, R15 ;  /* 0x0880000028107989 */ /* 0x000e2400000e000f */
[----:B------:R-:W-:-:S04]  /*1220*/  ISETP.GT.AND P0, PT, R19, R15, PT ;  /* 0x0000000f1300720c */ /* 0x000fc80003f04270 */
[----:B0-----:R-:W-:Y:S02]  /*1230*/  SEL R11, R16, RZ, !P0 ;  /* 0x000000ff100b7207 */ /* 0x001fe40004000000 */
[----:B------:R-:W-:-:S03]  /*1240*/  ISETP.GT.AND P0, PT, R36, R15, PT ;  /* 0x0000000f2400720c */ /* 0x000fc60003f04270 */
[----:B------:R-:W-:Y:S02]  /*1250*/  IMAD.IADD R42, R40, 0x1, R11 ;  /* 0x00000001282a7824 */ /* 0x000fe400078e020b */
[----:B------:R-:W0:Y:S03]  /*1260*/  LDC.64 R10, c[0x0][0x390] ;  /* 0x0000e400ff0a7b82 */ /* 0x000e260000000a00 */
[----:B------:R-:W1:Y:S02]  /*1270*/  SHFL.DOWN PT, R16, R42, 0x8, R15 ;  /* 0x090000002a107989 */ /* 0x000e6400000e000f */
[----:B-1----:R-:W-:Y:S02]  /*1280*/  SEL R41, R16, RZ, !P0 ;  /* 0x000000ff10297207 */ /* 0x002fe40004000000 */
[----:B------:R-:W-:-:S03]  /*1290*/  ISETP.NE.AND P0, PT, R12, 0x65, PT ;  /* 0x000000650c00780c */ /* 0x000fc60003f05270 */
[----:B------:R-:W-:Y:S01]  /*12a0*/  IMAD.IADD R41, R42, 0x1, R41 ;  /* 0x000000012a297824 */ /* 0x000fe200078e0229 */
[----:B0-----:R-:W-:-:S04]  /*12b0*/  IADD3 R42, P3, PT, R10, 0x100, RZ ;  /* 0x000001000a2a7810 */ /* 0x001fc80007f7e0ff */
[----:B------:R-:W0:Y:S01]  /*12c0*/  SHFL.DOWN PT, R16, R41, 0x10, R15 ;  /* 0x0a00000029107989 */ /* 0x000e2200000e000f */
[----:B------:R-:W-:-:S04]  /*12d0*/  IMAD.X R43, RZ, RZ, R11, P3 ;  /* 0x000000ffff2b7224 */ /* 0x000fc800018e060b */
[----:B------:R-:W-:Y:S02]  /*12e0*/  VOTE.ALL P0, P0 ;  /* 0x0000000000ff7806 */ /* 0x000fe40000000000 */
[----:B0-----:R-:W-:-:S05]  /*12f0*/  SEL R16, R16, RZ, !P2 ;  /* 0x000000ff10107207 */ /* 0x001fca0005000000 */
[----:B------:R-:W-:-:S07]  /*1300*/  IMAD.IADD R40, R41, 0x1, R16 ;  /* 0x0000000129287824 */ /* 0x000fce00078e0210 */
.L_x_46:
[----:B------:R-:W-:Y:S05]  /*1310*/  @!P0 BRA `(.L_x_10) ;  /* 0x0000000000cc8947 */ /* 0x000fea0003800000 */
[----:B------:R-:W-:-:S07]  /*1320*/  IMAD.MOV.U32 R11, RZ, RZ, 0x1de ;  /* 0x000001deff0b7424 */ /* 0x000fce00078e00ff */
.L_x_16:
[----:B------:R-:W-:-:S05]  /*1330*/  IMAD.WIDE R14, R18, 0x8, R42 ;  /* 0x00000008120e7825 */ /* 0x000fca00078e022a */
[----:B------:R-:W2:Y:S01]  /*1340*/  LD.E.64.STRONG.GPU R12, desc[UR12][R14.64+-0x100] ;  /* 0xffff000c0e0c7980 */ /* 0x000ea2000c10fb00 */
[----:B------:R-:W-:Y:S05]  /*1350*/  YIELD ;  /* 0x0000000000007946 */ /* 0x000fea0003800000 */
[----:B------:R-:W-:Y:S01]  /*1360*/  UMOV UR5, 0xffffffff ;  /* 0xffffffff00057882 */ /* 0x000fe20000000000 */
[----:B------:R-:W-:Y:S02]  /*1370*/  SHF.R.U32.HI R11, RZ, 0x1, R11 ;  /* 0x00000001ff0b7819 */ /* 0x000fe4000001160b */
[----:B--2---:R-:W-:Y:S01]  /*1380*/  ISETP.NE.AND P0, PT, R12, 0x63, PT ;  /* 0x000000630c00780c */ /* 0x004fe20003f05270 */
[----:B------:R-:W-:-:S12]  /*1390*/  BRA.DIV UR5, `(.L_x_11) ;  /* 0x0000003205147947 */ /* 0x000fd8000b800000 */
[----:B------:R-:W-:-:S13]  /*13a0*/  VOTE.ANY P0, !P0 ;  /* 0x0000000000ff7806 */ /* 0x000fda0004000100 */
.L_x_49:
[----:B------:R-:W-:Y:S05]  /*13b0*/  @!P0 BRA `(.L_x_12) ;  /* 0x0000000000248947 */ /* 0x000fea0003800000 */
[----:B------:R-:W-:-:S07]  /*13c0*/  IMAD.MOV.U32 R16, RZ, RZ, R11 ;  /* 0x000000ffff107224 */ /* 0x000fce00078e000b */
.L_x_14:
[----:B------:R-:W-:Y:S05]  /*13d0*/  NANOSLEEP R16 ;  /* 0x000000100000735d */ /* 0x000fea0003800000 */
[----:B------:R-:W2:Y:S01]  /*13e0*/  LD.E.64.STRONG.GPU R12, desc[UR12][R14.64+-0x100] ;  /* 0xffff000c0e0c7980 */ /* 0x000ea2000c10fb00 */
[----:B------:R-:W-:Y:S01]  /*13f0*/  UMOV UR5, 0xffffffff ;  /* 0xffffffff00057882 */ /* 0x000fe20000000000 */
[----:B------:R-:W-:Y:S02]  /*1400*/  SHF.R.U32.HI R16, RZ, 0x1, R16 ;  /* 0x00000001ff107819 */ /* 0x000fe40000011610 */
[----:B--2---:R-:W-:Y:S01]  /*1410*/  ISETP.NE.AND P0, PT, R12, 0x63, PT ;  /* 0x000000630c00780c */ /* 0x004fe20003f05270 */
[----:B------:R-:W-:-:S12]  /*1420*/  BRA.DIV UR5, `(.L_x_13) ;  /* 0x0000003205107947 */ /* 0x000fd8000b800000 */
[----:B------:R-:W-:-:S13]  /*1430*/  VOTE.ANY P0, !P0 ;  /* 0x0000000000ff7806 */ /* 0x000fda0004000100 */
.L_x_52:
[----:B------:R-:W-:Y:S05]  /*1440*/  @P0 BRA `(.L_x_14) ;  /* 0xfffffffc00e00947 */ /* 0x000fea000383ffff */
.L_x_12:
[----:B------:R-:W-:Y:S01]  /*1450*/  UMOV UR5, 0xffffffff ;  /* 0xffffffff00057882 */ /* 0x000fe20000000000 */
[----:B------:R-:W-:Y:S02]  /*1460*/  ISETP.NE.AND P0, PT, R12, 0x65, PT ;  /* 0x000000650c00780c */ /* 0x000fe40003f05270 */
[----:B------:R-:W-:Y:S11]  /*1470*/  BRA.DIV UR5, `(.L_x_15) ;  /* 0x00000032051c7947 */ /* 0x000ff6000b800000 */
[----:B------:R-:W-:Y:S01]  /*1480*/  VOTE.ANY R10, PT, !P0 ;  /* 0x00000000000a7806 */ /* 0x000fe200040e0100 */
[----:B------:R-:W-:-:S03]  /*1490*/  VIADD R18, R18, 0xffffffe0 ;  /* 0xffffffe012127836 */ /* 0x000fc60000000000 */
[----:B------:R-:W-:-:S05]  /*14a0*/  LOP3.LUT R10, R10, 0x80000000, R8, 0xec, !PT ;  /* 0x800000000a0a7812 */ /* 0x000fca00078eec08 */
[----:B------:R-:W-:-:S05]  /*14b0*/  VIADD R15, R10, 0xffffffff ;  /* 0xffffffff0a0f7836 */ /* 0x000fca0000000000 */
[----:B------:R-:W-:-:S06]  /*14c0*/  LOP3.LUT R15, R10, R15, RZ, 0xc, !PT ;  /* 0x0000000f0a0f7212 */ /* 0x000fcc00078e0cff */
        /* <DEDUP_REMOVED lines=17> */
[----:B------:R-:W-:-:S03]  /*15e0*/  ISETP.NE.AND P0, PT, R12, 0x65, PT ;  /* 0x000000650c00780c */ /* 0x000fc60003f05270 */
[----:B------:R-:W-:-:S05]  /*15f0*/  IMAD.IADD R41, R13, 0x1, R16 ;  /* 0x000000010d297824 */ /* 0x000fca00078e0210 */
[----:B------:R-:W0:Y:S05]  /*1600*/  SHFL.DOWN PT, R16, R41, 0x10, R15 ;  /* 0x0a00000029107989 */ /* 0x000e2a00000e000f */
[----:B------:R-:W-:Y:S02]  /*1610*/  VOTE.ALL P0, P0 ;  /* 0x0000000000ff7806 */ /* 0x000fe40000000000 */
[----:B0-----:R-:W-:-:S04]  /*1620*/  SEL R16, R16, RZ, !P2 ;  /* 0x000000ff10107207 */ /* 0x001fc80005000000 */
[----:B------:R-:W-:-:S07]  /*1630*/  IADD3 R40, PT, PT, R41, R16, R40 ;  /* 0x0000001029287210 */ /* 0x000fce0007ffe028 */
.L_x_61:
[----:B------:R-:W-:Y:S05]  /*1640*/  @P0 BRA `(.L_x_16) ;  /* 0xfffffffc00380947 */ /* 0x000fea000383ffff */
.L_x_10:
[----:B------:R-:W-:Y:S01]  /*1650*/  ISETP.NE.AND P0, PT, R37, RZ, PT ;  /* 0x000000ff2500720c */ /* 0x000fe20003f05270 */
[----:B------:R-:W0:Y:S01]  /*1660*/  @!P1 S2R R11, SR_CgaCtaId ;  /* 0x00000000000b9919 */ /* 0x000e220000008800 */
[----:B------:R-:W-:Y:S01]  /*1670*/  @!P1 MOV R10, 0x400 ;  /* 0x00000400000a9802 */ /* 0x000fe20000000f00 */
[----:B------:R-:W-:Y:S02]  /*1680*/  @!P1 IMAD.IADD R9, R9, 0x1, R40 ;  /* 0x0000000109099824 */ /* 0x000fe400078e0228 */
[----:B------:R-:W-:Y:S02]  /*1690*/  @!P1 IMAD.MOV.U32 R8, RZ, RZ, 0x65 ;  /* 0x00000065ff089424 */ /* 0x000fe400078e00ff */
[----:B------:R-:W-:-:S03]  /*16a0*/  IMAD.MOV.U32 R38, RZ, RZ, R17 ;  /* 0x000000ffff267224 */ /* 0x000fc600078e0011 */
[----:B------:R1:W-:Y:S03]  /*16b0*/  @!P1 ST.E.64.STRONG.GPU desc[UR12][R44.64+0x100], R8 ;  /* 0x000100082c009985 */ /* 0x0003e6000c10fb0c */
[----:B------:R-:W-:Y:S01]  /*16c0*/  @!P0 MOV R12, 0x400 ;  /* 0x00000400000c8802 */ /* 0x000fe20000000f00 */
[----:B------:R-:W2:Y:S01]  /*16d0*/  @!P0 S2R R13, SR_CgaCtaId ;  /* 0x00000000000d8919 */ /* 0x000ea20000008800 */
[----:B------:R-:W-:Y:S01]  /*16e0*/  @!P0 IMAD.MOV.U32 R38, RZ, RZ, R40 ;  /* 0x000000ffff268224 */ /* 0x000fe200078e0028 */
[----:B0-----:R-:W-:-:S05]  /*16f0*/  @!P1 LEA R10, R11, R10, 0x18 ;  /* 0x0000000a0b0a9211 */ /* 0x001fca00078ec0ff */
[----:B------:R1:W-:Y:S04]  /*1700*/  @!P1 STS [R10+0x8], R9 ;  /* 0x000008090a009388 */ /* 0x0003e80000000800 */
[----:B------:R1:W-:Y:S01]  /*1710*/  @!P1 STS [R10+0x4], R40 ;  /* 0x000004280a009388 */ /* 0x0003e20000000800 */
[----:B--2---:R-:W-:-:S05]  /*1720*/  @!P0 LEA R13, R13, R12, 0x18 ;  /* 0x0000000c0d0d8211 */ /* 0x004fca00078ec0ff */
[----:B------:R1:W-:Y:S02]  /*1730*/  @!P0 STS [R13+0x54], R40 ;  /* 0x000054280d008388 */ /* 0x0003e40000000800 */
.L_x_4:
[----:B------:R-:W-:Y:S05]  /*1740*/  WARPSYNC.ALL ;  /* 0x0000000000007948 */ /* 0x000fea0003800000 */
[----:B------:R-:W0:Y:S08]  /*1750*/  S2UR UR7, SR_CgaCtaId ;  /* 0x00000000000779c3 */ /* 0x000e300000008800 */
[----:B------:R-:W-:Y:S01]  /*1760*/  BAR.SYNC.DEFER_BLOCKING 0x0 ;  /* 0x0000000000007b1d */ /* 0x000fe20000010000 */
[----:B------:R-:W-:-:S05]  /*1770*/  ISETP.NE.AND P0, PT, R35, RZ, PT ;  /* 0x000000ff2300720c */ /* 0x000fca0003f05270 */
[----:B------:R-:W-:Y:S02]  /*1780*/  UMOV UR5, 0x400 ;  /* 0x0000040000057882 */ /* 0x000fe40000000000 */
[----:B0-----:R-:W-:-:S09]  /*1790*/  ULEA UR5, UR7, UR5, 0x18 ;  /* 0x0000000507057291 */ /* 0x001fd2000f8ec0ff */
[----:B-1----:R-:W0:Y:S02]  /*17a0*/  LDS R8, [UR5+0x54] ;  /* 0x00005405ff087984 */ /* 0x002e240008000800 */
[----:B0-----:R-:W-:-:S05]  /*17b0*/  SEL R9, R8, RZ, P0 ;  /* 0x000000ff08097207 */ /* 0x001fca0000000000 */
[----:B------:R-:W-:-:S07]  /*17c0*/  IMAD.IADD R38, R9, 0x1, R38 ;  /* 0x0000000109267824 */ /* 0x000fce00078e0226 */
.L_x_3:
[----:B------:R-:W-:Y:S05]  /*17d0*/  BSYNC.RECONVERGENT B0 ;  /* 0x0000000000007941 */ /* 0x000fea0003800200 */
.L_x_1:
[----:B------:R-:W-:Y:S01]  /*17e0*/  IMAD.IADD R32, R32, 0x1, R38 ;  /* 0x0000000120207824 */ /* 0x000fe200078e0226 */
[----:B------:R-:W-:Y:S03]  /*17f0*/  BAR.SYNC.DEFER_BLOCKING 0x0 ;  /* 0x0000000000007b1d */ /* 0x000fe60000010000 */
[----:B------:R-:W-:-:S03]  /*1800*/  IMAD.IADD R29, R29, 0x1, R32 ;  /* 0x000000011d1d7824 */ /* 0x000fc600078e0220 */
[----:B------:R-:W1:Y:S01]  /*1810*/  LDCU.64 UR8, c[0x0][0x388] ;  /* 0x00007100ff0877ac */ /* 0x000e620008000a00 */
[----:B------:R-:W-:-:S04]  /*1820*/  IMAD.IADD R28, R28, 0x1, R29 ;  /* 0x000000011c1c7824 */ /* 0x000fc800078e021d */
[----:B------:R-:W-:-:S04]  /*1830*/  IMAD.IADD R27, R27, 0x1, R28 ;  /* 0x000000011b1b7824 */ /* 0x000fc800078e021c */
[----:B------:R-:W-:-:S04]  /*1840*/  IMAD.IADD R26, R26, 0x1, R27 ;  /* 0x000000011a1a7824 */ /* 0x000fc800078e021b */
[----:B------:R-:W-:-:S04]  /*1850*/  IMAD.IADD R25, R25, 0x1, R26 ;  /* 0x0000000119197824 */ /* 0x000fc800078e021a */
[----:B------:R-:W-:Y:S01]  /*1860*/  IMAD.IADD R24, R24, 0x1, R25 ;  /* 0x0000000118187824 */ /* 0x000fe200078e0219 */
[----:B------:R-:W-:Y:S03]  /*1870*/  STS [R33], R38 ;  /* 0x0000002621007388 */ /* 0x000fe60000000800 */
[----:B------:R-:W-:Y:S01]  /*1880*/  IMAD.IADD R23, R23, 0x1, R24 ;  /* 0x0000000117177824 */ /* 0x000fe200078e0218 */
[----:B------:R-:W-:Y:S03]  /*1890*/  STS [R33+0x4], R32 ;  /* 0x0000042021007388 */ /* 0x000fe60000000800 */
        /* <DEDUP_REMOVED lines=19> */
[----:B------:R-:W-:Y:S04]  /*19d0*/  STS [R33+0x2c], R20 ;  /* 0x00002c1421007388 */ /* 0x000fe80000000800 */
[----:B------:R-:W-:Y:S04]  /*19e0*/  STS [R33+0x30], R7 ;  /* 0x0000300721007388 */ /* 0x000fe80000000800 */
[----:B------:R-:W-:Y:S04]  /*19f0*/  STS [R33+0x34], R6 ;  /* 0x0000340621007388 */ /* 0x000fe80000000800 */
[----:B------:R-:W-:Y:S04]  /*1a00*/  STS [R33+0x38], R5 ;  /* 0x0000380521007388 */ /* 0x000fe80000000800 */
[----:B------:R-:W-:Y:S04]  /*1a10*/  STS [R33+0x3c], R4 ;  /* 0x00003c0421007388 */ /* 0x000fe80000000800 */
[----:B------:R-:W-:Y:S04]  /*1a20*/  STS [R33+0x40], R3 ;  /* 0x0000400321007388 */ /* 0x000fe80000000800 */
[----:B------:R1:W-:Y:S04]  /*1a30*/  STS [R33+0x44], R2 ;  /* 0x0000440221007388 */ /* 0x0003e80000000800 */
[----:B------:R-:W-:Y:S01]  /*1a40*/  STS [R33+0x48], R0 ;  /* 0x0000480021007388 */ /* 0x000fe20000000800 */
[----:B------:R-:W-:-:S03]  /*1a50*/  NOP ;  /* 0x0000000000007918 */ /* 0x000fc60000000000 */
[----:B0-----:R-:W0:Y:S01]  /*1a60*/  LDS R9, [R34] ;  /* 0x0000000022097984 */ /* 0x001e220000000800 */
[----:B-1----:R-:W-:-:S03]  /*1a70*/  IADD3 R2, P0, PT, R31, UR8, RZ ;  /* 0x000000081f027c10 */ /* 0x002fc6000ff1e0ff */
[----:B------:R-:W1:Y:S01]  /*1a80*/  LDS R7, [R34+0x80] ;  /* 0x0000800022077984 */ /* 0x000e620000000800 */
[----:B------:R-:W-:-:S03]  /*1a90*/  IADD3.X R3, PT, PT, R30, UR9, RZ, P0, !PT ;  /* 0x000000091e037c10 */ /* 0x000fc600087fe4ff */
[----:B------:R-:W2:Y:S04]  /*1aa0*/  LDS R11, [R34+0x100] ;  /* 0x00010000220b7984 */ /* 0x000ea80000000800 */
[----:B------:R-:W3:Y:S04]  /*1ab0*/  LDS R13, [R34+0x180] ;  /* 0x00018000220d7984 */ /* 0x000ee80000000800 */
[----:B------:R-:W4:Y:S04]  /*1ac0*/  LDS R5, [R34+0x200] ;  /* 0x0002000022057984 */ /* 0x000f280000000800 */
[----:B------:R-:W5:Y:S04]  /*1ad0*/  LDS R15, [R34+0x280] ;  /* 0x00028000220f7984 */ /* 0x000f680000000800 */
        /* <DEDUP_REMOVED lines=13> */
[----:B0-----:R-:W-:Y:S04]  /*1bb0*/  STG.E desc[UR12][R2.64], R9 ;  /* 0x0000000902007986 */ /* 0x001fe8000c10190c */
[----:B-1----:R-:W-:Y:S04]  /*1bc0*/  STG.E desc[UR12][R2.64+0x80], R7 ;  /* 0x0000800702007986 */ /* 0x002fe8000c10190c */
[----:B--2---:R-:W-:Y:S04]  /*1bd0*/  STG.E desc[UR12][R2.64+0x100], R11 ;  /* 0x0001000b02007986 */ /* 0x004fe8000c10190c */
[----:B---3--:R-:W-:Y:S04]  /*1be0*/  STG.E desc[UR12][R2.64+0x180], R13 ;  /* 0x0001800d02007986 */ /* 0x008fe8000c10190c */
[----:B----4-:R-:W-:Y:S04]  /*1bf0*/  STG.E desc[UR12][R2.64+0x200], R5 ;  /* 0x0002000502007986 */ /* 0x010fe8000c10190c */
[----:B-----5:R-:W-:Y:S04]  /*1c00*/  STG.E desc[UR12][R2.64+0x280], R15 ;  /* 0x0002800f02007986 */ /* 0x020fe8000c10190c */
[----:B------:R-:W-:Y:S04]  /*1c10*/  STG.E desc[UR12][R2.64+0x300], R17 ;  /* 0x0003001102007986 */ /* 0x000fe8000c10190c */
        /* <DEDUP_REMOVED lines=11> */
[----:B------:R-:W-:Y:S01]  /*1cd0*/  STG.E desc[UR12][R2.64+0x900], R43 ;  /* 0x0009002b02007986 */ /* 0x000fe2000c10190c */
[----:B------:R-:W-:Y:S05]  /*1ce0*/  EXIT ;  /* 0x000000000000794d */ /* 0x000fea0003800000 */
.L_x_0:
[----:B------:R-:W-:-:S04]  /*1cf0*/  ISETP.NE.U32.AND P0, PT, RZ, UR7, PT ;  /* 0x00000007ff007c0c */ /* 0x000fc8000bf05070 */
[----:B------:R-:W-:-:S13]  /*1d00*/  ISETP.NE.AND.EX P0, PT, RZ, UR4, PT, P0 ;  /* 0x00000004ff007c0c */ /* 0x000fda000bf05300 */
[----:B------:R-:W-:Y:S05]  /*1d10*/  @!P0 EXIT ;  /* 0x000000000000894d */ /* 0x000fea0003800000 */
[----:B------:R-:W0:Y:S02]  /*1d20*/  LDCU.64 UR4, c[0x0][0x380] ;  /* 0x00007000ff0477ac */ /* 0x000e240008000a00 */
[----:B0-----:R-:W-:-:S06]  /*1d30*/  UIMAD.WIDE UR4, UR6, 0x7b80, UR4 ;  /* 0x00007b80060478a5 */ /* 0x001fcc000f8e0204 */
[----:B------:R-:W-:Y:S02]  /*1d40*/  IMAD.U32 R2, RZ, RZ, UR4 ;  /* 0x00000004ff027e24 */ /* 0x000fe4000f8e00ff */
[----:B------:R-:W-:-:S05]  /*1d50*/  IMAD.U32 R3, RZ, RZ, UR5 ;  /* 0x00000005ff037e24 */ /* 0x000fca000f8e00ff */
[----:B------:R0:W2:Y:S01]  /*1d60*/  LDG.E R0, desc[UR12][R2.64] ;  /* 0x0000000c02007981 */ /* 0x0000a2000c1e1900 */
[----:B------:R-:W3:Y:S02]  /*1d70*/  S2R R31, SR_TID.X ;  /* 0x00000000001f7919 */ /* 0x000ee40000002100 */
[C---:B---3--:R-:W-:Y:S02]  /*1d80*/  LOP3.LUT R30, R31.reuse, 0x1f, RZ, 0xc0, !PT ;  /* 0x0000001f1f1e7812 */ /* 0x048fe400078ec0ff */
[----:B------:R-:W-:-:S05]  /*1d90*/  LOP3.LUT R5, R31, 0x3e0, RZ, 0xc0, !PT ;  /* 0x000003e01f057812 */ /* 0x000fca00078ec0ff */
[----:B------:R-:W-:-:S04]  /*1da0*/  IMAD R30, R5, 0x13, R30 ;  /* 0x00000013051e7824 */ /* 0x000fc800078e021e */
[C---:B------:R-:W-:Y:S01]  /*1db0*/  VIADD R4, R30.reuse, 0x20 ;  /* 0x000000201e047836 */ /* 0x040fe20000000000 */
[C---:B------:R-:W-:Y:S01]  /*1dc0*/  ISETP.GE.U32.AND P1, PT, R30.reuse, UR7, PT ;  /* 0x000000071e007c0c */ /* 0x040fe2000bf26070 */
[C---:B------:R-:W-:Y:S01]  /*1dd0*/  VIADD R5, R30.reuse, 0x40 ;  /* 0x000000401e057836 */ /* 0x040fe20000000000 */
[C---:B0-----:R-:W-:Y:S01]  /*1de0*/  LEA R2, P0, R30.reuse, UR4, 0x2 ;  /* 0x000000041e027c11 */ /* 0x041fe2000f8010ff */
[----:B------:R-:W-:Y:S01]  /*1df0*/  VIADD R3, R30, 0x80 ;  /* 0x000000801e037836 */ /* 0x000fe20000000000 */
[----:B------:R-:W-:Y:S01]  /*1e00*/  ISETP.GE.U32.AND P2, PT, R4, UR7, PT ;  /* 0x0000000704007c0c */ /* 0x000fe2000bf46070 */
[C---:B------:R-:W-:Y:S01]  /*1e10*/  VIADD R4, R30.reuse, 0xa0 ;  /* 0x000000a01e047836 */ /* 0x040fe20000000000 */
[----:B------:R-:W-:Y:S01]  /*1e20*/  ISETP.GE.U32.AND P3, PT, R5, UR7, PT ;  /* 0x0000000705007c0c */ /* 0x000fe2000bf66070 */
[----:B------:R-:W-:Y:S01]  /*1e30*/  VIADD R5, R30, 0xc0 ;  /* 0x000000c01e057836 */ /* 0x000fe20000000000 */
[----:B------:R-:W-:Y:S01]  /*1e40*/  ISETP.GE.U32.AND P5, PT, R3, UR7, PT ;  /* 0x0000000703007c0c */ /* 0x000fe2000bfa6070 */
[----:B------:R-:W-:Y:S01]  /*1e50*/  IMAD.X R3, RZ, RZ, UR5, P0 ;  /* 0x00000005ff037e24 */ /* 0x000fe200080e06ff */
[----:B------:R-:W-:Y:S01]  /*1e60*/  ISETP.GE.U32.AND P6, PT, R4, UR7, PT ;  /* 0x0000000704007c0c */ /* 0x000fe2000bfc6070 */
[C---:B------:R-:W-:Y:S01]  /*1e70*/  VIADD R6, R30.reuse, 0x60 ;  /* 0x000000601e067836 */ /* 0x040fe20000000000 */
[----:B------:R-:W-:Y:S01]  /*1e80*/  ISETP.GE.U32.AND P0, PT, R5, UR7, PT ;  /* 0x0000000705007c0c */ /* 0x000fe2000bf06070 */
[----:B------:R-:W-:-:S02]  /*1e90*/  VIADD R5, R30, 0xe0 ;  /* 0x000000e01e057836 */ /* 0x000fc40000000000 */
[----:B------:R-:W-:Y:S01]  /*1ea0*/  VIADD R37, R30, 0x100 ;  /* 0x000001001e257836 */ /* 0x000fe20000000000 */
[----:B------:R-:W-:Y:S01]  /*1eb0*/  ISETP.GE.U32.AND P4, PT, R6, UR7, PT ;  /* 0x0000000706007c0c */ /* 0x000fe2000bf86070 */
[C---:B------:R-:W-:Y:S02]  /*1ec0*/  VIADD R7, R30.reuse, 0x140 ;  /* 0x000001401e077836 */ /* 0x040fe40000000000 */
[C---:B------:R-:W-:Y:S02]  /*1ed0*/  VIADD R36, R30.reuse, 0x120 ;  /* 0x000001201e247836 */ /* 0x040fe40000000000 */
[C---:B------:R-:W-:Y:S02]  /*1ee0*/  VIADD R35, R30.reuse, 0x220 ;  /* 0x000002201e237836 */ /* 0x040fe40000000000 */
[----:B------:R-:W-:Y:S02]  /*1ef0*/  VIADD R34, R30, 0x240 ;  /* 0x000002401e227836 */ /* 0x000fe40000000000 */
[----:B--2---:R-:W-:-:S02]  /*1f00*/  IMAD.MOV.U32 R4, RZ, RZ, R0 ;  /* 0x000000ffff047224 */ /* 0x004fc400078e0000 */
[----:B------:R-:W2:Y:S02]  /*1f10*/  @!P1 LDG.E R0, desc[UR12][R2.64] ;  /* 0x0000000c02009981 */ /* 0x000ea4000c1e1900 */
[--C-:B------:R-:W-:Y:S01]  /*1f20*/  IMAD.MOV.U32 R12, RZ, RZ, R4.reuse ;  /* 0x000000ffff0c7224 */ /* 0x100fe200078e0004 */
[----:B------:R-:W-:Y:S01]  /*1f30*/  ISETP.GE.U32.AND P1, PT, R5, UR7, PT ;  /* 0x0000000705007c0c */ /* 0x000fe2000bf26070 */
[--C-:B------:R-:W-:Y:S02]  /*1f40*/  IMAD.MOV.U32 R8, RZ, RZ, R4.reuse ;  /* 0x000000ffff087224 */ /* 0x100fe400078e0004 */
[C---:B------:R-:W-:Y:S02]  /*1f50*/  VIADD R5, R30.reuse, 0x160 ;  /* 0x000001601e057836 */ /* 0x040fe40000000000 */
[--C-:B------:R-:W-:Y:S01]  /*1f60*/  IMAD.MOV.U32 R6, RZ, RZ, R4.reuse ;  /* 0x000000ffff067224 */ /* 0x100fe200078e0004 */
[----:B------:R-:W3:Y:S01]  /*1f70*/  @!P5 LDG.E R12, desc[UR12][R2.64+0x200] ;  /* 0x0002000c020cd981 */ /* 0x000ee2000c1e1900 */
[--C-:B------:R-:W-:Y:S01]  /*1f80*/  IMAD.MOV.U32 R14, RZ, RZ, R4.reuse ;  /* 0x000000ffff0e7224 */ /* 0x100fe200078e0004 */
[----:B------:R-:W-:Y:S01]  /*1f90*/  ISETP.GE.U32.AND P5, PT, R37, UR7, PT ;  /* 0x0000000725007c0c */ /* 0x000fe2000bfa6070 */
[----:B------:R-:W-:Y:S01]  /*1fa0*/  IMAD.MOV.U32 R16, RZ, RZ, R4 ;  /* 0x000000ffff107224 */ /* 0x000fe200078e0004 */
[----:B------:R-:W4:Y:S01]  /*1fb0*/  @!P3 LDG.E R8, desc[UR12][R2.64+0x100] ;  /* 0x0001000c0208b981 */ /* 0x000f22000c1e1900 */
[----:B------:R-:W-:Y:S01]  /*1fc0*/  ISETP.GE.U32.AND P3, PT, R5, UR7, PT ;  /* 0x0000000705007c0c */ /* 0x000fe2000bf66070 */
[----:B------:R-:W-:-:S02]  /*1fd0*/  VIADD R5, R30, 0x1a0 ;  /* 0x000001a01e057836 */ /* 0x000fc40000000000 */
[----:B------:R-:W4:Y:S01]  /*1fe0*/  @!P2 LDG.E R6, desc[UR12][R2.64+0x80] ;  /* 0x0000800c0206a981 */ /* 0x000f22000c1e1900 */
[----:B------:R-:W-:Y:S01]  /*1ff0*/  ISETP.GE.U32.AND P2, PT, R7, UR7, PT ;  /* 0x0000000707007c0c */ /* 0x000fe2000bf46070 */
[--C-:B------:R-:W-:Y:S02]  /*2000*/  IMAD.MOV.U32 R10, RZ, RZ, R4.reuse ;  /* 0x000000ffff0a7224 */ /* 0x100fe400078e0004 */
[----:B------:R-:W4:Y:S01]  /*2010*/  @!P6 LDG.E R14, desc[UR12][R2.64+0x280] ;  /* 0x0002800c020ee981 */ /* 0x000f22000c1e1900 */
[----:B------:R-:W-:Y:S01]  /*2020*/  ISETP.GE.U32.AND P6, PT, R36, UR7, PT ;  /* 0x0000000724007c0c */ /* 0x000fe2000bfc6070 */
[----:B------:R-:W-:Y:S02]  /*2030*/  IMAD.MOV.U32 R20, RZ, RZ, R4 ;  /* 0x000000ffff147224 */ /* 0x000fe400078e0004 */
[----:B------:R-:W4:Y:S01]  /*2040*/  @!P0 LDG.E R16, desc[UR12][R2.64+0x300] ;  /* 0x0003000c02108981 */ /* 0x000f22000c1e1900 */
[----:B------:R-:W-:Y:S01]  /*2050*/  ISETP.GE.U32.AND P0, PT, R5, UR7, PT ;  /* 0x0000000705007c0c */ /* 0x000fe2000bf06070 */
[----:B------:R-:W-:-:S02]  /*2060*/  VIADD R7, R30, 0x180 ;  /* 0x000001801e077836 */ /* 0x000fc40000000000 */
[C---:B------:R-:W-:Y:S01]  /*2070*/  VIADD R5, R30.reuse, 0x1e0 ;  /* 0x000001e01e057836 */ /* 0x040fe20000000000 */
[----:B------:R-:W4:Y:S01]  /*2080*/  @!P4 LDG.E R10, desc[UR12][R2.64+0x180] ;  /* 0x0001800c020ac981 */ /* 0x000f22000c1e1900 */
[--C-:B------:R-:W-:Y:S01]  /*2090*/  IMAD.MOV.U32 R18, RZ, RZ, R4.reuse ;  /* 0x000000ffff127224 */ /* 0x100fe200078e0004 */
[----:B------:R-:W-:Y:S01]  /*20a0*/  ISETP.GE.U32.AND P4, PT, R7, UR7, PT ;  /* 0x0000000707007c0c */ /* 0x000fe2000bf86070 */
[--C-:B------:R-:W-:Y:S01]  /*20b0*/  IMAD.MOV.U32 R22, RZ, RZ, R4.reuse ;  /* 0x000000ffff167224 */ /* 0x100fe200078e0004 */
[----:B------:R-:W4:Y:S01]  /*20c0*/  @!P5 LDG.E R20, desc[UR12][R2.64+0x400] ;  /* 0x0004000c0214d981 */ /* 0x000f22000c1e1900 */
[--C-:B------:R-:W-:Y:S01]  /*20d0*/  IMAD.MOV.U32 R24, RZ, RZ, R4.reuse ;  /* 0x000000ffff187224 */ /* 0x100fe200078e0004 */
[----:B------:R-:W-:Y:S01]  /*20e0*/  ISETP.GE.U32.AND P5, PT, R5, UR7, PT ;  /* 0x0000000705007c0c */ /* 0x000fe2000bfa6070 */
[----:B------:R-:W-:Y:S01]  /*20f0*/  IMAD.MOV.U32 R26, RZ, RZ, R4 ;  /* 0x000000ffff1a7224 */ /* 0x000fe200078e0004 */
[----:B------:R-:W4:Y:S01]  /*2100*/  @!P1 LDG.E R18, desc[UR12][R2.64+0x380] ;  /* 0x0003800c02129981 */ /* 0x000f22000c1e1900 */
[----:B------:R-:W-:-:S02]  /*2110*/  VIADD R7, R30, 0x1c0 ;  /* 0x000001c01e077836 */ /* 0x000fc40000000000 */
[----:B------:R-:W-:Y:S01]  /*2120*/  VIADD R5, R30, 0x200 ;  /* 0x000002001e057836 */ /* 0x000fe20000000000 */
[----:B------:R-:W4:Y:S02]  /*2130*/  @!P6 LDG.E R22, desc[UR12][R2.64+0x480] ;  /* 0x0004800c0216e981 */ /* 0x000f24000c1e1900 */
[----:B------:R-:W-:Y:S02]  /*2140*/  ISETP.GE.U32.AND P1, PT, R7, UR7, PT ;  /* 0x0000000707007c0c */ /* 0x000fe4000bf26070 */
[----:B------:R-:W4:Y:S01]  /*2150*/  @!P2 LDG.E R24, desc[UR12][R2.64+0x500] ;  /* 0x0005000c0218a981 */ /* 0x000f22000c1e1900 */
[----:B------:R-:W-:Y:S02]  /*2160*/  ISETP.GE.U32.AND P6, PT, R5, UR7, PT ;  /* 0x0000000705007c0c */ /* 0x000fe4000bfc6070 */
[----:B------:R-:W-:Y:S01]  /*2170*/  ISETP.GE.U32.AND P2, PT, R35, UR7, PT ;  /* 0x0000000723007c0c */ /* 0x000fe2000bf46070 */
[----:B------:R-:W4:Y:S01]  /*2180*/  @!P3 LDG.E R26, desc[UR12][R2.64+0x580] ;  /* 0x0005800c021ab981 */ /* 0x000f22000c1e1900 */
[----:B------:R-:W-:Y:S01]  /*2190*/  ISETP.GE.U32.AND P3, PT, R34, UR7, PT ;  /* 0x0000000722007c0c */ /* 0x000fe2000bf66070 */
[----:B------:R-:W-:-:S02]  /*21a0*/  IMAD.MOV.U32 R28, RZ, RZ, R4 ;  /* 0x000000ffff1c7224 */ /* 0x000fc400078e0004 */
[--C-:B------:R-:W-:Y:S02]  /*21b0*/  IMAD.MOV.U32 R40, RZ, RZ, R4.reuse ;  /* 0x000000ffff287224 */ /* 0x100fe400078e0004 */
[--C-:B------:R-:W-:Y:S02]  /*21c0*/  IMAD.MOV.U32 R42, RZ, RZ, R4.reuse ;  /* 0x000000ffff2a7224 */ /* 0x100fe400078e0004 */
[--C-:B------:R-:W-:Y:S01]  /*21d0*/  IMAD.MOV.U32 R44, RZ, RZ, R4.reuse ;  /* 0x000000ffff2c7224 */ /* 0x100fe200078e0004 */
[----:B------:R-:W4:Y:S01]  /*21e0*/  @!P4 LDG.E R28, desc[UR12][R2.64+0x600] ;  /* 0x0006000c021cc981 */ /* 0x000f22000c1e1900 */
[--C-:B------:R-:W-:Y:S02]  /*21f0*/  IMAD.MOV.U32 R5, RZ, RZ, R4.reuse ;  /* 0x000000ffff057224 */ /* 0x100fe400078e0004 */
[----:B------:R-:W-:Y:S01]  /*2200*/  IMAD.MOV.U32 R7, RZ, RZ, R4 ;  /* 0x000000ffff077224 */ /* 0x000fe200078e0004 */
[----:B------:R-:W4:Y:S04]  /*2210*/  @!P0 LDG.E R40, desc[UR12][R2.64+0x680] ;  /* 0x0006800c02288981 */ /* 0x000f28000c1e1900 */
[----:B------:R-:W4:Y:S04]  /*2220*/  @!P1 LDG.E R42, desc[UR12][R2.64+0x700] ;  /* 0x0007000c022a9981 */ /* 0x000f28000c1e1900 */
[----:B------:R-:W4:Y:S04]  /*2230*/  @!P5 LDG.E R44, desc[UR12][R2.64+0x780] ;  /* 0x0007800c022cd981 */ /* 0x000f28000c1e1900 */
[----:B------:R-:W4:Y:S04]  /*2240*/  @!P6 LDG.E R5, desc[UR12][R2.64+0x800] ;  /* 0x0008000c0205e981 */ /* 0x000f28000c1e1900 */
[----:B------:R-:W4:Y:S04]  /*2250*/  @!P2 LDG.E R7, desc[UR12][R2.64+0x880] ;  /* 0x0008800c0207a981 */ /* 0x000f28000c1e1900 */
[----:B------:R-:W4:Y:S01]  /*2260*/  @!P3 LDG.E R4, desc[UR12][R2.64+0x900] ;  /* 0x0009000c0204b981 */ /* 0x000f22000c1e1900 */
[----:B------:R-:W0:Y:S01]  /*2270*/  S2R R38, SR_LANEID ;  /* 0x0000000000267919 */ /* 0x000e220000000000 */
[----:B------:R-:W1:Y:S01]  /*2280*/  S2UR UR5, SR_CgaCtaId ;  /* 0x00000000000579c3 */ /* 0x000e620000008800 */
[----:B------:R-:W-:Y:S01]  /*2290*/  SHF.R.U32.HI R41, RZ, 0x5, R31 ;  /* 0x00000005ff297819 */ /* 0x000fe2000001161f */
[----:B------:R-:W-:-:S02]  /*22a0*/  UMOV UR4, 0x400 ;  /* 0x0000040000047882 */ /* 0x000fc40000000000 */
[----:B-1----:R-:W-:Y:S02]  /*22b0*/  ULEA UR4, UR5, UR4, 0x18 ;  /* 0x0000000405047291 */ /* 0x002fe4000f8ec0ff */
[----:B0-----:R-:W-:-:S05]  /*22c0*/  IMAD R29, R41, 0x260, R38 ;  /* 0x00000260291d7824 */ /* 0x001fca00078e0226 */
[----:B------:R-:W-:Y:S01]  /*22d0*/  LEA R29, R29, UR4, 0x2 ;  /* 0x000000041d1d7c11 */ /* 0x000fe2000f8e10ff */
[----:B------:R-:W-:-:S04]  /*22e0*/  UISETP.NE.AND UP0, UPT, UR6, URZ, UPT ;  /* 0x000000ff0600728c */ /* 0x000fc8000bf05270 */
[----:B--2---:R-:W-:Y:S04]  /*22f0*/  STS [R29], R0 ;  /* 0x000000001d007388 */ /* 0x004fe80000000800 */
[----:B---3--:R-:W-:Y:S04]  /*2300*/  STS [R29+0x200], R12 ;  /* 0x0002000c1d007388 */ /* 0x008fe80000000800 */
[----:B----4-:R0:W-:Y:S04]  /*2310*/  STS [R29+0x100], R8 ;  /* 0x000100081d007388 */ /* 0x0101e80000000800 */
[----:B------:R1:W-:Y:S01]  /*2320*/  STS [R29+0x80], R6 ;  /* 0x000080061d007388 */ /* 0x0003e20000000800 */
[----:B0-----:R-:W-:-:S03]  /*2330*/  IMAD R8, R38, 0x48, R29 ;  /* 0x0000004826087824 */ /* 0x001fc600078e021d */
        /* <DEDUP_REMOVED lines=16> */
[----:B------:R1:W0:Y:S04]  /*2440*/  LDS R32, [R8] ;  /* 0x0000000008207984 */ /* 0x0002280000000800 */
        /* <DEDUP_REMOVED lines=19> */
[----:B--234-:R-:W-:Y:S05]  /*2580*/  BRA.U UP0, `(.L_x_17) ;  /* 0x0000000500047547 */ /* 0x01cfea000b800000 */
[----:B01----:R-:W-:Y:S02]  /*2590*/  IADD3 R8, PT, PT, R28, R33, R32 ;  /* 0x000000211c087210 */ /* 0x003fe40007ffe020 */
[----:B------:R-:W-:Y:S02]  /*25a0*/  ISETP.NE.AND P1, PT, R38, 0x1f, PT ;  /* 0x0000001f2600780c */ /* 0x000fe40003f25270 */
[----:B------:R-:W-:Y:S02]  /*25b0*/  IADD3 R8, PT, PT, R26, R27, R8 ;  /* 0x0000001b1a087210 */ /* 0x000fe40007ffe008 */
[----:B------:R-:W-:Y:S02]  /*25c0*/  ISETP.NE.AND P2, PT, R41, 0xc, PT ;  /* 0x0000000c2900780c */ /* 0x000fe40003f45270 */
        /* <DEDUP_REMOVED lines=47> */
[----:B------:R-:W-:-:S04]  /*28c0*/  ISETP.NE.AND P0, PT, R41, 0x8, PT ;  /* 0x000000082900780c */ /* 0x000fc80003f05270 */
[----:B------:R-:W-:Y:S02]  /*28d0*/  SEL R8, R15, R8, !P0 ;  /* 0x000000080f087207 */ /* 0x000fe40004000000 */
[C---:B------:R-:W-:Y:S02]  /*28e0*/  ISETP.NE.AND P0, PT, R41.reuse, 0xa, PT ;  /* 0x0000000a2900780c */ /* 0x040fe40003f05270 */
[----:B------:R-:W-:Y:S02]  /*28f0*/  SEL R8, R16, R8, !P1 ;  /* 0x0000000810087207 */ /* 0x000fe40004800000 */
[----:B------:R-:W-:Y:S02]  /*2900*/  ISETP.NE.AND P1, PT, R41, 0xb, PT ;  /* 0x0000000b2900780c */ /* 0x000fe40003f25270 */
[----:B------:R-:W-:Y:S02]  /*2910*/  SEL R8, R17, R8, !P0 ;  /* 0x0000000811087207 */ /* 0x000fe40004000000 */
[----:B------:R-:W-:-:S02]  /*2920*/  ISETP.GE.U32.AND P0, PT, R31, 0x20, PT ;  /* 0x000000201f00780c */ /* 0x000fc40003f06070 */
[----:B------:R-:W-:Y:S01]  /*2930*/  SEL R8, R18, R8, !P1 ;  /* 0x0000000812087207 */ /* 0x000fe20004800000 */
[----:B------:R-:W-:Y:S01]  /*2940*/  @!P2 IMAD.IADD R8, R19, 0x1, R18 ;  /* 0x000000011308a824 */ /* 0x000fe200078e0212 */
[----:B------:R-:W-:-:S04]  /*2950*/  ISETP.NE.AND P1, PT, R38, RZ, PT ;  /* 0x000000ff2600720c */ /* 0x000fc80003f25270 */
[----:B------:R-:W-:Y:S02]  /*2960*/  SEL R40, R40, RZ, P1 ;  /* 0x000000ff28287207 */ /* 0x000fe40000800000 */
[----:B------:R-:W-:-:S04]  /*2970*/  SEL R8, R8, RZ, P0 ;  /* 0x000000ff08087207 */ /* 0x000fc80000000000 */
[----:B-----5:R-:W-:Y:S01]  /*2980*/  IADD3 R39, PT, PT, R8, R40, R39 ;  /* 0x0000002808277210 */ /* 0x020fe20007ffe027 */
[----:B------:R-:W-:Y:S06]  /*2990*/  BRA `(.L_x_18) ;  /* 0x0000000c00547947 */ /* 0x000fec0003800000 */
.L_x_17:
[----:B01----:R-:W-:Y:S02]  /*29a0*/  IADD3 R8, PT, PT, R28, R33, R32 ;  /* 0x000000211c087210 */ /* 0x003fe40007ffe020 */
[----:B------:R-:W-:Y:S02]  /*29b0*/  ISETP.NE.AND P1, PT, R38, 0x1f, PT ;  /* 0x0000001f2600780c */ /* 0x000fe40003f25270 */
        /* <DEDUP_REMOVED lines=9> */
[----:B-----5:R-:W-:-:S05]  /*2a50*/  IADD3 R39, PT, PT, R9, R0, R8 ;  /* 0x0000000009277210 */ /* 0x020fca0007ffe008 */
        /* <DEDUP_REMOVED lines=28> */
[----:B------:R-:W-:Y:S01]  /*2c20*/  IMAD.IADD R14, R14, 0x1, R13 ;  /* 0x000000010e0e7824 */ /* 0x000fe200078e020d */
[----:B------:R-:W0:Y:S02]  /*2c30*/  LDS R11, [UR4+0x40] ;  /* 0x00004004ff0b7984 */ /* 0x000e240008000800 */
        /* <DEDUP_REMOVED lines=14> */
[----:B------:R-:W-:-:S04]  /*2d20*/  ISETP.NE.AND P0, PT, R41, 0xa, PT ;  /* 0x0000000a2900780c */ /* 0x000fc80003f05270 */
[----:B------:R-:W-:Y:S01]  /*2d30*/  SEL R8, R17, R8, !P0 ;  /* 0x0000000811087207 */ /* 0x000fe20004000000 */
[----:B------:R-:W-:Y:S01]  /*2d40*/  IMAD.IADD R17, R40, 0x1, -R39 ;  /* 0x0000000128117824 */ /* 0x000fe200078e0a27 */
[----:B------:R-:W-:-:S04]  /*2d50*/  ISETP.NE.AND P0, PT, R41, 0xb, PT ;  /* 0x0000000b2900780c */ /* 0x000fc80003f05270 */
[----:B------:R-:W-:Y:S02]  /*2d60*/  SEL R8, R18, R8, !P0 ;  /* 0x0000000812087207 */ /* 0x000fe40004000000 */
[----:B------:R-:W-:Y:S01]  /*2d70*/  ISETP.GT.U32.AND P0, PT, R31, 0x1f, PT ;  /* 0x0000001f1f00780c */ /* 0x000fe20003f04070 */
[----:B0-----:R-:W-:Y:S01]  /*2d80*/  IMAD.IADD R11, R19, 0x1, R11 ;  /* 0x00000001130b7824 */ /* 0x001fe200078e020b */
        /* <DEDUP_REMOVED lines=22> */
.L_x_64:
[----:B------:R-:W-:Y:S05]  /*2ef0*/  @!P0 BRA `(.L_x_21) ;  /* 0x0000000000248947 */ /* 0x000fea0003800000 */
[----:B------:R-:W-:-:S07]  /*2f00*/  IMAD.MOV.U32 R14, RZ, RZ, 0x1de ;  /* 0x000001deff0e7424 */ /* 0x000fce00078e00ff */
.L_x_23:
[----:B------:R-:W-:Y:S05]  /*2f10*/  NANOSLEEP R14 ;  /* 0x0000000e0000735d */ /* 0x000fea0003800000 */
[----:B------:R-:W2:Y:S01]  /*2f20*/  LD.E.64.STRONG.GPU R8, desc[UR12][R12.64+0x100] ;  /* 0x0001000c0c087980 */ /* 0x000ea2000c10fb00 */
[----:B------:R-:W-:Y:S01]  /*2f30*/  UMOV UR5, 0xffffffff ;  /* 0xffffffff00057882 */ /* 0x000fe20000000000 */
[----:B------:R-:W-:Y:S02]  /*2f40*/  SHF.R.U32.HI R14, RZ, 0x1, R14 ;  /* 0x00000001ff0e7819 */ /* 0x000fe4000001160e */
[----:B--2---:R-:W-:Y:S01]  /*2f50*/  ISETP.NE.AND P0, PT, R8, 0x63, PT ;  /* 0x000000630800780c */ /* 0x004fe20003f05270 */
[----:B------:R-:W-:-:S12]  /*2f60*/  BRA.DIV UR5, `(.L_x_22) ;  /* 0x0000001a05607947 */ /* 0x000fd8000b800000 */
[----:B------:R-:W-:-:S13]  /*2f70*/  VOTE.ANY P0, !P0 ;  /* 0x0000000000ff7806 */ /* 0x000fda0004000100 */
.L_x_67:
[----:B------:R-:W-:Y:S05]  /*2f80*/  @P0 BRA `(.L_x_23) ;  /* 0xfffffffc00e00947 */ /* 0x000fea000383ffff */
.L_x_21:
[----:B------:R-:W-:Y:S01]  /*2f90*/  UMOV UR5, 0xffffffff ;  /* 0xffffffff00057882 */ /* 0x000fe20000000000 */
[----:B------:R-:W-:Y:S02]  /*2fa0*/  ISETP.NE.AND P2, PT, R8, 0x65, PT ;  /* 0x000000650800780c */ /* 0x000fe40003f45270 */
[----:B------:R-:W-:Y:S11]  /*2fb0*/  BRA.DIV UR5, `(.L_x_24) ;  /* 0x0000001a056c7947 */ /* 0x000ff6000b800000 */
[----:B------:R-:W0:Y:S01]  /*2fc0*/  S2R R19, SR_GEMASK ;  /* 0x0000000000137919 */ /* 0x000e220000003c00 */
[----:B------:R-:W-:-:S04]  /*2fd0*/  VOTE.ANY R10, PT, !P2 ;  /* 0x00000000000a7806 */ /* 0x000fc800050e0100 */
[----:B0-----:R-:W-:-:S05]  /*2fe0*/  LOP3.LUT R10, R10, 0x80000000, R19, 0xec, !PT ;  /* 0x800000000a0a7812 */ /* 0x001fca00078eec13 */
[----:B------:R-:W-:-:S05]  /*2ff0*/  VIADD R13, R10, 0xffffffff ;  /* 0xffffffff0a0d7836 */ /* 0x000fca0000000000 */
[----:B------:R-:W-:Y:S01]  /*3000*/  LOP3.LUT R13, R10, R13, RZ, 0xc, !PT ;  /* 0x0000000d0a0d7212 */ /* 0x000fe200078e0cff */
[----:B------:R-:W-:-:S03]  /*3010*/  VIADD R10, R38, 0x2 ;  /* 0x00000002260a7836 */ /* 0x000fc60000000000 */
[----:B------:R-:W0:Y:S02]  /*3020*/  POPC R15, R13 ;  /* 0x0000000d000f7309 */ /* 0x000e240000000000 */
[----:B0-----:R-:W0:Y:S01]  /*3030*/  SHFL.DOWN PT, R16, R9, 0x1, R15 ;  /* 0x0820000009107989 */ /* 0x001e2200000e000f */
[----:B------:R-:W-:-:S04]  /*3040*/  ISETP.GE.AND P0, PT, R38, R15, PT ;  /* 0x0000000f2600720c */ /* 0x000fc80003f06270 */
[----:B0-----:R-:W-:Y:S02]  /*3050*/  SEL R16, R16, RZ, !P0 ;  /* 0x000000ff10107207 */ /* 0x001fe40004000000 */
[----:B------:R-:W-:Y:S01]  /*3060*/  ISETP.GT.AND P0, PT, R10, R15, PT ;  /* 0x0000000f0a00720c */ /* 0x000fe20003f04270 */
[----:B------:R-:W-:Y:S02]  /*3070*/  VIADD R10, R38, 0x4 ;  /* 0x00000004260a7836 */ /* 0x000fe40000000000 */
[----:B------:R-:W-:-:S05]  /*3080*/  IMAD.IADD R12, R16, 0x1, R9 ;  /* 0x00000001100c7824 */ /* 0x000fca00078e0209 */
[----:B------:R-:W0:Y:S02]  /*3090*/  SHFL.DOWN PT, R16, R12, 0x2, R15 ;  /* 0x084000000c107989 */ /* 0x000e2400000e000f */
[----:B0-----:R-:W-:Y:S02]  /*30a0*/  SEL R39, R16, RZ, !P0 ;  /* 0x000000ff10277207 */ /* 0x001fe40004000000 */
[----:B------:R-:W-:Y:S01]  /*30b0*/  ISETP.GT.AND P0, PT, R10, R15, PT ;  /* 0x0000000f0a00720c */ /* 0x000fe20003f04270 */
[----:B------:R-:W-:Y:S02]  /*30c0*/  VIADD R10, R38, 0x8 ;  /* 0x00000008260a7836 */ /* 0x000fe40000000000 */
[----:B------:R-:W-:Y:S02]  /*30d0*/  IMAD.IADD R40, R12, 0x1, R39 ;  /* 0x000000010c287824 */ /* 0x000fe400078e0227 */
[----:B------:R-:W0:Y:S03]  /*30e0*/  LDC.64 R12, c[0x0][0x390] ;  /* 0x0000e400ff0c7b82 */ /* 0x000e260000000a00 */
[----:B------:R-:W1:Y:S02]  /*30f0*/  SHFL.DOWN PT, R16, R40, 0x4, R15 ;  /* 0x0880000028107989 */ /* 0x000e6400000e000f */
[----:B-1----:R-:W-:-:S02]  /*3100*/  SEL R9, R16, RZ, !P0 ;  /* 0x000000ff10097207 */ /* 0x002fc40004000000 */
[----:B------:R-:W-:-:S03]  /*3110*/  ISETP.GT.AND P0, PT, R10, R15, PT ;  /* 0x0000000f0a00720c */ /* 0x000fc60003f04270 */
[----:B------:R-:W-:Y:S01]  /*3120*/  IMAD.IADD R9, R40, 0x1, R9 ;  /* 0x0000000128097824 */ /* 0x000fe200078e0209 */
[----:B0-----:R-:W-:-:S04]  /*3130*/  IADD3 R40, P3, PT, R12, 0x100, RZ ;  /* 0x000001000c287810 */ /* 0x001fc80007f7e0ff */
[----:B------:R-:W0:Y:S01]  /*3140*/  SHFL.DOWN PT, R16, R9, 0x8, R15 ;  /* 0x0900000009107989 */ /* 0x000e2200000e000f */
[----:B------:R-:W-:Y:S01]  /*3150*/  IMAD.X R41, RZ, RZ, R13, P3 ;  /* 0x000000ffff297224 */ /* 0x000fe200018e060d */
[----:B0-----:R-:W-:Y:S02]  /*3160*/  SEL R16, R16, RZ, !P0 ;  /* 0x000000ff10107207 */ /* 0x001fe40004000000 */
[----:B------:R-:W-:Y:S01]  /*3170*/  ISETP.NE.AND P0, PT, R8, 0x65, PT ;  /* 0x000000650800780c */ /* 0x000fe20003f05270 */
[----:B------:R-:W-:Y:S02]  /*3180*/  VIADD R8, R38, 0x10 ;  /* 0x0000001026087836 */ /* 0x000fe40000000000 */
[----:B------:R-:W-:-:S03]  /*3190*/  IMAD.IADD R44, R9, 0x1, R16 ;  /* 0x00000001092c7824 */ /* 0x000fc600078e0210 */
[----:B------:R-:W-:Y:S02]  /*31a0*/  ISETP.GT.AND P2, PT, R8, R15, PT ;  /* 0x0000000f0800720c */ /* 0x000fe40003f44270 */
[----:B------:R-:W0:Y:S05]  /*31b0*/  SHFL.DOWN PT, R16, R44, 0x10, R15 ;  /* 0x0a0000002c107989 */ /* 0x000e2a00000e000f */
[----:B------:R-:W-:Y:S02]  /*31c0*/  VOTE.ALL P0, P0 ;  /* 0x0000000000ff7806 */ /* 0x000fe40000000000 */
[----:B0-----:R-:W-:-:S05]  /*31d0*/  SEL R9, R16, RZ, !P2 ;  /* 0x000000ff10097207 */ /* 0x001fca0005000000 */
[----:B------:R-:W-:-:S07]  /*31e0*/  IMAD.IADD R12, R44, 0x1, R9 ;  /* 0x000000012c0c7824 */ /* 0x000fce00078e0209 */
.L_x_76:
[----:B------:R-:W-:Y:S05]  /*31f0*/  @!P0 BRA `(.L_x_25) ;  /* 0x0000000000dc8947 */ /* 0x000fea0003800000 */
[----:B------:R-:W-:-:S07]  /*3200*/  IMAD.MOV.U32 R39, RZ, RZ, 0x1de ;  /* 0x000001deff277424 */ /* 0x000fce00078e00ff */
.L_x_31:
        /* <DEDUP_REMOVED lines=8> */
.L_x_79:
[----:B------:R-:W-:Y:S05]  /*3290*/  @!P0 BRA `(.L_x_27) ;  /* 0x0000000000248947 */ /* 0x000fea0003800000 */
[----:B------:R-:W-:-:S07]  /*32a0*/  IMAD.MOV.U32 R13, RZ, RZ, R39 ;  /* 0x000000ffff0d7224 */ /* 0x000fce00078e0027 */
.L_x_29:
[----:B------:R-:W-:Y:S05]  /*32b0*/  NANOSLEEP R13 ;  /* 0x0000000d0000735d */ /* 0x000fea0003800000 */
[----:B------:R-:W2:Y:S01]  /*32c0*/  LD.E.64.STRONG.GPU R8, desc[UR12][R14.64+-0x100] ;  /* 0xffff000c0e087980 */ /* 0x000ea2000c10fb00 */
[----:B------:R-:W-:Y:S01]  /*32d0*/  UMOV UR5, 0xffffffff ;  /* 0xffffffff00057882 */ /* 0x000fe20000000000 */
[----:B------:R-:W-:Y:S02]  /*32e0*/  SHF.R.U32.HI R13, RZ, 0x1, R13 ;  /* 0x00000001ff0d7819 */ /* 0x000fe4000001160d */
[----:B--2---:R-:W-:Y:S01]  /*32f0*/  ISETP.NE.AND P0, PT, R8, 0x63, PT ;  /* 0x000000630800780c */ /* 0x004fe20003f05270 */
[----:B------:R-:W-:-:S12]  /*3300*/  BRA.DIV UR5, `(.L_x_28) ;  /* 0x0000001a05bc7947 */ /* 0x000fd8000b800000 */
[----:B------:R-:W-:-:S13]  /*3310*/  VOTE.ANY P0, !P0 ;  /* 0x0000000000ff7806 */ /* 0x000fda0004000100 */
.L_x_82:
[----:B------:R-:W-:Y:S05]  /*3320*/  @P0 BRA `(.L_x_29) ;  /* 0xfffffffc00e00947 */ /* 0x000fea000383ffff */
.L_x_27:
[----:B------:R-:W-:Y:S01]  /*3330*/  UMOV UR5, 0xffffffff ;  /* 0xffffffff00057882 */ /* 0x000fe20000000000 */
[----:B------:R-:W-:Y:S02]  /*3340*/  ISETP.NE.AND P0, PT, R8, 0x65, PT ;  /* 0x000000650800780c */ /* 0x000fe40003f05270 */
[----:B------:R-:W-:Y:S11]  /*3350*/  BRA.DIV UR5, `(.L_x_30) ;  /* 0x0000001a05c87947 */ /* 0x000ff6000b800000 */
[----:B------:R-:W-:Y:S01]  /*3360*/  VOTE.ANY R10, PT, !P0 ;  /* 0x00000000000a7806 */ /* 0x000fe200040e0100 */
[----:B------:R-:W-:-:S03]  /*3370*/  VIADD R18, R18, 0xffffffe0 ;  /* 0xffffffe012127836 */ /* 0x000fc60000000000 */
[----:B------:R-:W-:-:S05]  /*3380*/  LOP3.LUT R10, R10, 0x80000000, R19, 0xec, !PT ;  /* 0x800000000a0a7812 */ /* 0x000fca00078eec13 */
        /* <DEDUP_REMOVED lines=14> */
[----:B------:R-:W-:-:S05]  /*3470*/  IMAD.IADD R45, R44, 0x1, R45 ;  /* 0x000000012c2d7824 */ /* 0x000fca00078e022d */
[----:B------:R-:W0:Y:S02]  /*3480*/  SHFL.DOWN PT, R16, R45, 0x4, R15 ;  /* 0x088000002d107989 */ /* 0x000e2400000e000f */
[----:B0-----:R-:W-:Y:S02]  /*3490*/  SEL R16, R16, RZ, !P0 ;  /* 0x000000ff10107207 */ /* 0x001fe40004000000 */
[----:B------:R-:W-:-:S03]  /*34a0*/  ISETP.GT.AND P0, PT, R10, R15, PT ;  /* 0x0000000f0a00720c */ /* 0x000fc60003f04270 */
[----:B------:R-:W-:-:S05]  /*34b0*/  IMAD.IADD R9, R45, 0x1, R16 ;  /* 0x000000012d097824 */ /* 0x000fca00078e0210 */
[----:B------:R-:W0:Y:S02]  /*34c0*/  SHFL.DOWN PT, R16, R9, 0x8, R15 ;  /* 0x0900000009107989 */ /* 0x000e2400000e000f */
[----:B0-----:R-:W-:Y:S02]  /*34d0*/  SEL R16, R16, RZ, !P0 ;  /* 0x000000ff10107207 */ /* 0x001fe40004000000 */
[----:B------:R-:W-:Y:S01]  /*34e0*/  ISETP.NE.AND P0, PT, R8, 0x65, PT ;  /* 0x000000650800780c */ /* 0x000fe20003f05270 */
[----:B------:R-:W-:Y:S02]  /*34f0*/  VIADD R8, R38, 0x10 ;  /* 0x0000001026087836 */ /* 0x000fe40000000000 */
[----:B------:R-:W-:-:S03]  /*3500*/  IMAD.IADD R44, R9, 0x1, R16 ;  /* 0x00000001092c7824 */ /* 0x000fc600078e0210 */
[----:B------:R-:W-:Y:S02]  /*3510*/  ISETP.GT.AND P2, PT, R8, R15, PT ;  /* 0x0000000f0800720c */ /* 0x000fe40003f44270 */
[----:B------:R-:W0:Y:S05]  /*3520*/  SHFL.DOWN PT, R16, R44, 0x10, R15 ;  /* 0x0a0000002c107989 */ /* 0x000e2a00000e000f */
[----:B------:R-:W-:Y:S02]  /*3530*/  VOTE.ALL P0, P0 ;  /* 0x0000000000ff7806 */ /* 0x000fe40000000000 */
[----:B0-----:R-:W-:-:S04]  /*3540*/  SEL R13, R16, RZ, !P2 ;  /* 0x000000ff100d7207 */ /* 0x001fc80005000000 */
[----:B------:R-:W-:-:S07]  /*3550*/  IADD3 R12, PT, PT, R44, R13, R12 ;  /* 0x0000000d2c0c7210 */ /* 0x000fce0007ffe00c */
.L_x_91:
[----:B------:R-:W-:Y:S05]  /*3560*/  @P0 BRA `(.L_x_31) ;  /* 0xfffffffc00280947 */ /* 0x000fea000383ffff */
.L_x_25:
[----:B------:R-:W-:Y:S01]  /*3570*/  ISETP.NE.AND P0, PT, R38, RZ, PT ;  /* 0x000000ff2600720c */ /* 0x000fe20003f05270 */
[----:B------:R-:W0:Y:S01]  /*3580*/  @!P1 S2R R9, SR_CgaCtaId ;  /* 0x0000000000099919 */ /* 0x000e220000008800 */
[----:B------:R-:W-:Y:S01]  /*3590*/  @!P1 MOV R8, 0x400 ;  /* 0x0000040000089802 */ /* 0x000fe20000000f00 */
[----:B------:R-:W-:Y:S02]  /*35a0*/  @!P1 IMAD.IADD R11, R11, 0x1, R12 ;  /* 0x000000010b0b9824 */ /* 0x000fe400078e020c */
[----:B------:R-:W-:-:S05]  /*35b0*/  @!P1 IMAD.MOV.U32 R10, RZ, RZ, 0x65 ;  /* 0x00000065ff0a9424 */ /* 0x000fca00078e00ff */
[----:B------:R1:W-:Y:S03]  /*35c0*/  @!P1 ST.E.64.STRONG.GPU desc[UR12][R42.64+0x100], R10 ;  /* 0x0001000a2a009985 */ /* 0x0003e6000c10fb0c */
[----:B------:R-:W-:Y:S01]  /*35d0*/  @!P0 MOV R13, 0x400 ;  /* 0x00000400000d8802 */ /* 0x000fe20000000f00 */
[----:B------:R-:W2:Y:S01]  /*35e0*/  @!P0 S2R R14, SR_CgaCtaId ;  /* 0x00000000000e8919 */ /* 0x000ea20000008800 */
[----:B0-----:R-:W-:Y:S01]  /*35f0*/  @!P1 LEA R9, R9, R8, 0x18 ;  /* 0x0000000809099211 */ /* 0x001fe200078ec0ff */
[----:B------:R-:W-:Y:S02]  /*3600*/  IMAD.MOV.U32 R8, RZ, RZ, R17 ;  /* 0x000000ffff087224 */ /* 0x000fe400078e0011 */
[----:B------:R-:W-:Y:S02]  /*3610*/  @!P0 IMAD.MOV.U32 R8, RZ, RZ, R12 ;  /* 0x000000ffff088224 */ /* 0x000fe400078e000c */
[----:B------:R1:W-:Y:S04]  /*3620*/  @!P1 STS [R9+0x8], R11 ;  /* 0x0000080b09009388 */ /* 0x0003e80000000800 */
[----:B------:R1:W-:Y:S01]  /*3630*/  @!P1 STS [R9+0x4], R12 ;  /* 0x0000040c09009388 */ /* 0x0003e20000000800 */
[----:B--2---:R-:W-:-:S05]  /*3640*/  @!P0 LEA R13, R14, R13, 0x18 ;  /* 0x0000000d0e0d8211 */ /* 0x004fca00078ec0ff */
[----:B------:R1:W-:Y:S02]  /*3650*/  @!P0 STS [R13+0x54], R12 ;  /* 0x0000540c0d008388 */ /* 0x0003e40000000800 */
.L_x_19:
        /* <DEDUP_REMOVED lines=9> */
.L_x_18:
[----:B------:R-:W-:Y:S01]  /*36f0*/  IMAD.IADD R32, R32, 0x1, R39 ;  /* 0x0000000120207824 */ /* 0x000fe200078e0227 */
[----:B------:R-:W0:Y:S01]  /*3700*/  S2R R8, SR_LANEID ;  /* 0x0000000000087919 */ /* 0x000e220000000000 */
[----:B------:R-:W-:Y:S02]  /*3710*/  BAR.SYNC.DEFER_BLOCKING 0x0 ;  /* 0x0000000000007b1d */ /* 0x000fe40000010000 */
[----:B------:R-:W-:Y:S01]  /*3720*/  IMAD.IADD R33, R33, 0x1, R32 ;  /* 0x0000000121217824 */ /* 0x000fe200078e0220 */
[----:B------:R-:W-:Y:S01]  /*3730*/  ISETP.NE.AND P0, PT, R31, RZ, PT ;  /* 0x000000ff1f00720c */ /* 0x000fe20003f05270 */
[----:B------:R-:W-:Y:S02]  /*3740*/  IMAD.U32 R12, RZ, RZ, UR7 ;  /* 0x00000007ff0c7e24 */ /* 0x000fe4000f8e00ff */
[----:B------:R-:W-:Y:S01]  /*3750*/  IMAD.IADD R28, R28, 0x1, R33 ;  /* 0x000000011c1c7824 */ /* 0x000fe200078e0221 */
[----:B------:R-:W1:Y:S03]  /*3760*/  LDCU.64 UR8, c[0x0][0x388] ;  /* 0x00007100ff0877ac */ /* 0x000e660008000a00 */
[----:B------:R-:W-:-:S04]  /*3770*/  IMAD.IADD R27, R27, 0x1, R28 ;  /* 0x000000011b1b7824 */ /* 0x000fc800078e021c */
[----:B------:R-:W-:-:S04]  /*3780*/  IMAD.IADD R26, R26, 0x1, R27 ;  /* 0x000000011a1a7824 */ /* 0x000fc800078e021b */
[----:B------:R-:W-:-:S04]  /*3790*/  IMAD.IADD R25, R25, 0x1, R26 ;  /* 0x0000000119197824 */ /* 0x000fc800078e021a */
[----:B------:R-:W-:-:S04]  /*37a0*/  IMAD.IADD R24, R24, 0x1, R25 ;  /* 0x0000000118187824 */ /* 0x000fc800078e0219 */
[----:B------:R-:W-:Y:S02]  /*37b0*/  IMAD.IADD R23, R23, 0x1, R24 ;  /* 0x0000000117177824 */ /* 0x000fe400078e0218 */
[----:B0-----:R-:W-:Y:S02]  /*37c0*/  IMAD R8, R8, 0x48, R29 ;  /* 0x0000004808087824 */ /* 0x001fe400078e021d */
[----:B------:R-:W-:-:S03]  /*37d0*/  IMAD.IADD R22, R22, 0x1, R23 ;  /* 0x0000000116167824 */ /* 0x000fc600078e0217 */
[----:B------:R-:W-:Y:S01]  /*37e0*/  STS [R8], R39 ;  /* 0x0000002708007388 */ /* 0x000fe20000000800 */
[----:B------:R-:W-:-:S03]  /*37f0*/  IMAD.IADD R21, R21, 0x1, R22 ;  /* 0x0000000115157824 */ /* 0x000fc600078e0216 */
[----:B------:R-:W-:Y:S01]  /*3800*/  STS [R8+0x4], R32 ;  /* 0x0000042008007388 */ /* 0x000fe20000000800 */
        /* <DEDUP_REMOVED lines=15> */
[----:B------:R-:W-:Y:S04]  /*3900*/  STS [R8+0x24], R22 ;  /* 0x0000241608007388 */ /* 0x000fe80000000800 */
        /* <DEDUP_REMOVED lines=8> */
[----:B------:R0:W-:Y:S01]  /*3990*/  STS [R8+0x48], R0 ;  /* 0x0000480008007388 */ /* 0x0001e20000000800 */
[----:B------:R-:W-:-:S03]  /*39a0*/  NOP ;  /* 0x0000000000007918 */ /* 0x000fc60000000000 */
[----:B------:R-:W-:Y:S04]  /*39b0*/  LDS R39, [R29] ;  /* 0x000000001d277984 */ /* 0x000fe80000000800 */
[----:B------:R-:W-:Y:S04]  /*39c0*/  LDS R41, [R29+0x80] ;  /* 0x000080001d297984 */ /* 0x000fe80000000800 */
        /* <DEDUP_REMOVED lines=17> */
[----:B------:R2:W-:Y:S01]  /*3ae0*/  @!P0 STS [UR4+0x7b80], R12 ;  /* 0x007b800cff008988 */ /* 0x0005e20008000804 */
[----:B------:R-:W-:Y:S01]  /*3af0*/  BAR.SYNC.DEFER_BLOCKING 0x0 ;  /* 0x0000000000007b1d */ /* 0x000fe20000010000 */
[----:B0-----:R-:W-:-:S05]  /*3b00*/  IADD3 R0, P0, PT, R30, UR10, RZ ;  /* 0x0000000a1e007c10 */ /* 0x001fca000ff1e0ff */
[----:B------:R-:W0:Y:S01]  /*3b10*/  S2R R2, SR_TID.X ;  /* 0x0000000000027919 */ /* 0x000e220000002100 */
[----:B------:R-:W3:Y:S01]  /*3b20*/  LDS R31, [UR4+0x7b80] ;  /* 0x007b8004ff1f7984 */ /* 0x000ee20008000800 */
[C---:B0-----:R-:W-:Y:S02]  /*3b30*/  LOP3.LUT R3, R2.reuse, 0x3e0, RZ, 0xc0, !PT ;  /* 0x000003e002037812 */ /* 0x041fe400078ec0ff */
[----:B------:R-:W-:-:S05]  /*3b40*/  LOP3.LUT R2, R2, 0x1f, RZ, 0xc0, !PT ;  /* 0x0000001f02027812 */ /* 0x000fca00078ec0ff */
[----:B------:R-:W-:Y:S02]  /*3b50*/  IMAD R8, R3, 0x13, R2 ;  /* 0x0000001303087824 */ /* 0x000fe400078e0202 */
[----:B------:R-:W-:Y:S01]  /*3b60*/  IMAD.X R3, RZ, RZ, UR11, P0 ;  /* 0x0000000bff037e24 */ /* 0x000fe200080e06ff */
[----:B-1----:R-:W-:Y:S01]  /*3b70*/  LEA R2, P0, R0, UR8, 0x2 ;  /* 0x0000000800027c11 */ /* 0x002fe2000f8010ff */
[C---:B------:R-:W-:Y:S02]  /*3b80*/  VIADD R10, R8.reuse, 0x20 ;  /* 0x00000020080a7836 */ /* 0x040fe40000000000 */
[----:B--2---:R-:W-:Y:S01]  /*3b90*/  VIADD R12, R8, 0xa0 ;  /* 0x000000a0080c7836 */ /* 0x004fe20000000000 */
[----:B------:R-:W-:Y:S01]  /*3ba0*/  LEA.HI.X R3, R0, UR9, R3, 0x2, P0 ;  /* 0x0000000900037c11 */ /* 0x000fe200080f1403 */
[----:B------:R-:W-:Y:S01]  /*3bb0*/  VIADD R0, R8, 0x40 ;  /* 0x0000004008007836 */ /* 0x000fe20000000000 */
[-C--:B---3--:R-:W-:Y:S02]  /*3bc0*/  ISETP.GE.AND P1, PT, R30, R31.reuse, PT ;  /* 0x0000001f1e00720c */ /* 0x088fe40003f26270 */
[-C--:B------:R-:W-:Y:S01]  /*3bd0*/  ISETP.GE.AND P2, PT, R10, R31.reuse, PT ;  /* 0x0000001f0a00720c */ /* 0x080fe20003f46270 */
[----:B------:R-:W-:Y:S01]  /*3be0*/  VIADD R10, R8, 0x60 ;  /* 0x00000060080a7836 */ /* 0x000fe20000000000 */
[-C--:B------:R-:W-:Y:S01]  /*3bf0*/  ISETP.GE.AND P3, PT, R0, R31.reuse, PT ;  /* 0x0000001f0000720c */ /* 0x080fe20003f66270 */
[----:B------:R-:W-:Y:S01]  /*3c00*/  VIADD R0, R8, 0x80 ;  /* 0x0000008008007836 */ /* 0x000fe20000000000 */
[----:B------:R-:W-:-:S02]  /*3c10*/  ISETP.GE.AND P6, PT, R12, R31, PT ;  /* 0x0000001f0c00720c */ /* 0x000fc40003fc6270 */
[-C--:B------:R-:W-:Y:S01]  /*3c20*/  ISETP.GE.AND P4, PT, R10, R31.reuse, PT ;  /* 0x0000001f0a00720c */ /* 0x080fe20003f86270 */
[----:B------:R-:W-:Y:S01]  /*3c30*/  VIADD R10, R8, 0xc0 ;  /* 0x000000c0080a7836 */ /* 0x000fe20000000000 */
[-C--:B------:R-:W-:Y:S01]  /*3c40*/  ISETP.GE.AND P5, PT, R0, R31.reuse, PT ;  /* 0x0000001f0000720c */ /* 0x080fe20003fa6270 */
[----:B------:R-:W-:Y:S02]  /*3c50*/  VIADD R0, R8, 0xe0 ;  /* 0x000000e008007836 */ /* 0x000fe40000000000 */
[----:B------:R0:W-:Y:S01]  /*3c60*/  @!P1 STG.E desc[UR12][R2.64], R39 ;  /* 0x0000002702009986 */ /* 0x0001e2000c10190c */
[-C--:B------:R-:W-:Y:S01]  /*3c70*/  ISETP.GE.AND P0, PT, R10, R31.reuse, PT ;  /* 0x0000001f0a00720c */ /* 0x080fe20003f06270 */
[----:B------:R-:W-:Y:S01]  /*3c80*/  VIADD R10, R8, 0x160 ;  /* 0x00000160080a7836 */ /* 0x000fe20000000000 */
[-C--:B------:R-:W-:Y:S01]  /*3c90*/  ISETP.GE.AND P1, PT, R0, R31.reuse, PT ;  /* 0x0000001f0000720c */ /* 0x080fe20003f26270 */
[----:B------:R-:W-:Y:S01]  /*3ca0*/  VIADD R0, R8, 0x140 ;  /* 0x0000014008007836 */ /* 0x000fe20000000000 */
[----:B------:R0:W-:Y:S01]  /*3cb0*/  @!P2 STG.E desc[UR12][R2.64+0x80], R41 ;  /* 0x000080290200a986 */ /* 0x0001e2000c10190c */
[----:B------:R-:W-:-:S03]  /*3cc0*/  ISETP.GE.AND P2, PT, R37, R31, PT ;  /* 0x0000001f2500720c */ /* 0x000fc60003f46270 */
[----:B------:R0:W-:Y:S01]  /*3cd0*/  @!P3 STG.E desc[UR12][R2.64+0x100], R43 ;  /* 0x0001002b0200b986 */ /* 0x0001e2000c10190c */
[----:B------:R-:W-:-:S03]  /*3ce0*/  ISETP.GE.AND P3, PT, R36, R31, PT ;  /* 0x0000001f2400720c */ /* 0x000fc60003f66270 */
[----:B------:R0:W-:Y:S01]  /*3cf0*/  @!P4 STG.E desc[UR12][R2.64+0x180], R45 ;  /* 0x0001802d0200c986 */ /* 0x0001e2000c10190c */
[-C--:B------:R-:W-:Y:S01]  /*3d00*/  ISETP.GE.AND P4, PT, R0, R31.reuse, PT ;  /* 0x0000001f0000720c */ /* 0x080fe20003f86270 */
[----:B------:R-:W-:Y:S02]  /*3d10*/  VIADD R0, R8, 0x180 ;  /* 0x0000018008007836 */ /* 0x000fe40000000000 */
[----:B------:R0:W-:Y:S01]  /*3d20*/  @!P5 STG.E desc[UR12][R2.64+0x200], R4 ;  /* 0x000200040200d986 */ /* 0x0001e2000c10190c */
[-C--:B------:R-:W-:Y:S01]  /*3d30*/  ISETP.GE.AND P5, PT, R10, R31.reuse, PT ;  /* 0x0000001f0a00720c */ /* 0x080fe20003fa6270 */
[----:B------:R-:W-:Y:S02]  /*3d40*/  VIADD R10, R8, 0x1a0 ;  /* 0x000001a0080a7836 */ /* 0x000fe40000000000 */
[----:B------:R0:W-:Y:S01]  /*3d50*/  @!P6 STG.E desc[UR12][R2.64+0x280], R6 ;  /* 0x000280060200e986 */ /* 0x0001e2000c10190c */
[----:B------:R-:W-:Y:S01]  /*3d60*/  ISETP.GE.AND P6, PT, R0, R31, PT ;  /* 0x0000001f0000720c */ /* 0x000fe20003fc6270 */
[----:B------:R-:W-:-:S02]  /*3d70*/  VIADD R0, R8, 0x1c0 ;  /* 0x000001c008007836 */ /* 0x000fc40000000000 */
[----:B------:R0:W-:Y:S01]  /*3d80*/  @!P0 STG.E desc[UR12][R2.64+0x300], R33 ;  /* 0x0003002102008986 */ /* 0x0001e2000c10190c */
[-C--:B------:R-:W-:Y:S01]  /*3d90*/  ISETP.GE.AND P0, PT, R10, R31.reuse, PT ;  /* 0x0000001f0a00720c */ /* 0x080fe20003f06270 */
[C---:B------:R-:W-:Y:S02]  /*3da0*/  VIADD R10, R8.reuse, 0x1e0 ;  /* 0x000001e0080a7836 */ /* 0x040fe40000000000 */
[----:B------:R-:W-:Y:S01]  /*3db0*/  VIADD R8, R8, 0x200 ;  /* 0x0000020008087836 */ /* 0x000fe20000000000 */
[----:B------:R0:W-:Y:S01]  /*3dc0*/  @!P1 STG.E desc[UR12][R2.64+0x380], R25 ;  /* 0x0003801902009986 */ /* 0x0001e2000c10190c */
[----:B------:R-:W-:-:S03]  /*3dd0*/  ISETP.GE.AND P1, PT, R0, R31, PT ;  /* 0x0000001f0000720c */ /* 0x000fc60003f26270 */
        /* <DEDUP_REMOVED lines=8> */
[----:B------:R0:W-:Y:S04]  /*3e60*/  @!P6 STG.E desc[UR12][R2.64+0x600], R15 ;  /* 0x0006000f0200e986 */ /* 0x0001e8000c10190c */
[----:B------:R0:W-:Y:S04]  /*3e70*/  @!P0 STG.E desc[UR12][R2.64+0x680], R13 ;  /* 0x0006800d02008986 */ /* 0x0001e8000c10190c */
[----:B------:R0:W-:Y:S04]  /*3e80*/  @!P1 STG.E desc[UR12][R2.64+0x700], R11 ;  /* 0x0007000b02009986 */ /* 0x0001e8000c10190c */
[----:B------:R0:W-:Y:S04]  /*3e90*/  @!P2 STG.E desc[UR12][R2.64+0x780], R9 ;  /* 0x000780090200a986 */ /* 0x0001e8000c10190c */
[----:B------:R0:W-:Y:S04]  /*3ea0*/  @!P3 STG.E desc[UR12][R2.64+0x800], R7 ;  /* 0x000800070200b986 */ /* 0x0001e8000c10190c */
[----:B------:R0:W-:Y:S01]  /*3eb0*/  @!P4 STG.E desc[UR12][R2.64+0x880], R5 ;  /* 0x000880050200c986 */ /* 0x0001e2000c10190c */
[----:B------:R-:W-:Y:S05]  /*3ec0*/  @P5 EXIT ;  /* 0x000000000000594d */ /* 0x000fea0003800000 */
[----:B------:R-:W-:Y:S01]  /*3ed0*/  STG.E desc[UR12][R2.64+0x900], R27 ;  /* 0x0009001b02007986 */ /* 0x000fe2000c10190c */
[----:B------:R-:W-:Y:S05]  /*3ee0*/  EXIT ;  /* 0x000000000000794d */ /* 0x000fea0003800000 */
.L_x_5:
[----:B------:R-:W-:Y:S01]  /*3ef0*/  BSSY B1, `(.L_x_32) ;  /* 0x0000006000017945 */ /* 0x000fe20003800000 */
[----:B------:R-:W-:Y:S01]  /*3f00*/  PLOP3.LUT P0, PT, P0, PT, PT, 0x8, 0x80 ;  /* 0x000000000080781c */ /* 0x000fe2000070e170 */
[----:B------:R-:W-:-:S12]  /*3f10*/  IMAD.MOV.U32 R10, RZ, RZ, -0x1 ;  /* 0xffffffffff0a7424 */ /* 0x000fd800078e00ff */
[----:B------:R-:W-:Y:S05]  /*3f20*/  WARPSYNC.COLLECTIVE R10, `(.L_x_33) ;  /* 0x000000000a087348 */ /* 0x000fea0003c00000 */
[----:B------:R-:W-:Y:S01]  /*3f30*/  VOTE.ANY P0, P0 ;  /* 0x0000000000ff7806 */ /* 0x000fe20000000100 */
[----:B------:R-:W-:-:S12]  /*3f40*/  ENDCOLLECTIVE ;  /* 0x000000000000791b */ /* 0x000fd80003800000 */
.L_x_33:
[----:B------:R-:W-:Y:S05]  /*3f50*/  BSYNC B1 ;  /* 0x0000000000017941 */ /* 0x000fea0003800000 */
.L_x_32:
[----:B------:R-:W-:Y:S05]  /*3f60*/  BRA `(.L_x_34) ;  /* 0xffffffd000287947 */ /* 0x000fea000383ffff */
.L_x_7:
[----:B------:R-:W-:Y:S01]  /*3f70*/  BSSY B1, `(.L_x_35) ;  /* 0x0000006000017945 */ /* 0x000fe20003800000 */
[----:B------:R-:W-:Y:S01]  /*3f80*/  PLOP3.LUT P0, PT, P0, PT, PT, 0x8, 0x80 ;  /* 0x000000000080781c */ /* 0x000fe2000070e170 */
[----:B------:R-:W-:-:S12]  /*3f90*/  IMAD.MOV.U32 R10, RZ, RZ, -0x1 ;  /* 0xffffffffff0a7424 */ /* 0x000fd800078e00ff */
[----:B------:R-:W-:Y:S05]  /*3fa0*/  WARPSYNC.COLLECTIVE R10, `(.L_x_36) ;  /* 0x000000000a087348 */ /* 0x000fea0003c00000 */
[----:B------:R-:W-:Y:S01]  /*3fb0*/  VOTE.ANY P0, P0 ;  /* 0x0000000000ff7806 */ /* 0x000fe20000000100 */
[----:B------:R-:W-:-:S12]  /*3fc0*/  ENDCOLLECTIVE ;  /* 0x000000000000791b */ /* 0x000fd80003800000 */
.L_x_36:
[----:B------:R-:W-:Y:S05]  /*3fd0*/  BSYNC B1 ;  /* 0x0000000000017941 */ /* 0x000fea0003800000 */
.L_x_35:
[----:B------:R-:W-:Y:S05]  /*3fe0*/  BRA `(.L_x_37) ;  /* 0xffffffd0002c7947 */ /* 0x000fea000383ffff */
.L_x_9:
[----:B------:R-:W0:Y:S01]  /*3ff0*/  S2R R8, SR_GEMASK ;  /* 0x0000000000087919 */ /* 0x000e220000003c00 */
[----:B------:R-:W-:Y:S01]  /*4000*/  BSSY B1, `(.L_x_38) ;  /* 0x0000006000017945 */ /* 0x000fe20003800000 */
[----:B------:R-:W-:Y:S01]  /*4010*/  PLOP3.LUT P2, PT, P0, PT, PT, 0x8, 0x80 ;  /* 0x000000000080781c */ /* 0x000fe2000074e170 */
[----:B------:R-:W-:-:S12]  /*4020*/  IMAD.MOV.U32 R10, RZ, RZ, -0x1 ;  /* 0xffffffffff0a7424 */ /* 0x000fd800078e00ff */
[----:B0-----:R-:W-:Y:S05]  /*4030*/  WARPSYNC.COLLECTIVE R10, `(.L_x_39) ;  /* 0x000000000a087348 */ /* 0x001fea0003c00000 */
[----:B------:R-:W-:Y:S01]  /*4040*/  VOTE.ANY R10, PT, P2 ;  /* 0x00000000000a7806 */ /* 0x000fe200010e0100 */
[----:B0-----:R-:W-:Y:S06]  /*4050*/  ENDCOLLECTIVE ;  /* 0x000000000000791b */ /* 0x001fec0003800000 */
.L_x_39:
[----:B------:R-:W-:Y:S05]  /*4060*/  BSYNC B1 ;  /* 0x0000000000017941 */ /* 0x000fea0003800000 */
.L_x_38:
[----:B------:R-:W-:Y:S01]  /*4070*/  LOP3.LUT R10, R10, 0x80000000, R8, 0xec, !PT ;  /* 0x800000000a0a7812 */ /* 0x000fe200078eec08 */
[----:B------:R-:W-:Y:S01]  /*4080*/  IMAD.MOV.U32 R14, RZ, RZ, 0x1 ;  /* 0x00000001ff0e7424 */ /* 0x000fe200078e00ff */
[----:B------:R-:W-:Y:S01]  /*4090*/  ISETP.NE.AND P0, PT, R12, 0x65, PT ;  /* 0x000000650c00780c */ /* 0x000fe20003f05270 */
[C---:B------:R-:W-:Y:S02]  /*40a0*/  VIADD R38, R37.reuse, 0x2 ;  /* 0x0000000225267836 */ /* 0x040fe40000000000 */
[C---:B------:R-:W-:Y:S02]  /*40b0*/  VIADD R11, R10.reuse, 0xffffffff ;  /* 0xffffffff0a0b7836 */ /* 0x040fe40000000000 */
[C---:B------:R-:W-:Y:S02]  /*40c0*/  VIADD R19, R37.reuse, 0x4 ;  /* 0x0000000425137836 */ /* 0x040fe40000000000 */
[----:B------:R-:W-:Y:S01]  /*40d0*/  VIADD R39, R37, 0x10 ;  /* 0x0000001025277836 */ /* 0x000fe20000000000 */
[----:B------:R-:W-:Y:S01]  /*40e0*/  LOP3.LUT R11, R10, R11, RZ, 0xc, !PT ;  /* 0x0000000b0a0b7212 */ /* 0x000fe200078e0cff */
[----:B------:R-:W-:-:S03]  /*40f0*/  IMAD.MOV.U32 R10, RZ, RZ, -0x1 ;  /* 0xffffffffff0a7424 */ /* 0x000fc600078e00ff */
[----:B------:R0:W1:Y:S04]  /*4100*/  POPC R15, R11 ;  /* 0x0000000b000f7309 */ /* 0x0000680000000000 */
[----:B01----:R-:W-:Y:S05]  /*4110*/  WARPSYNC.COLLECTIVE R10, `(.L_x_40) ;  /* 0x000000000a087348 */ /* 0x003fea0003c00000 */
[----:B-1----:R1:W2:Y:S02]  /*4120*/  SHFL.DOWN P2, R16, R13, R14, R15 ;  /* 0x0800000e0d107389 */ /* 0x0022a4000004000f */
[----:B012---:R-:W-:Y:S05]  /*4130*/  ENDCOLLECTIVE ;  /* 0x000000000000791b */ /* 0x007fea0003800000 */
.L_x_40:
[----:B------:R-:W-:Y:S01]  /*4140*/  IMAD.MOV.U32 R14, RZ, RZ, 0x2 ;  /* 0x00000002ff0e7424 */ /* 0x000fe200078e00ff */
[----:B------:R-:W-:-:S04]  /*4150*/  ISETP.GE.AND P2, PT, R37, R15, PT ;  /* 0x0000000f2500720c */ /* 0x000fc80003f46270 */
[----:B------:R-:W-:-:S05]  /*4160*/  SEL R16, R16, RZ, !P2 ;  /* 0x000000ff10107207 */ /* 0x000fca0005000000 */
[----:B------:R-:W-:-:S04]  /*4170*/  IMAD.IADD R36, R16, 0x1, R13 ;  /* 0x0000000110247824 */ /* 0x000fc800078e020d */
[----:B------:R-:W-:-:S07]  /*4180*/  IMAD.MOV.U32 R13, RZ, RZ, R36 ;  /* 0x000000ffff0d7224 */ /* 0x000fce00078e0024 */
[----:B------:R-:W-:Y:S05]  /*4190*/  WARPSYNC.COLLECTIVE R10, `(.L_x_41) ;  /* 0x000000000a087348 */ /* 0x000fea0003c00000 */
[----:B------:R0:W1:Y:S02]  /*41a0*/  SHFL.DOWN P2, R16, R13, R14, R15 ;  /* 0x0800000e0d107389 */ /* 0x000064000004000f */
[----:B01----:R-:W-:Y:S05]  /*41b0*/  ENDCOLLECTIVE ;  /* 0x000000000000791b */ /* 0x003fea0003800000 */
.L_x_41:
[----:B------:R-:W-:Y:S01]  /*41c0*/  IMAD.MOV.U32 R14, RZ, RZ, 0x4 ;  /* 0x00000004ff0e7424 */ /* 0x000fe200078e00ff */
[----:B------:R-:W-:-:S04]  /*41d0*/  ISETP.GT.AND P2, PT, R38, R15, PT ;  /* 0x0000000f2600720c */ /* 0x000fc80003f44270 */
[----:B------:R-:W-:-:S05]  /*41e0*/  SEL R11, R16, RZ, !P2 ;  /* 0x000000ff100b7207 */ /* 0x000fca0005000000 */
[----:B------:R-:W-:Y:S02]  /*41f0*/  IMAD.IADD R40, R36, 0x1, R11 ;  /* 0x0000000124287824 */ /* 0x000fe400078e020b */
[----:B------:R-:W-:Y:S02]  /*4200*/  VIADD R36, R37, 0x8 ;  /* 0x0000000825247836 */ /* 0x000fe40000000000 */
[----:B------:R-:W-:-:S07]  /*4210*/  IMAD.MOV.U32 R13, RZ, RZ, R40 ;  /* 0x000000ffff0d7224 */ /* 0x000fce00078e0028 */
[----:B------:R-:W-:Y:S05]  /*4220*/  WARPSYNC.COLLECTIVE R10, `(.L_x_42) ;  /* 0x000000000a087348 */ /* 0x000fea0003c00000 */
[----:B------:R0:W1:Y:S02]  /*4230*/  SHFL.DOWN P2, R16, R13, R14, R15 ;  /* 0x0800000e0d107389 */ /* 0x000064000004000f */
[----:B01----:R-:W-:Y:S05]  /*4240*/  ENDCOLLECTIVE ;  /* 0x000000000000791b */ /* 0x003fea0003800000 */
.L_x_42:
[----:B------:R-:W-:Y:S01]  /*4250*/  IMAD.MOV.U32 R14, RZ, RZ, 0x8 ;  /* 0x00000008ff0e7424 */ /* 0x000fe200078e00ff */
[----:B------:R-:W-:-:S04]  /*4260*/  ISETP.GT.AND P2, PT, R19, R15, PT ;  /* 0x0000000f1300720c */ /* 0x000fc80003f44270 */
[----:B------:R-:W-:-:S05]  /*4270*/  SEL R11, R16, RZ, !P2 ;  /* 0x000000ff100b7207 */ /* 0x000fca0005000000 */
[----:B------:R-:W-:-:S04]  /*4280*/  IMAD.IADD R42, R40, 0x1, R11 ;  /* 0x00000001282a7824 */ /* 0x000fc800078e020b */
[----:B------:R-:W-:-:S07]  /*4290*/  IMAD.MOV.U32 R13, RZ, RZ, R42 ;  /* 0x000000ffff0d7224 */ /* 0x000fce00078e002a */
[----:B------:R-:W-:Y:S05]  /*42a0*/  WARPSYNC.COLLECTIVE R10, `(.L_x_43) ;  /* 0x000000000a087348 */ /* 0x000fea0003c00000 */
[----:B------:R0:W1:Y:S02]  /*42b0*/  SHFL.DOWN P2, R16, R13, R14, R15 ;  /* 0x0800000e0d107389 */ /* 0x000064000004000f */
[----:B01----:R-:W-:Y:S05]  /*42c0*/  ENDCOLLECTIVE ;  /* 0x000000000000791b */ /* 0x003fea0003800000 */
.L_x_43:
        /* <DEDUP_REMOVED lines=8> */
.L_x_44:
[----:B------:R-:W-:Y:S05]  /*4350*/  WARPSYNC.COLLECTIVE R10, `(.L_x_45) ;  /* 0x000000000a087348 */ /* 0x000fea0003c00000 */
[----:B------:R-:W-:Y:S01]  /*4360*/  VOTE.ALL P0, P0 ;  /* 0x0000000000ff7806 */ /* 0x000fe20000000000 */
[----:B------:R-:W-:-:S12]  /*4370*/  ENDCOLLECTIVE ;  /* 0x000000000000791b */ /* 0x000fd80003800000 */
.L_x_45:
[----:B------:R-:W0:Y:S01]  /*4380*/  LDC.64 R12, c[0x0][0x390] ;  /* 0x0000e400ff0c7b82 */ /* 0x000e220000000a00 */
[----:B------:R-:W-:-:S04]  /*4390*/  ISETP.GT.AND P2, PT, R39, R15, PT ;  /* 0x0000000f2700720c */ /* 0x000fc80003f44270 */
[----:B------:R-:W-:-:S05]  /*43a0*/  SEL R16, R16, RZ, !P2 ;  /* 0x000000ff10107207 */ /* 0x000fca0005000000 */
[----:B------:R-:W-:Y:S01]  /*43b0*/  IMAD.IADD R40, R41, 0x1, R16 ;  /* 0x0000000129287824 */ /* 0x000fe200078e0210 */
[----:B0-----:R-:W-:-:S05]  /*43c0*/  IADD3 R42, P2, PT, R12, 0x100, RZ ;  /* 0x000001000c2a7810 */ /* 0x001fca0007f5e0ff */
[----:B------:R-:W-:Y:S01]  /*43d0*/  IMAD.X R43, RZ, RZ, R13, P2 ;  /* 0x000000ffff2b7224 */ /* 0x000fe200010e060d */
[----:B------:R-:W-:Y:S07]  /*43e0*/  BRA `(.L_x_46) ;  /* 0xffffffcc00c87947 */ /* 0x000fee000383ffff */
.L_x_11:
[----:B------:R-:W-:Y:S01]  /*43f0*/  BSSY B1, `(.L_x_47) ;  /* 0x0000006000017945 */ /* 0x000fe20003800000 */
[----:B------:R-:W-:Y:S01]  /*4400*/  PLOP3.LUT P0, PT, P0, PT, PT, 0x8, 0x80 ;  /* 0x000000000080781c */ /* 0x000fe2000070e170 */
[----:B------:R-:W-:-:S12]  /*4410*/  IMAD.MOV.U32 R10, RZ, RZ, -0x1 ;  /* 0xffffffffff0a7424 */ /* 0x000fd800078e00ff */
[----:B------:R-:W-:Y:S05]  /*4420*/  WARPSYNC.COLLECTIVE R10, `(.L_x_48) ;  /* 0x000000000a087348 */ /* 0x000fea0003c00000 */
[----:B------:R-:W-:Y:S01]  /*4430*/  VOTE.ANY P0, P0 ;  /* 0x0000000000ff7806 */ /* 0x000fe20000000100 */
[----:B------:R-:W-:-:S12]  /*4440*/  ENDCOLLECTIVE ;  /* 0x000000000000791b */ /* 0x000fd80003800000 */
.L_x_48:
[----:B------:R-:W-:Y:S05]  /*4450*/  BSYNC B1 ;  /* 0x0000000000017941 */ /* 0x000fea0003800000 */
.L_x_47:
[----:B------:R-:W-:Y:S05]  /*4460*/  BRA `(.L_x_49) ;  /* 0xffffffcc00d07947 */ /* 0x000fea000383ffff */
.L_x_13:
[----:B------:R-:W-:Y:S01]  /*4470*/  BSSY B1, `(.L_x_50) ;  /* 0x0000006000017945 */ /* 0x000fe20003800000 */
[----:B------:R-:W-:Y:S01]  /*4480*/  PLOP3.LUT P0, PT, P0, PT, PT, 0x8, 0x80 ;  /* 0x000000000080781c */ /* 0x000fe2000070e170 */
[----:B------:R-:W-:-:S12]  /*4490*/  IMAD.MOV.U32 R10, RZ, RZ, -0x1 ;  /* 0xffffffffff0a7424 */ /* 0x000fd800078e00ff */
[----:B------:R-:W-:Y:S05]  /*44a0*/  WARPSYNC.COLLECTIVE R10, `(.L_x_51) ;  /* 0x000000000a087348 */ /* 0x000fea0003c00000 */
[----:B------:R-:W-:Y:S01]  /*44b0*/  VOTE.ANY P0, P0 ;  /* 0x0000000000ff7806 */ /* 0x000fe20000000100 */
[----:B------:R-:W-:-:S12]  /*44c0*/  ENDCOLLECTIVE ;  /* 0x000000000000791b */ /* 0x000fd80003800000 */
.L_x_51:
[----:B------:R-:W-:Y:S05]  /*44d0*/  BSYNC B1 ;  /* 0x0000000000017941 */ /* 0x000fea0003800000 */
.L_x_50:
[----:B------:R-:W-:Y:S05]  /*44e0*/  BRA `(.L_x_52) ;  /* 0xffffffcc00d47947 */ /* 0x000fea000383ffff */
.L_x_15:
[----:B------:R-:W-:Y:S01]  /*44f0*/  BSSY B1, `(.L_x_53) ;  /* 0x0000006000017945 */ /* 0x000fe20003800000 */
[----:B------:R-:W-:Y:S01]  /*4500*/  PLOP3.LUT P2, PT, P0, PT, PT, 0x8, 0x80 ;  /* 0x000000000080781c */ /* 0x000fe2000074e170 */
[----:B------:R-:W-:-:S12]  /*4510*/  IMAD.MOV.U32 R10, RZ, RZ, -0x1 ;  /* 0xffffffffff0a7424 */ /* 0x000fd800078e00ff */
[----:B------:R-:W-:Y:S05]  /*4520*/  WARPSYNC.COLLECTIVE R10, `(.L_x_54) ;  /* 0x000000000a087348 */ /* 0x000fea0003c00000 */
[----:B------:R-:W-:Y:S01]  /*4530*/  VOTE.ANY R10, PT, P2 ;  /* 0x00000000000a7806 */ /* 0x000fe200010e0100 */
[----:B------:R-:W-:Y:S06]  /*4540*/  ENDCOLLECTIVE ;  /* 0x000000000000791b */ /* 0x000fec0003800000 */
.L_x_54:
[----:B------:R-:W-:Y:S05]  /*4550*/  BSYNC B1 ;  /* 0x0000000000017941 */ /* 0x000fea0003800000 */
.L_x_53:
[----:B------:R-:W-:Y:S01]  /*4560*/  LOP3.LUT R10, R10, 0x80000000, R8, 0xec, !PT ;  /* 0x800000000a0a7812 */ /* 0x000fe200078eec08 */
[----:B------:R-:W-:Y:S02]  /*4570*/  IMAD.MOV.U32 R14, RZ, RZ, 0x1 ;  /* 0x00000001ff0e7424 */ /* 0x000fe400078e00ff */
[----:B------:R-:W-:Y:S02]  /*4580*/  VIADD R18, R18, 0xffffffe0 ;  /* 0xffffffe012127836 */ /* 0x000fe40000000000 */
[----:B------:R-:W-:-:S05]  /*4590*/  VIADD R15, R10, 0xffffffff ;  /* 0xffffffff0a0f7836 */ /* 0x000fca0000000000 */
[----:B------:R-:W-:Y:S01]  /*45a0*/  LOP3.LUT R15, R10, R15, RZ, 0xc, !PT ;  /* 0x0000000f0a0f7212 */ /* 0x000fe200078e0cff */
[----:B------:R-:W-:-:S05]  /*45b0*/  IMAD.MOV.U32 R10, RZ, RZ, -0x1 ;  /* 0xffffffffff0a7424 */ /* 0x000fca00078e00ff */
[----:B------:R-:W0:Y:S02]  /*45c0*/  POPC R15, R15 ;  /* 0x0000000f000f7309 */ /* 0x000e240000000000 */
[----:B0-----:R-:W-:Y:S05]  /*45d0*/  WARPSYNC.COLLECTIVE R10, `(.L_x_55) ;  /* 0x000000000a087348 */ /* 0x001fea0003c00000 */
[----:B0-----:R0:W1:Y:S02]  /*45e0*/  SHFL.DOWN P2, R16, R13, R14, R15 ;  /* 0x0800000e0d107389 */ /* 0x001064000004000f */
[----:B01----:R-:W-:Y:S05]  /*45f0*/  ENDCOLLECTIVE ;  /* 0x000000000000791b */ /* 0x003fea0003800000 */
.L_x_55:
[----:B------:R-:W-:Y:S01]  /*4600*/  ISETP.GE.AND P0, PT, R37, R15, PT ;  /* 0x0000000f2500720c */ /* 0x000fe20003f06270 */
[----:B------:R-:W-:-:S03]  /*4610*/  IMAD.MOV.U32 R14, RZ, RZ, 0x2 ;  /* 0x00000002ff0e7424 */ /* 0x000fc600078e00ff */
[----:B------:R-:W-:Y:S02]  /*4620*/  SEL R16, R16, RZ, !P0 ;  /* 0x000000ff10107207 */ /* 0x000fe40004000000 */
[----:B------:R-:W-:-:S03]  /*4630*/  ISETP.GT.AND P0, PT, R38, R15, PT ;  /* 0x0000000f2600720c */ /* 0x000fc60003f04270 */
[----:B------:R-:W-:-:S04]  /*4640*/  IMAD.IADD R41, R16, 0x1, R13 ;  /* 0x0000000110297824 */ /* 0x000fc800078e020d */
[----:B------:R-:W-:-:S07]  /*4650*/  IMAD.MOV.U32 R13, RZ, RZ, R41 ;  /* 0x000000ffff0d7224 */ /* 0x000fce00078e0029 */
[----:B------:R-:W-:Y:S05]  /*4660*/  WARPSYNC.COLLECTIVE R10, `(.L_x_56) ;  /* 0x000000000a087348 */ /* 0x000fea0003c00000 */
[----:B------:R0:W1:Y:S02]  /*4670*/  SHFL.DOWN P2, R16, R13, R14, R15 ;  /* 0x0800000e0d107389 */ /* 0x000064000004000f */
[----:B01----:R-:W-:Y:S05]  /*4680*/  ENDCOLLECTIVE ;  /* 0x000000000000791b */ /* 0x003fea0003800000 */
.L_x_56:
[----:B------:R-:W-:Y:S01]  /*4690*/  IMAD.MOV.U32 R14, RZ, RZ, 0x4 ;  /* 0x00000004ff0e7424 */ /* 0x000fe200078e00ff */
[----:B------:R-:W-:Y:S02]  /*46a0*/  SEL R16, R16, RZ, !P0 ;  /* 0x000000ff10107207 */ /* 0x000fe40004000000 */
[----:B------:R-:W-:-:S03]  /*46b0*/  ISETP.GT.AND P0, PT, R19, R15, PT ;  /* 0x0000000f1300720c */ /* 0x000fc60003f04270 */
[----:B------:R-:W-:-:S04]  /*46c0*/  IMAD.IADD R41, R41, 0x1, R16 ;  /* 0x0000000129297824 */ /* 0x000fc800078e0210 */
[----:B------:R-:W-:-:S07]  /*46d0*/  IMAD.MOV.U32 R13, RZ, RZ, R41 ;  /* 0x000000ffff0d7224 */ /* 0x000fce00078e0029 */
[----:B------:R-:W-:Y:S05]  /*46e0*/  WARPSYNC.COLLECTIVE R10, `(.L_x_57) ;  /* 0x000000000a087348 */ /* 0x000fea0003c00000 */
[----:B------:R0:W1:Y:S02]  /*46f0*/  SHFL.DOWN P2, R16, R13, R14, R15 ;  /* 0x0800000e0d107389 */ /* 0x000064000004000f */
[----:B01----:R-:W-:Y:S05]  /*4700*/  ENDCOLLECTIVE ;  /* 0x000000000000791b */ /* 0x003fea0003800000 */
.L_x_57:
[----:B------:R-:W-:Y:S01]  /*4710*/  IMAD.MOV.U32 R14, RZ, RZ, 0x8 ;  /* 0x00000008ff0e7424 */ /* 0x000fe200078e00ff */
[----:B------:R-:W-:Y:S02]  /*4720*/  SEL R16, R16, RZ, !P0 ;  /* 0x000000ff10107207 */ /* 0x000fe40004000000 */
[----:B------:R-:W-:-:S03]  /*4730*/  ISETP.GT.AND P0, PT, R36, R15, PT ;  /* 0x0000000f2400720c */ /* 0x000fc60003f04270 */
[----:B------:R-:W-:-:S10]  /*4740*/  IMAD.IADD R13, R41, 0x1, R16 ;  /* 0x00000001290d7824 */ /* 0x000fd400078e0210 */
[----:B------:R-:W-:Y:S05]  /*4750*/  WARPSYNC.COLLECTIVE R10, `(.L_x_58) ;  /* 0x000000000a087348 */ /* 0x000fea0003c00000 */
[----:B------:R0:W1:Y:S02]  /*4760*/  SHFL.DOWN P2, R16, R13, R14, R15 ;  /* 0x0800000e0d107389 */ /* 0x000064000004000f */
[----:B01----:R-:W-:Y:S05]  /*4770*/  ENDCOLLECTIVE ;  /* 0x000000000000791b */ /* 0x003fea0003800000 */
.L_x_58:
        /* <DEDUP_REMOVED lines=8> */
.L_x_59:
[----:B------:R-:W-:Y:S02]  /*4800*/  SEL R16, R16, RZ, !P0 ;  /* 0x000000ff10107207 */ /* 0x000fe40004000000 */
[----:B------:R-:W-:Y:S02]  /*4810*/  ISETP.NE.AND P0, PT, R12, 0x65, PT ;  /* 0x000000650c00780c */ /* 0x000fe40003f05270 */
[----:B------:R-:W-:-:S11]  /*4820*/  IADD3 R40, PT, PT, R41, R16, R40 ;  /* 0x0000001029287210 */ /* 0x000fd60007ffe028 */
[----:B------:R-:W-:Y:S05]  /*4830*/  WARPSYNC.COLLECTIVE R10, `(.L_x_60) ;  /* 0x000000000a087348 */ /* 0x000fea0003c00000 */
[----:B------:R-:W-:Y:S01]  /*4840*/  VOTE.ALL P0, P0 ;  /* 0x0000000000ff7806 */ /* 0x000fe20000000000 */
[----:B------:R-:W-:-:S12]  /*4850*/  ENDCOLLECTIVE ;  /* 0x000000000000791b */ /* 0x000fd80003800000 */
.L_x_60:
[----:B------:R-:W-:Y:S05]  /*4860*/  BRA `(.L_x_61) ;  /* 0xffffffcc00747947 */ /* 0x000fea000383ffff */
.L_x_20:
[----:B------:R-:W-:Y:S01]  /*4870*/  BSSY B0, `(.L_x_62) ;  /* 0x0000006000007945 */ /* 0x000fe20003800000 */
[----:B------:R-:W-:Y:S01]  /*4880*/  PLOP3.LUT P0, PT, P0, PT, PT, 0x8, 0x80 ;  /* 0x000000000080781c */ /* 0x000fe2000070e170 */
[----:B------:R-:W-:-:S12]  /*4890*/  IMAD.MOV.U32 R10, RZ, RZ, -0x1 ;  /* 0xffffffffff0a7424 */ /* 0x000fd800078e00ff */
[----:B------:R-:W-:Y:S05]  /*48a0*/  WARPSYNC.COLLECTIVE R10, `(.L_x_63) ;  /* 0x000000000a087348 */ /* 0x000fea0003c00000 */
[----:B------:R-:W-:Y:S01]  /*48b0*/  VOTE.ANY P0, P0 ;  /* 0x0000000000ff7806 */ /* 0x000fe20000000100 */
[----:B------:R-:W-:-:S12]  /*48c0*/  ENDCOLLECTIVE ;  /* 0x000000000000791b */ /* 0x000fd80003800000 */
.L_x_63:
[----:B------:R-:W-:Y:S05]  /*48d0*/  BSYNC B0 ;  /* 0x0000000000007941 */ /* 0x000fea0003800000 */
.L_x_62:
[----:B------:R-:W-:Y:S05]  /*48e0*/  BRA `(.L_x_64) ;  /* 0xffffffe400807947 */ /* 0x000fea000383ffff */
.L_x_22:
[----:B------:R-:W-:Y:S01]  /*48f0*/  BSSY B0, `(.L_x_65) ;  /* 0x0000006000007945 */ /* 0x000fe20003800000 */
[----:B------:R-:W-:Y:S01]  /*4900*/  PLOP3.LUT P0, PT, P0, PT, PT, 0x8, 0x80 ;  /* 0x000000000080781c */ /* 0x000fe2000070e170 */
[----:B------:R-:W-:-:S12]  /*4910*/  IMAD.MOV.U32 R10, RZ, RZ, -0x1 ;  /* 0xffffffffff0a7424 */ /* 0x000fd800078e00ff */
[----:B------:R-:W-:Y:S05]  /*4920*/  WARPSYNC.COLLECTIVE R10, `(.L_x_66) ;  /* 0x000000000a087348 */ /* 0x000fea0003c00000 */
[----:B------:R-:W-:Y:S01]  /*4930*/  VOTE.ANY P0, P0 ;  /* 0x0000000000ff7806 */ /* 0x000fe20000000100 */
[----:B------:R-:W-:-:S12]  /*4940*/  ENDCOLLECTIVE ;  /* 0x000000000000791b */ /* 0x000fd80003800000 */
.L_x_66:
[----:B------:R-:W-:Y:S05]  /*4950*/  BSYNC B0 ;  /* 0x0000000000007941 */ /* 0x000fea0003800000 */
.L_x_65:
[----:B------:R-:W-:Y:S05]  /*4960*/  BRA `(.L_x_67) ;  /* 0xffffffe400847947 */ /* 0x000fea000383ffff */
.L_x_24:
[----:B------:R-:W0:Y:S01]  /*4970*/  S2R R19, SR_GEMASK ;  /* 0x0000000000137919 */ /* 0x000e220000003c00 */
[----:B------:R-:W-:Y:S01]  /*4980*/  BSSY B0, `(.L_x_68) ;  /* 0x0000007000007945 */ /* 0x000fe20003800000 */
[----:B------:R-:W-:Y:S01]  /*4990*/  ISETP.NE.AND P0, PT, R8, 0x65, PT ;  /* 0x000000650800780c */ /* 0x000fe20003f05270 */
[----:B------:R-:W-:Y:S01]  /*49a0*/  IMAD.MOV.U32 R10, RZ, RZ, -0x1 ;  /* 0xffffffffff0a7424 */ /* 0x000fe200078e00ff */
[----:B------:R-:W-:-:S13]  /*49b0*/  PLOP3.LUT P2, PT, P2, PT, PT, 0x8, 0x80 ;  /* 0x000000000080781c */ /* 0x000fda000174e170 */
[----:B0-----:R-:W-:Y:S05]  /*49c0*/  WARPSYNC.COLLECTIVE R10, `(.L_x_69) ;  /* 0x000000000a087348 */ /* 0x001fea0003c00000 */
[----:B------:R-:W-:Y:S01]  /*49d0*/  VOTE.ANY R10, PT, P2 ;  /* 0x00000000000a7806 */ /* 0x000fe200010e0100 */
[----:B0-----:R-:W-:Y:S06]  /*49e0*/  ENDCOLLECTIVE ;  /* 0x000000000000791b */ /* 0x001fec0003800000 */
.L_x_69:
[----:B------:R-:W-:Y:S05]  /*49f0*/  BSYNC B0 ;  /* 0x0000000000007941 */ /* 0x000fea0003800000 */
.L_x_68:
[----:B------:R-:W-:Y:S01]  /*4a00*/  LOP3.LUT R10, R10, 0x80000000, R19, 0xec, !PT ;  /* 0x800000000a0a7812 */ /* 0x000fe200078eec13 */
[----:B------:R-:W-:-:S04]  /*4a10*/  IMAD.MOV.U32 R14, RZ, RZ, 0x1 ;  /* 0x00000001ff0e7424 */ /* 0x000fc800078e00ff */
[----:B------:R-:W-:-:S05]  /*4a20*/  VIADD R13, R10, 0xffffffff ;  /* 0xffffffff0a0d7836 */ /* 0x000fca0000000000 */
[----:B------:R-:W-:Y:S01]  /*4a30*/  LOP3.LUT R8, R10, R13, RZ, 0xc, !PT ;  /* 0x0000000d0a087212 */ /* 0x000fe200078e0cff */
[----:B------:R-:W-:Y:S02]  /*4a40*/  IMAD.MOV.U32 R13, RZ, RZ, R9 ;  /* 0x000000ffff0d7224 */ /* 0x000fe400078e0009 */
[----:B------:R-:W-:Y:S01]  /*4a50*/  IMAD.MOV.U32 R10, RZ, RZ, -0x1 ;  /* 0xffffffffff0a7424 */ /* 0x000fe200078e00ff */
[----:B------:R0:W1:Y:S02]  /*4a60*/  POPC R15, R8 ;  /* 0x00000008000f7309 */ /* 0x0000640000000000 */
[----:B0-----:R-:W-:-:S07]  /*4a70*/  VIADD R8, R38, 0x4 ;  /* 0x0000000426087836 */ /* 0x001fce0000000000 */
[----:B-1----:R-:W-:Y:S05]  /*4a80*/  WARPSYNC.COLLECTIVE R10, `(.L_x_70) ;  /* 0x000000000a087348 */ /* 0x002fea0003c00000 */
[----:B-1----:R0:W1:Y:S02]  /*4a90*/  SHFL.DOWN P2, R16, R13, R14, R15 ;  /* 0x0800000e0d107389 */ /* 0x002064000004000f */
[----:B01----:R-:W-:Y:S05]  /*4aa0*/  ENDCOLLECTIVE ;  /* 0x000000000000791b */ /* 0x003fea0003800000 */
.L_x_70:
[----:B------:R-:W-:Y:S01]  /*4ab0*/  IMAD.MOV.U32 R14, RZ, RZ, 0x2 ;  /* 0x00000002ff0e7424 */ /* 0x000fe200078e00ff */
[----:B------:R-:W-:-:S04]  /*4ac0*/  ISETP.GE.AND P2, PT, R38, R15, PT ;  /* 0x0000000f2600720c */ /* 0x000fc80003f46270 */
[----:B------:R-:W-:Y:S01]  /*4ad0*/  SEL R12, R16, RZ, !P2 ;  /* 0x000000ff100c7207 */ /* 0x000fe20005000000 */
[----:B------:R-:W-:-:S04]  /*4ae0*/  VIADD R16, R38, 0x2 ;  /* 0x0000000226107836 */ /* 0x000fc80000000000 */
[----:B------:R-:W-:Y:S01]  /*4af0*/  IMAD.IADD R12, R12, 0x1, R9 ;  /* 0x000000010c0c7824 */ /* 0x000fe200078e0209 */
[----:B------:R-:W-:-:S03]  /*4b00*/  ISETP.GT.AND P3, PT, R16, R15, PT ;  /* 0x0000000f1000720c */ /* 0x000fc60003f64270 */
[----:B------:R-:W-:-:S10]  /*4b10*/  IMAD.MOV.U32 R13, RZ, RZ, R12 ;  /* 0x000000ffff0d7224 */ /* 0x000fd400078e000c */
[----:B------:R-:W-:Y:S05]  /*4b20*/  WARPSYNC.COLLECTIVE R10, `(.L_x_71) ;  /* 0x000000000a087348 */ /* 0x000fea0003c00000 */
[----:B------:R0:W1:Y:S02]  /*4b30*/  SHFL.DOWN P2, R16, R13, R14, R15 ;  /* 0x0800000e0d107389 */ /* 0x000064000004000f */
[----:B01----:R-:W-:Y:S05]  /*4b40*/  ENDCOLLECTIVE ;  /* 0x000000000000791b */ /* 0x003fea0003800000 */
.L_x_71:
[----:B------:R-:W-:Y:S01]  /*4b50*/  IMAD.MOV.U32 R14, RZ, RZ, 0x4 ;  /* 0x00000004ff0e7424 */ /* 0x000fe200078e00ff */
[----:B------:R-:W-:Y:S02]  /*4b60*/  SEL R9, R16, RZ, !P3 ;  /* 0x000000ff10097207 */ /* 0x000fe40005800000 */
[----:B------:R-:W-:Y:S01]  /*4b70*/  ISETP.GT.AND P3, PT, R8, R15, PT ;  /* 0x0000000f0800720c */ /* 0x000fe20003f64270 */
[----:B------:R-:W-:Y:S02]  /*4b80*/  VIADD R8, R38, 0x8 ;  /* 0x0000000826087836 */ /* 0x000fe40000000000 */
[----:B------:R-:W-:-:S04]  /*4b90*/  IMAD.IADD R40, R12, 0x1, R9 ;  /* 0x000000010c287824 */ /* 0x000fc800078e0209 */
[----:B------:R-:W-:-:S07]  /*4ba0*/  IMAD.MOV.U32 R13, RZ, RZ, R40 ;  /* 0x000000ffff0d7224 */ /* 0x000fce00078e0028 */
[----:B------:R-:W-:Y:S05]  /*4bb0*/  WARPSYNC.COLLECTIVE R10, `(.L_x_72) ;  /* 0x000000000a087348 */ /* 0x000fea0003c00000 */
[----:B------:R0:W1:Y:S02]  /*4bc0*/  SHFL.DOWN P2, R16, R13, R14, R15 ;  /* 0x0800000e0d107389 */ /* 0x000064000004000f */
[----:B01----:R-:W-:Y:S05]  /*4bd0*/  ENDCOLLECTIVE ;  /* 0x000000000000791b */ /* 0x003fea0003800000 */
.L_x_72:
        /* <DEDUP_REMOVED lines=9> */
.L_x_73:
[----:B------:R-:W-:Y:S01]  /*4c70*/  IMAD.MOV.U32 R14, RZ, RZ, 0x10 ;  /* 0x00000010ff0e7424 */ /* 0x000fe200078e00ff */
[----:B------:R-:W-:-:S05]  /*4c80*/  SEL R16, R16, RZ, !P3 ;  /* 0x000000ff10107207 */ /* 0x000fca0005800000 */
[----:B------:R-:W-:-:S04]  /*4c90*/  IMAD.IADD R44, R9, 0x1, R16 ;  /* 0x00000001092c7824 */ /* 0x000fc800078e0210 */
[----:B------:R-:W-:-:S07]  /*4ca0*/  IMAD.MOV.U32 R13, RZ, RZ, R44 ;  /* 0x000000ffff0d7224 */ /* 0x000fce00078e002c */
[----:B------:R-:W-:Y:S05]  /*4cb0*/  WARPSYNC.COLLECTIVE R10, `(.L_x_74) ;  /* 0x000000000a087348 */ /* 0x000fea0003c00000 */
[----:B------:R0:W1:Y:S02]  /*4cc0*/  SHFL.DOWN P2, R16, R13, R14, R15 ;  /* 0x0800000e0d107389 */ /* 0x000064000004000f */
[----:B01----:R-:W-:Y:S05]  /*4cd0*/  ENDCOLLECTIVE ;  /* 0x000000000000791b */ /* 0x003fea0003800000 */
.L_x_74:
[----:B------:R-:W-:Y:S05]  /*4ce0*/  WARPSYNC.COLLECTIVE R10, `(.L_x_75) ;  /* 0x000000000a087348 */ /* 0x000fea0003c00000 */
[----:B------:R-:W-:Y:S01]  /*4cf0*/  VOTE.ALL P0, P0 ;  /* 0x0000000000ff7806 */ /* 0x000fe20000000000 */
[----:B------:R-:W-:-:S12]  /*4d00*/  ENDCOLLECTIVE ;  /* 0x000000000000791b */ /* 0x000fd80003800000 */
.L_x_75:
[----:B------:R-:W-:-:S04]  /*4d10*/  ISETP.GT.AND P2, PT, R8, R15, PT ;  /* 0x0000000f0800720c */ /* 0x000fc80003f44270 */
[----:B------:R-:W-:-:S05]  /*4d20*/  SEL R9, R16, RZ, !P2 ;  /* 0x000000ff10097207 */ /* 0x000fca0005000000 */
[----:B------:R-:W-:Y:S02]  /*4d30*/  IMAD.IADD R12, R44, 0x1, R9 ;  /* 0x000000012c0c7824 */ /* 0x000fe400078e0209 */
[----:B------:R-:W0:Y:S02]  /*4d40*/  LDC.64 R8, c[0x0][0x390] ;  /* 0x0000e400ff087b82 */ /* 0x000e240000000a00 */
[----:B0-----:R-:W-:-:S05]  /*4d50*/  IADD3 R40, P2, PT, R8, 0x100, RZ ;  /* 0x0000010008287810 */ /* 0x001fca0007f5e0ff */
[----:B------:R-:W-:Y:S01]  /*4d60*/  IMAD.X R41, RZ, RZ, R9, P2 ;  /* 0x000000ffff297224 */ /* 0x000fe200010e0609 */
[----:B------:R-:W-:Y:S07]  /*4d70*/  BRA `(.L_x_76) ;  /* 0xffffffe4001c7947 */ /* 0x000fee000383ffff */
.L_x_26:
[----:B------:R-:W-:Y:S01]  /*4d80*/  BSSY B0, `(.L_x_77) ;  /* 0x0000006000007945 */ /* 0x000fe20003800000 */
[----:B------:R-:W-:Y:S01]  /*4d90*/  PLOP3.LUT P0, PT, P0, PT, PT, 0x8, 0x80 ;  /* 0x000000000080781c */ /* 0x000fe2000070e170 */
[----:B------:R-:W-:-:S12]  /*4da0*/  IMAD.MOV.U32 R10, RZ, RZ, -0x1 ;  /* 0xffffffffff0a7424 */ /* 0x000fd800078e00ff */
[----:B------:R-:W-:Y:S05]  /*4db0*/  WARPSYNC.COLLECTIVE R10, `(.L_x_78) ;  /* 0x000000000a087348 */ /* 0x000fea0003c00000 */
[----:B------:R-:W-:Y:S01]  /*4dc0*/  VOTE.ANY P0, P0 ;  /* 0x0000000000ff7806 */ /* 0x000fe20000000100 */
[----:B------:R-:W-:-:S12]  /*4dd0*/  ENDCOLLECTIVE ;  /* 0x000000000000791b */ /* 0x000fd80003800000 */
.L_x_78:
[----:B------:R-:W-:Y:S05]  /*4de0*/  BSYNC B0 ;  /* 0x0000000000007941 */ /* 0x000fea0003800000 */
.L_x_77:
[----:B------:R-:W-:Y:S05]  /*4df0*/  BRA `(.L_x_79) ;  /* 0xffffffe400247947 */ /* 0x000fea000383ffff */
.L_x_28:
[----:B------:R-:W-:Y:S01]  /*4e00*/  BSSY B0, `(.L_x_80) ;  /* 0x0000006000007945 */ /* 0x000fe20003800000 */
[----:B------:R-:W-:Y:S01]  /*4e10*/  PLOP3.LUT P0, PT, P0, PT, PT, 0x8, 0x80 ;  /* 0x000000000080781c */ /* 0x000fe2000070e170 */
[----:B------:R-:W-:-:S12]  /*4e20*/  IMAD.MOV.U32 R10, RZ, RZ, -0x1 ;  /* 0xffffffffff0a7424 */ /* 0x000fd800078e00ff */
[----:B------:R-:W-:Y:S05]  /*4e30*/  WARPSYNC.COLLECTIVE R10, `(.L_x_81) ;  /* 0x000000000a087348 */ /* 0x000fea0003c00000 */
[----:B------:R-:W-:Y:S01]  /*4e40*/  VOTE.ANY P0, P0 ;  /* 0x0000000000ff7806 */ /* 0x000fe20000000100 */
[----:B------:R-:W-:-:S12]  /*4e50*/  ENDCOLLECTIVE ;  /* 0x000000000000791b */ /* 0x000fd80003800000 */
.L_x_81:
[----:B------:R-:W-:Y:S05]  /*4e60*/  BSYNC B0 ;  /* 0x0000000000007941 */ /* 0x000fea0003800000 */
.L_x_80:
[----:B------:R-:W-:Y:S05]  /*4e70*/  BRA `(.L_x_82) ;  /* 0xffffffe400287947 */ /* 0x000fea000383ffff */
.L_x_30:
[----:B------:R-:W-:Y:S01]  /*4e80*/  BSSY B0, `(.L_x_83) ;  /* 0x0000006000007945 */ /* 0x000fe20003800000 */
[----:B------:R-:W-:Y:S01]  /*4e90*/  PLOP3.LUT P2, PT, P0, PT, PT, 0x8, 0x80 ;  /* 0x000000000080781c */ /* 0x000fe2000074e170 */
[----:B------:R-:W-:-:S12]  /*4ea0*/  IMAD.MOV.U32 R10, RZ, RZ, -0x1 ;  /* 0xffffffffff0a7424 */ /* 0x000fd800078e00ff */
[----:B------:R-:W-:Y:S05]  /*4eb0*/  WARPSYNC.COLLECTIVE R10, `(.L_x_84) ;  /* 0x000000000a087348 */ /* 0x000fea0003c00000 */
[----:B------:R-:W-:Y:S01]  /*4ec0*/  VOTE.ANY R10, PT, P2 ;  /* 0x00000000000a7806 */ /* 0x000fe200010e0100 */
[----:B------:R-:W-:Y:S06]  /*4ed0*/  ENDCOLLECTIVE ;  /* 0x000000000000791b */ /* 0x000fec0003800000 */
.L_x_84:
[----:B------:R-:W-:Y:S05]  /*4ee0*/  BSYNC B0 ;  /* 0x0000000000007941 */ /* 0x000fea0003800000 */
.L_x_83:
[----:B------:R-:W-:Y:S01]  /*4ef0*/  LOP3.LUT R10, R10, 0x80000000, R19, 0xec, !PT ;  /* 0x800000000a0a7812 */ /* 0x000fe200078eec13 */
[----:B------:R-:W-:Y:S02]  /*4f00*/  IMAD.MOV.U32 R14, RZ, RZ, 0x1 ;  /* 0x00000001ff0e7424 */ /* 0x000fe400078e00ff */
[----:B------:R-:W-:Y:S02]  /*4f10*/  VIADD R18, R18, 0xffffffe0 ;  /* 0xffffffe012127836 */ /* 0x000fe40000000000 */
[----:B------:R-:W-:-:S05]  /*4f20*/  VIADD R13, R10, 0xffffffff ;  /* 0xffffffff0a0d7836 */ /* 0x000fca0000000000 */
[----:B------:R-:W-:Y:S01]  /*4f30*/  LOP3.LUT R45, R10, R13, RZ, 0xc, !PT ;  /* 0x0000000d0a2d7212 */ /* 0x000fe200078e0cff */
[----:B------:R-:W-:Y:S02]  /*4f40*/  IMAD.MOV.U32 R13, RZ, RZ, R9 ;  /* 0x000000ffff0d7224 */ /* 0x000fe400078e0009 */
[----:B------:R-:W-:Y:S01]  /*4f50*/  IMAD.MOV.U32 R10, RZ, RZ, -0x1 ;  /* 0xffffffffff0a7424 */ /* 0x000fe200078e00ff */
[----:B------:R0:W1:Y:S06]  /*4f60*/  POPC R15, R45 ;  /* 0x0000002d000f7309 */ /* 0x00006c0000000000 */
[----:B01----:R-:W-:Y:S05]  /*4f70*/  WARPSYNC.COLLECTIVE R10, `(.L_x_85) ;  /* 0x000000000a087348 */ /* 0x003fea0003c00000 */
[----:B-1----:R1:W2:Y:S02]  /*4f80*/  SHFL.DOWN P2, R16, R13, R14, R15 ;  /* 0x0800000e0d107389 */ /* 0x0022a4000004000f */
[----:B012---:R-:W-:Y:S05]  /*4f90*/  ENDCOLLECTIVE ;  /* 0x000000000000791b */ /* 0x007fea0003800000 */
.L_x_85:
[----:B------:R-:W-:Y:S01]  /*4fa0*/  ISETP.GE.AND P0, PT, R38, R15, PT ;  /* 0x0000000f2600720c */ /* 0x000fe20003f06270 */
[----:B------:R-:W-:-:S03]  /*4fb0*/  IMAD.MOV.U32 R14, RZ, RZ, 0x2 ;  /* 0x00000002ff0e7424 */ /* 0x000fc600078e00ff */
[----:B------:R-:W-:-:S05]  /*4fc0*/  SEL R16, R16, RZ, !P0 ;  /* 0x000000ff10107207 */ /* 0x000fca0004000000 */
[----:B------:R-:W-:Y:S02]  /*4fd0*/  IMAD.IADD R44, R16, 0x1, R9 ;  /* 0x00000001102c7824 */ /* 0x000fe400078e0209 */
[----:B------:R-:W-:Y:S02]  /*4fe0*/  VIADD R16, R38, 0x2 ;  /* 0x0000000226107836 */ /* 0x000fe40000000000 */
[----:B------:R-:W-:-:S03]  /*4ff0*/  IMAD.MOV.U32 R13, RZ, RZ, R44 ;  /* 0x000000ffff0d7224 */ /* 0x000fc600078e002c */
[----:B------:R-:W-:-:S13]  /*5000*/  ISETP.GT.AND P0, PT, R16, R15, PT ;  /* 0x0000000f1000720c */ /* 0x000fda0003f04270 */
[----:B------:R-:W-:Y:S05]  /*5010*/  WARPSYNC.COLLECTIVE R10, `(.L_x_86) ;  /* 0x000000000a087348 */ /* 0x000fea0003c00000 */
[----:B------:R0:W1:Y:S02]  /*5020*/  SHFL.DOWN P2, R16, R13, R14, R15 ;  /* 0x0800000e0d107389 */ /* 0x000064000004000f */
[----:B01----:R-:W-:Y:S05]  /*5030*/  ENDCOLLECTIVE ;  /* 0x000000000000791b */ /* 0x003fea0003800000 */
.L_x_86:
[----:B------:R-:W-:Y:S01]  /*5040*/  IMAD.MOV.U32 R14, RZ, RZ, 0x4 ;  /* 0x00000004ff0e7424 */ /* 0x000fe200078e00ff */
        /* <DEDUP_REMOVED lines=8> */
.L_x_87:
[----:B------:R-:W-:Y:S01]  /*50d0*/  IMAD.MOV.U32 R14, RZ, RZ, 0x8 ;  /* 0x00000008ff0e7424 */ /* 0x000fe200078e00ff */
        /* <DEDUP_REMOVED lines=8> */
.L_x_88:
        /* <DEDUP_REMOVED lines=9> */
.L_x_89:
[----:B------:R-:W-:Y:S02]  /*51f0*/  SEL R9, R16, RZ, !P0 ;  /* 0x000000ff10097207 */ /* 0x000fe40004000000 */
[----:B------:R-:W-:Y:S02]  /*5200*/  ISETP.NE.AND P0, PT, R8, 0x65, PT ;  /* 0x000000650800780c */ /* 0x000fe40003f05270 */
[----:B------:R-:W-:-:S11]  /*5210*/  IADD3 R12, PT, PT, R44, R9, R12 ;  /* 0x000000092c0c7210 */ /* 0x000fd60007ffe00c */
[----:B------:R-:W-:Y:S05]  /*5220*/  WARPSYNC.COLLECTIVE R10, `(.L_x_90) ;  /* 0x000000000a087348 */ /* 0x000fea0003c00000 */
[----:B------:R-:W-:Y:S01]  /*5230*/  VOTE.ALL P0, P0 ;  /* 0x0000000000ff7806 */ /* 0x000fe20000000000 */
[----:B------:R-:W-:-:S12]  /*5240*/  ENDCOLLECTIVE ;  /* 0x000000000000791b */ /* 0x000fd80003800000 */
.L_x_90:
[----:B------:R-:W-:Y:S05]  /*5250*/  BRA `(.L_x_91) ;  /* 0xffffffe000c07947 */ /* 0x000fea000383ffff */
.L_x_92:
[----:B------:R-:W-:-:S00]  /*5260*/  BRA `(.L_x_92) ;  /* 0xfffffffc00fc7947 */ /* 0x000fc0000383ffff */
[----:B------:R-:W-:-:S00]  /*5270*/  NOP ;  /* 0x0000000000007918 */ /* 0x000fc00000000000 */
        /* <DEDUP_REMOVED lines=8> */
.L_x_199:


//--------------------- .text._ZN3cub18CUB_300001_SM_10006detail4scan16DeviceScanKernelINS2_10policy_hubIiiijN4cuda3std3__44plusIvEEE10Policy1000EN6thrust24THRUST_300001_SM_1000_NS6detail15normal_iteratorINSD_10device_ptrIiEEEESI_NS0_13ScanTileStateIiLb1EEES9_NS1_10InputValueIiPiEEjiLb0EiEEvT0_T1_T2_iT3_T4_T5_ --------------------------
	.section	.text._ZN3cub18CUB_300001_SM_10006detail4scan16DeviceScanKernelINS2_10policy_hubIiiijN4cuda3std3__44plusIvEEE10Policy1000EN6thrust24THRUST_300001_SM_1000_NS6detail15normal_iteratorINSD_10device_ptrIiEEEESI_NS0_13ScanTileStateIiLb1EEES9_NS1_10InputValueIiPiEEjiLb0EiEEvT0_T1_T2_iT3_T4_T5_,"ax",@progbits
	.align	128
        .global         _ZN3cub18CUB_300001_SM_10006detail4scan16DeviceScanKernelINS2_10policy_hubIiiijN4cuda3std3__44plusIvEEE10Policy1000EN6thrust24THRUST_300001_SM_1000_NS6detail15normal_iteratorINSD_10device_ptrIiEEEESI_NS0_13ScanTileStateIiLb1EEES9_NS1_10InputValueIiPiEEjiLb0EiEEvT0_T1_T2_iT3_T4_T5_
        .type           _ZN3cub18CUB_300001_SM_10006detail4scan16DeviceScanKernelINS2_10policy_hubIiiijN4cuda3std3__44plusIvEEE10Policy1000EN6thrust24THRUST_300001_SM_1000_NS6detail15normal_iteratorINSD_10device_ptrIiEEEESI_NS0_13ScanTileStateIiLb1EEES9_NS1_10InputValueIiPiEEjiLb0EiEEvT0_T1_T2_iT3_T4_T5_,@function
        .size           _ZN3cub18CUB_300001_SM_10006detail4scan16DeviceScanKernelINS2_10policy_hubIiiijN4cuda3std3__44plusIvEEE10Policy1000EN6thrust24THRUST_300001_SM_1000_NS6detail15normal_iteratorINSD_10device_ptrIiEEEESI_NS0_13ScanTileStateIiLb1EEES9_NS1_10InputValueIiPiEEjiLb0EiEEvT0_T1_T2_iT3_T4_T5_,(.L_x_200 - _ZN3cub18CUB_300001_SM_10006detail4scan16DeviceScanKernelINS2_10policy_hubIiiijN4cuda3std3__44plusIvEEE10Policy1000EN6thrust24THRUST_300001_SM_1000_NS6detail15normal_iteratorINSD_10device_ptrIiEEEESI_NS0_13ScanTileStateIiLb1EEES9_NS1_10InputValueIiPiEEjiLb0EiEEvT0_T1_T2_iT3_T4_T5_)
        .other          _ZN3cub18CUB_300001_SM_10006detail4scan16DeviceScanKernelINS2_10policy_hubIiiijN4cuda3std3__44plusIvEEE10Policy1000EN6thrust24THRUST_300001_SM_1000_NS6detail15normal_iteratorINSD_10device_ptrIiEEEESI_NS0_13ScanTileStateIiLb1EEES9_NS1_10InputValueIiPiEEjiLb0EiEEvT0_T1_T2_iT3_T4_T5_,@"STO_CUDA_ENTRY STV_DEFAULT"
_ZN3cub18CUB_300001_SM_10006detail4scan16DeviceScanKernelINS2_10policy_hubIiiijN4cuda3std3__44plusIvEEE10Policy1000EN6thrust24THRUST_300001_SM_1000_NS6detail15normal_iteratorINSD_10device_ptrIiEEEESI_NS0_13ScanTileStateIiLb1EEES9_NS1_10InputValueIiPiEEjiLb0EiEEvT0_T1_T2_iT3_T4_T5_:
.text._ZN3cub18CUB_300001_SM_10006detail4scan16DeviceScanKernelINS2_10policy_hubIiiijN4cuda3std3__44plusIvEEE10Policy1000EN6thrust24THRUST_300001_SM_1000_NS6detail15normal_iteratorINSD_10device_ptrIiEEEESI_NS0_13ScanTileStateIiLb1EEES9_NS1_10InputValueIiPiEEjiLb0EiEEvT0_T1_T2_iT3_T4_T5_:
[----:B------:R-:W-:Y:S01]  /*0000*/  LDC R1, c[0x0][0x37c] ;  /* 0x0000df00ff017b82 */ /* 0x000fe20000000800 */
[----:B------:R-:W0:Y:S07]  /*0010*/  LDCU UR4, c[0x0][0x3a0] ;  /* 0x00007400ff0477ac */ /* 0x000e2e0008000800 */
[----:B------:R-:W1:Y:S01]  /*0020*/  LDC R42, c[0x0][0x398] ;  /* 0x0000e600ff2a7b82 */ /* 0x000e620000000800 */
[----:B------:R-:W2:Y:S01]  /*0030*/  LDCU.64 UR8, c[0x0][0x358] ;  /* 0x00006b00ff0877ac */ /* 0x000ea20008000a00 */
[----:B------:R-:W3:Y:S01]  /*0040*/  LDCU UR5, c[0x0][0x3b0] ;  /* 0x00007600ff0577ac */ /* 0x000ee20008000800 */
[----:B0-----:R-:W-:-:S06]  /*0050*/  UPRMT UR4, UR4, 0x7770, URZ ;  /* 0x0000777004047896 */ /* 0x001fcc00080000ff */
[----:B------:R-:W-:-:S13]  /*0060*/  ISETP.NE.AND P0, PT, RZ, UR4, PT ;  /* 0x00000004ff007c0c */ /* 0x000fda000bf05270 */
[----:B------:R-:W2:Y:S02]  /*0070*/  @P0 LDC.64 R2, c[0x0][0x3a8] ;  /* 0x0000ea00ff020b82 */ /* 0x000ea40000000a00 */
[----:B--2---:R0:W5:Y:S06]  /*0080*/  @P0 LDG.E R44, desc[UR8][R2.64] ;  /* 0x00000008022c0981 */ /* 0x00416c000c1e1900 */
[----:B------:R-:W1:Y:S02]  /*0090*/  S2UR UR4, SR_CTAID.X ;  /* 0x00000000000479c3 */ /* 0x000e640000002500 */
[----:B-1----:R-:W-:-:S04]  /*00a0*/  VIADD R42, R42, UR4 ;  /* 0x000000042a2a7c36 */ /* 0x002fc80008000000 */
[----:B------:R-:W-:-:S05]  /*00b0*/  IMAD R7, R42, 0x2100, RZ ;  /* 0x000021002a077824 */ /* 0x000fca00078e02ff */
[----:B---3--:R-:W-:Y:S01]  /*00c0*/  IADD3 R0, PT, PT, -R7, UR5, RZ ;  /* 0x0000000507007c10 */ /* 0x008fe2000fffe1ff */
[----:B------:R-:W1:Y:S03]  /*00d0*/  @!P0 LDC R44, c[0x0][0x3a8] ;  /* 0x0000ea00ff2c8b82 */ /* 0x000e660000000800 */
[----:B------:R-:W-:-:S13]  /*00e0*/  ISETP.GE.U32.AND P0, PT, R0, 0x2101, PT ;  /* 0x000021010000780c */ /* 0x000fda0003f06070 */
[----:B0-----:R-:W-:Y:S05]  /*00f0*/  @!P0 BRA `(.L_x_93) ;  /* 0x0000001c00ac8947 */ /* 0x001fea0003800000 */
[----:B------:R-:W0:Y:S01]  /*0100*/  S2R R16, SR_TID.X ;  /* 0x0000000000107919 */ /* 0x000e220000002100 */
[----:B------:R-:W2:Y:S01]  /*0110*/  LDCU.64 UR4, c[0x0][0x380] ;  /* 0x00007000ff0477ac */ /* 0x000ea20008000a00 */
[C---:B0-----:R-:W-:Y:S02]  /*0120*/  LOP3.LUT R0, R16.reuse, 0x1f, RZ, 0xc0, !PT ;  /* 0x0000001f10007812 */ /* 0x041fe400078ec0ff */
[----:B------:R-:W-:-:S05]  /*0130*/  LOP3.LUT R3, R16, 0x3e0, RZ, 0xc0, !PT ;  /* 0x000003e010037812 */ /* 0x000fca00078ec0ff */
[----:B------:R-:W-:-:S05]  /*0140*/  IMAD R0, R3, 0x16, R0 ;  /* 0x0000001603007824 */ /* 0x000fca00078e0200 */
[----:B------:R-:W-:-:S05]  /*0150*/  IADD3 R0, P0, PT, R7, R0, RZ ;  /* 0x0000000007007210 */ /* 0x000fca0007f1e0ff */
[----:B------:R-:W-:Y:S02]  /*0160*/  IMAD.X R3, RZ, RZ, RZ, P0 ;  /* 0x000000ffff037224 */ /* 0x000fe400000e06ff */
        /* <DEDUP_REMOVED lines=30> */
[----:B------:R-:W-:Y:S01]  /*0350*/  ISETP.NE.AND P0, PT, R42, RZ, PT ;  /* 0x000000ff2a00720c */ /* 0x000fe20003f05270 */
        /* <DEDUP_REMOVED lines=28> */
[----:B------:R0:W1:Y:S04]  /*0520*/  LDS.64 R36, [R27] ;  /* 0x000000001b247984 */ /* 0x0000680000000a00 */
[----:B------:R0:W2:Y:S04]  /*0530*/  LDS.64 R34, [R27+0x8] ;  /* 0x000008001b227984 */ /* 0x0000a80000000a00 */
[----:B------:R0:W3:Y:S04]  /*0540*/  LDS.64 R32, [R27+0x10] ;  /* 0x000010001b207984 */ /* 0x0000e80000000a00 */
[----:B------:R0:W4:Y:S04]  /*0550*/  LDS.64 R18, [R27+0x18] ;  /* 0x000018001b127984 */ /* 0x0001280000000a00 */
[----:B------:R0:W0:Y:S04]  /*0560*/  LDS.64 R14, [R27+0x20] ;  /* 0x000020001b0e7984 */ /* 0x0000280000000a00 */
[----:B------:R0:W0:Y:S04]  /*0570*/  LDS.64 R12, [R27+0x28] ;  /* 0x000028001b0c7984 */ /* 0x0000280000000a00 */
[----:B------:R0:W0:Y:S04]  /*0580*/  LDS.64 R10, [R27+0x30] ;  /* 0x000030001b0a7984 */ /* 0x0000280000000a00 */
[----:B------:R0:W0:Y:S04]  /*0590*/  LDS.64 R8, [R27+0x38] ;  /* 0x000038001b087984 */ /* 0x0000280000000a00 */
[----:B------:R0:W0:Y:S04]  /*05a0*/  LDS.64 R6, [R27+0x40] ;  /* 0x000040001b067984 */ /* 0x0000280000000a00 */
[----:B------:R0:W0:Y:S04]  /*05b0*/  LDS.64 R4, [R27+0x48] ;  /* 0x000048001b047984 */ /* 0x0000280000000a00 */
[----:B------:R0:W0:Y:S01]  /*05c0*/  LDS.64 R2, [R27+0x50] ;  /* 0x000050001b027984 */ /* 0x0000220000000a00 */
[----:B------:R-:W-:Y:S06]  /*05d0*/  BAR.SYNC.DEFER_BLOCKING 0x0 ;  /* 0x0000000000007b1d */ /* 0x000fec0000010000 */
[----:B-1----:R-:W-:Y:S05]  /*05e0*/  @P0 BRA `(.L_x_95) ;  /* 0x00000004001c0947 */ /* 0x002fea0003800000 */
[----:B0-2---:R-:W-:Y:S02]  /*05f0*/  IADD3 R17, PT, PT, R34, R37, R36 ;  /* 0x0000002522117210 */ /* 0x005fe40007ffe024 */
[C---:B------:R-:W-:Y:S02]  /*0600*/  ISETP.NE.AND P1, PT, R39.reuse, 0x1f, PT ;  /* 0x0000001f2700780c */ /* 0x040fe40003f25270 */
[----:B---3--:R-:W-:Y:S02]  /*0610*/  IADD3 R17, PT, PT, R32, R35, R17 ;  /* 0x0000002320117210 */ /* 0x008fe40007ffe011 */
[----:B------:R-:W-:Y:S02]  /*0620*/  ISETP.NE.AND P2, PT, R39, RZ, PT ;  /* 0x000000ff2700720c */ /* 0x000fe40003f45270 */
[----:B----4-:R-:W-:-:S04]  /*0630*/  IADD3 R17, PT, PT, R18, R33, R17 ;  /* 0x0000002112117210 */ /* 0x010fc80007ffe011 */
[----:B------:R-:W-:-:S03]  /*0640*/  IADD3 R17, PT, PT, R14, R19, R17 ;  /* 0x000000130e117210 */ /* 0x000fc60007ffe011 */
[----:B------:R-:W-:Y:S02]  /*0650*/  @!P1 LEA R43, R40, UR4, 0x2 ;  /* 0x00000004282b9c11 */ /* 0x000fe4000f8e10ff */
[----:B------:R-:W-:-:S04]  /*0660*/  IADD3 R17, PT, PT, R12, R15, R17 ;  /* 0x0000000f0c117210 */ /* 0x000fc80007ffe011 */
[----:B------:R-:W-:-:S04]  /*0670*/  IADD3 R17, PT, PT, R10, R13, R17 ;  /* 0x0000000d0a117210 */ /* 0x000fc80007ffe011 */
[----:B------:R-:W-:-:S04]  /*0680*/  IADD3 R17, PT, PT, R8, R11, R17 ;  /* 0x0000000b08117210 */ /* 0x000fc80007ffe011 */
[----:B------:R-:W-:-:S04]  /*0690*/  IADD3 R17, PT, PT, R6, R9, R17 ;  /* 0x0000000906117210 */ /* 0x000fc80007ffe011 */
[----:B------:R-:W-:-:S04]  /*06a0*/  IADD3 R17, PT, PT, R4, R7, R17 ;  /* 0x0000000704117210 */ /* 0x000fc80007ffe011 */
[----:B------:R-:W-:-:S05]  /*06b0*/  IADD3 R20, PT, PT, R2, R5, R17 ;  /* 0x0000000502147210 */ /* 0x000fca0007ffe011 */
[----:B------:R-:W-:-:S05]  /*06c0*/  IMAD.IADD R3, R3, 0x1, R20 ;  /* 0x0000000103037824 */ /* 0x000fca00078e0214 */
        /* <DEDUP_REMOVED lines=37> */
[----:B------:R-:W-:Y:S02]  /*0920*/  SEL R20, R26, R20, !P0 ;  /* 0x000000141a147207 */ /* 0x000fe40004000000 */
[----:B------:R-:W-:-:S04]  /*0930*/  ISETP.NE.AND P0, PT, R40, 0x8, PT ;  /* 0x000000082800780c */ /* 0x000fc80003f05270 */
[----:B------:R-:W-:Y:S02]  /*0940*/  SEL R20, R27, R20, !P0 ;  /* 0x000000141b147207 */ /* 0x000fe40004000000 */
[----:B------:R-:W-:Y:S02]  /*0950*/  ISETP.NE.AND P0, PT, R40, 0xa, PT ;  /* 0x0000000a2800780c */ /* 0x000fe40003f05270 */
[----:B------:R-:W-:Y:S02]  /*0960*/  SEL R20, R28, R20, !P1 ;  /* 0x000000141c147207 */ /* 0x000fe40004800000 */
[----:B------:R-:W-:Y:S02]  /*0970*/  ISETP.NE.AND P1, PT, R40, 0xb, PT ;  /* 0x0000000b2800780c */ /* 0x000fe40003f25270 */
[----:B------:R-:W-:Y:S01]  /*0980*/  SEL R20, R29, R20, !P0 ;  /* 0x000000141d147207 */ /* 0x000fe20004000000 */
[----:B------:R-:W-:Y:S01]  /*0990*/  IMAD.IADD R29, R30, 0x1, R29 ;  /* 0x000000011e1d7824 */ /* 0x000fe200078e021d */
[----:B------:R-:W-:-:S04]  /*09a0*/  ISETP.GE.U32.AND P0, PT, R16, 0x20, PT ;  /* 0x000000201000780c */ /* 0x000fc80003f06070 */
[----:B------:R-:W-:Y:S02]  /*09b0*/  SEL R20, R29, R20, !P1 ;  /* 0x000000141d147207 */ /* 0x000fe40004800000 */
[----:B------:R-:W-:Y:S02]  /*09c0*/  ISETP.NE.AND P1, PT, R16, RZ, PT ;  /* 0x000000ff1000720c */ /* 0x000fe40003f25270 */
[----:B------:R-:W-:Y:S02]  /*09d0*/  SEL R16, R3, RZ, P2 ;  /* 0x000000ff03107207 */ /* 0x000fe40001000000 */
[----:B------:R-:W-:Y:S02]  /*09e0*/  SEL R3, R20, RZ, P0 ;  /* 0x000000ff14037207 */ /* 0x000fe40000000000 */
[--C-:B-----5:R-:W-:Y:S02]  /*09f0*/  IADD3 R31, PT, PT, R29, R31, R44.reuse ;  /* 0x0000001f1d1f7210 */ /* 0x120fe40007ffe02c */
[----:B------:R-:W-:-:S05]  /*0a00*/  IADD3 R44, PT, PT, R3, R16, R44 ;  /* 0x00000010032c7210 */ /* 0x000fca0007ffe02c */
[----:B------:R-:W-:Y:S05]  /*0a10*/  @P1 BRA `(.L_x_96) ;  /* 0x0000000c00f41947 */ /* 0x000fea0003800000 */
[----:B------:R-:W0:Y:S01]  /*0a20*/  LDC.64 R16, c[0x0][0x390] ;  /* 0x0000e400ff107b82 */ /* 0x000e220000000a00 */
[----:B------:R-:W-:-:S05]  /*0a30*/  IMAD.MOV.U32 R30, RZ, RZ, 0x65 ;  /* 0x00000065ff1e7424 */ /* 0x000fca00078e00ff */
[----:B0-----:R0:W-:Y:S01]  /*0a40*/  ST.E.64.STRONG.GPU desc[UR8][R16.64+0x100], R30 ;  /* 0x0001001e10007985 */ /* 0x0011e2000c10fb08 */
[----:B------:R-:W-:Y:S05]  /*0a50*/  BRA `(.L_x_96) ;  /* 0x0000000c00e47947 */ /* 0x000fea0003800000 */
.L_x_95:
        /* <DEDUP_REMOVED lines=57> */
[----:B------:R-:W-:Y:S02]  /*0df0*/  ISETP.NE.AND P0, PT, R40, 0xa, PT ;  /* 0x0000000a2800780c */ /* 0x000fe40003f05270 */
[----:B------:R-:W-:Y:S02]  /*0e00*/  SEL R20, R28, R20, !P1 ;  /* 0x000000141c147207 */ /* 0x000fe40004800000 */
[----:B------:R-:W-:Y:S02]  /*0e10*/  ISETP.NE.AND P1, PT, R40, 0xb, PT ;  /* 0x0000000b2800780c */ /* 0x000fe40003f25270 */
[----:B------:R-:W-:Y:S02]  /*0e20*/  SEL R20, R29, R20, !P0 ;  /* 0x000000141d147207 */ /* 0x000fe40004000000 */
[----:B------:R-:W-:-:S02]  /*0e30*/  ISETP.GT.U32.AND P0, PT, R16, 0x1f, PT ;  /* 0x0000001f1000780c */ /* 0x000fc40003f04070 */
[----:B------:R-:W-:Y:S02]  /*0e40*/  SEL R20, R30, R20, !P1 ;  /* 0x000000141e147207 */ /* 0x000fe40004800000 */
[----:B------:R-:W-:-:S03]  /*0e50*/  ISETP.GE.U32.AND P1, PT, R16, 0x20, PT ;  /* 0x000000201000780c */ /* 0x000fc60003f26070 */
[----:B------:R-:W-:-:S05]  /*0e60*/  IMAD.IADD R20, R20, 0x1, R17 ;  /* 0x0000000114147824 */ /* 0x000fca00078e0211 */
[----:B------:R-:W-:Y:S01]  /*0e70*/  SEL R23, R3, R20, !P1 ;  /* 0x0000001403177207 */ /* 0x000fe20004800000 */
[----:B------:R-:W-:Y:S06]  /*0e80*/  @P0 BRA `(.L_x_97) ;  /* 0x0000000800b00947 */ /* 0x000fec0003800000 */
[----:B------:R-:W0:Y:S01]  /*0e90*/  LDC.64 R20, c[0x0][0x390] ;  /* 0x0000e400ff147b82 */ /* 0x000e220000000a00 */
[----:B------:R-:W-:Y:S02]  /*0ea0*/  ISETP.NE.AND P1, PT, R16, RZ, PT ;  /* 0x000000ff1000720c */ /* 0x000fe40003f25270 */
[----:B------:R-:W-:-:S05]  /*0eb0*/  LOP3.LUT R3, RZ, R16, RZ, 0x33, !PT ;  /* 0x00000010ff037212 */ /* 0x000fca00078e33ff */
[----:B------:R-:W-:-:S06]  /*0ec0*/  IMAD.IADD R40, R42, 0x1, R3 ;  /* 0x000000012a287824 */ /* 0x000fcc00078e0203 */
        /* <DEDUP_REMOVED lines=11> */
.L_x_127:
[----:B------:R-:W-:Y:S05]  /*0f80*/  @!P0 BRA `(.L_x_99) ;  /* 0x0000000000748947 */ /* 0x000fea0003800000 */
[----:B------:R-:W-:-:S07]  /*0f90*/  IMAD.MOV.U32 R3, RZ, RZ, 0x3b8 ;  /* 0x000003b8ff037424 */ /* 0x000fce00078e00ff */
.L_x_101:
[----:B------:R-:W-:Y:S02]  /*0fa0*/  VIADD R27, R3, 0x1 ;  /* 0x00000001031b7836 */ /* 0x000fe40000000000 */
[----:B------:R-:W-:Y:S02]  /*0fb0*/  IMAD R42, R42, 0x41a7, RZ ;  /* 0x000041a72a2a7824 */ /* 0x000fe400078e02ff */
[----:B------:R-:W0:Y:S01]  /*0fc0*/  I2F.U32.RP R22, R27 ;  /* 0x0000001b00167306 */ /* 0x000e220000209000 */
[----:B------:R-:W-:Y:S01]  /*0fd0*/  IMAD.MOV R29, RZ, RZ, -R27 ;  /* 0x000000ffff1d7224 */ /* 0x000fe200078e0a1b */
[----:B------:R-:W-:Y:S02]  /*0fe0*/  ISETP.NE.U32.AND P2, PT, R27, RZ, PT ;  /* 0x000000ff1b00720c */ /* 0x000fe40003f45070 */
[----:B------:R-:W-:-:S04]  /*0ff0*/  LOP3.LUT R42, R42, 0x7fffffff, RZ, 0xc0, !PT ;  /* 0x7fffffff2a2a7812 */ /* 0x000fc800078ec0ff */
[----:B0-----:R-:W0:Y:S02]  /*1000*/  MUFU.RCP R22, R22 ;  /* 0x0000001600167308 */ /* 0x001e240000001000 */
[----:B0-----:R-:W-:-:S06]  /*1010*/  VIADD R20, R22, 0xffffffe ;  /* 0x0ffffffe16147836 */ /* 0x001fcc0000000000 */
[----:B------:R0:W1:Y:S02]  /*1020*/  F2I.FTZ.U32.TRUNC.NTZ R21, R20 ;  /* 0x0000001400157305 */ /* 0x000064000021f000 */
[----:B0-----:R-:W-:Y:S02]  /*1030*/  IMAD.MOV.U32 R20, RZ, RZ, RZ ;  /* 0x000000ffff147224 */ /* 0x001fe400078e00ff */
[----:B-1----:R-:W-:-:S04]  /*1040*/  IMAD R29, R29, R21, RZ ;  /* 0x000000151d1d7224 */ /* 0x002fc800078e02ff */
[----:B------:R-:W-:-:S06]  /*1050*/  IMAD.HI.U32 R21, R21, R29, R20 ;  /* 0x0000001d15157227 */ /* 0x000fcc00078e0014 */
[----:B------:R-:W-:-:S04]  /*1060*/  IMAD.HI.U32 R21, R21, R42, RZ ;  /* 0x0000002a15157227 */ /* 0x000fc800078e00ff */
[----:B------:R-:W-:-:S04]  /*1070*/  IMAD.MOV R21, RZ, RZ, -R21 ;  /* 0x000000ffff157224 */ /* 0x000fc800078e0a15 */
[----:B------:R-:W-:-:S05]  /*1080*/  IMAD R22, R27, R21, R42 ;  /* 0x000000151b167224 */ /* 0x000fca00078e022a */
[----:B------:R-:W-:-:S13]  /*1090*/  ISETP.GE.U32.AND P0, PT, R22, R27, PT ;  /* 0x0000001b1600720c */ /* 0x000fda0003f06070 */
[----:B------:R-:W-:-:S05]  /*10a0*/  @P0 IMAD.IADD R22, R22, 0x1, -R27 ;  /* 0x0000000116160824 */ /* 0x000fca00078e0a1b */
[----:B------:R-:W-:-:S13]  /*10b0*/  ISETP.GE.U32.AND P0, PT, R22, R27, PT ;  /* 0x0000001b1600720c */ /* 0x000fda0003f06070 */
[----:B------:R-:W-:Y:S01]  /*10c0*/  @P0 IMAD.IADD R22, R22, 0x1, -R27 ;  /* 0x0000000116160824 */ /* 0x000fe200078e0a1b */
[----:B------:R-:W-:-:S04]  /*10d0*/  @!P2 LOP3.LUT R22, RZ, R27, RZ, 0x33, !PT ;  /* 0x0000001bff16a212 */ /* 0x000fc800078e33ff */
[----:B------:R-:W-:Y:S05]  /*10e0*/  NANOSLEEP R22 ;  /* 0x000000160000735d */ /* 0x000fea0003800000 */
[----:B------:R-:W2:Y:S01]  /*10f0*/  LD.E.64.STRONG.GPU R26, desc[UR8][R16.64+0x100] ;  /* 0x00010008101a7980 */ /* 0x000ea2000c10fb00 */
[----:B------:R-:W-:Y:S01]  /*1100*/  UMOV UR5, 0xffffffff ;  /* 0xffffffff00057882 */ /* 0x000fe20000000000 */
[----:B------:R-:W-:Y:S02]  /*1110*/  SHF.R.U32.HI R3, RZ, 0x1, R3 ;  /* 0x00000001ff037819 */ /* 0x000fe40000011603 */
[----:B--2---:R-:W-:Y:S01]  /*1120*/  ISETP.NE.AND P0, PT, R26, 0x63, PT ;  /* 0x000000631a00780c */ /* 0x004fe20003f05270 */
[----:B------:R-:W-:-:S12]  /*1130*/  BRA.DIV UR5, `(.L_x_100) ;  /* 0x0000003605187947 */ /* 0x000fd8000b800000 */
[----:B------:R-:W-:-:S13]  /*1140*/  VOTE.ANY P0, !P0 ;  /* 0x0000000000ff7806 */ /* 0x000fda0004000100 */
.L_x_130:
[----:B------:R-:W-:Y:S05]  /*1150*/  @P0 BRA `(.L_x_101) ;  /* 0xfffffffc00900947 */ /* 0x000fea000383ffff */
.L_x_99:
[----:B------:R-:W-:Y:S01]  /*1160*/  UMOV UR5, 0xffffffff ;  /* 0xffffffff00057882 */ /* 0x000fe20000000000 */
[----:B------:R-:W-:Y:S02]  /*1170*/  ISETP.NE.AND P0, PT, R26, 0x65, PT ;  /* 0x000000651a00780c */ /* 0x000fe40003f05270 */
[----:B------:R-:W-:Y:S11]  /*1180*/  BRA.DIV UR5, `(.L_x_102) ;  /* 0x0000003605247947 */ /* 0x000ff6000b800000 */
[----:B------:R-:W0:Y:S01]  /*1190*/  S2R R30, SR_GEMASK ;  /* 0x00000000001e7919 */ /* 0x000e220000003c00 */
[----:B------:R-:W-:Y:S01]  /*11a0*/  VOTE.ANY R21, PT, !P0 ;  /* 0x0000000000157806 */ /* 0x000fe200040e0100 */
[C---:B------:R-:W-:Y:S02]  /*11b0*/  VIADD R41, R39.reuse, 0x2 ;  /* 0x0000000227297836 */ /* 0x040fe40000000000 */
[C---:B------:R-:W-:Y:S02]  /*11c0*/  VIADD R43, R39.reuse, 0x4 ;  /* 0x00000004272b7836 */ /* 0x040fe40000000000 */
[C---:B------:R-:W-:Y:S02]  /*11d0*/  VIADD R44, R39.reuse, 0x8 ;  /* 0x00000008272c7836 */ /* 0x040fe40000000000 */
[----:B------:R-:W-:Y:S01]  /*11e0*/  VIADD R45, R39, 0x10 ;  /* 0x00000010272d7836 */ /* 0x000fe20000000000 */
[----:B0-----:R-:W-:-:S05]  /*11f0*/  LOP3.LUT R21, R21, 0x80000000, R30, 0xec, !PT ;  /* 0x8000000015157812 */ /* 0x001fca00078eec1e */
[----:B------:R-:W-:-:S05]  /*1200*/  VIADD R16, R21, 0xffffffff ;  /* 0xffffffff15107836 */ /* 0x000fca0000000000 */
[----:B------:R-:W-:-:S04]  /*1210*/  LOP3.LUT R16, R21, R16, RZ, 0xc, !PT ;  /* 0x0000001015107212 */ /* 0x000fc800078e0cff */
[----:B------:R0:W1:Y:S02]  /*1220*/  POPC R20, R16 ;  /* 0x0000001000147309 */ /* 0x0000640000000000 */
[----:B0-----:R-:W0:Y:S01]  /*1230*/  LDC.64 R16, c[0x0][0x390] ;  /* 0x0000e400ff107b82 */ /* 0x001e220000000a00 */
[----:B-1----:R-:W1:Y:S01]  /*1240*/  SHFL.DOWN PT, R22, R27, 0x1, R20 ;  /* 0x082000001b167989 */ /* 0x002e6200000e0014 */
[-C--:B------:R-:W-:Y:S02]  /*1250*/  ISETP.GE.AND P0, PT, R39, R20.reuse, PT ;  /* 0x000000142700720c */ /* 0x080fe40003f06270 */
[----:B------:R-:W-:Y:S02]  /*1260*/  ISETP.GT.AND P2, PT, R45, R20, PT ;  /* 0x000000142d00720c */ /* 0x000fe40003f44270 */
[----:B0-----:R-:W-:Y:S02]  /*1270*/  IADD3 R28, P3, PT, R16, 0x100, RZ ;  /* 0x00000100101c7810 */ /* 0x001fe40007f7e0ff */
[----:B-1----:R-:W-:-:S02]  /*1280*/  SEL R22, R22, RZ, !P0 ;  /* 0x000000ff16167207 */ /* 0x002fc40004000000 */
[----:B------:R-:W-:-:S03]  /*1290*/  ISETP.GT.AND P0, PT, R41, R20, PT ;  /* 0x000000142900720c */ /* 0x000fc60003f04270 */
[----:B------:R-:W-:-:S05]  /*12a0*/  IMAD.IADD R3, R22, 0x1, R27 ;  /* 0x0000000116037824 */ /* 0x000fca00078e021b */
[----:B------:R-:W0:Y:S02]  /*12b0*/  SHFL.DOWN PT, R22, R3, 0x2, R20 ;  /* 0x0840000003167989 */ /* 0x000e2400000e0014 */
[----:B0-----:R-:W-:Y:S02]  /*12c0*/  SEL R22, R22, RZ, !P0 ;  /* 0x000000ff16167207 */ /* 0x001fe40004000000 */
[----:B------:R-:W-:-:S03]  /*12d0*/  ISETP.GT.AND P0, PT, R43, R20, PT ;  /* 0x000000142b00720c */ /* 0x000fc60003f04270 */
[----:B------:R-:W-:Y:S02]  /*12e0*/  IMAD.IADD R29, R3, 0x1, R22 ;  /* 0x00000001031d7824 */ /* 0x000fe400078e0216 */
[----:B------:R-:W-:-:S03]  /*12f0*/  IMAD.X R3, RZ, RZ, R17, P3 ;  /* 0x000000ffff037224 */ /* 0x000fc600018e0611 */
        /* <DEDUP_REMOVED lines=10> */
[----:B0-----:R-:W-:-:S05]  /*13a0*/  SEL R22, R22, RZ, !P2 ;  /* 0x000000ff16167207 */ /* 0x001fca0005000000 */
[----:B------:R-:W-:-:S07]  /*13b0*/  IMAD.IADD R46, R47, 0x1, R22 ;  /* 0x000000012f2e7824 */ /* 0x000fce00078e0216 */
.L_x_139:
[----:B------:R-:W-:Y:S05]  /*13c0*/  @!P0 BRA `(.L_x_103) ;  /* 0x0000000400248947 */ /* 0x000fea0003800000 */
[----:B------:R-:W-:-:S07]  /*13d0*/  IMAD.MOV.U32 R29, RZ, RZ, 0x3b8 ;  /* 0x000003b8ff1d7424 */ /* 0x000fce00078e00ff */
.L_x_109:
[----:B------:R-:W-:Y:S02]  /*13e0*/  IMAD.MOV.U32 R16, RZ, RZ, R28 ;  /* 0x000000ffff107224 */ /* 0x000fe400078e001c */
[----:B------:R-:W-:Y:S02]  /*13f0*/  IMAD.MOV.U32 R17, RZ, RZ, R3 ;  /* 0x000000ffff117224 */ /* 0x000fe400078e0003 */
        /* <DEDUP_REMOVED lines=8> */
.L_x_142:
[----:B------:R-:W-:Y:S05]  /*1480*/  @!P0 BRA `(.L_x_105) ;  /* 0x0000000000748947 */ /* 0x000fea0003800000 */
[----:B------:R-:W-:-:S07]  /*1490*/  IMAD.MOV.U32 R22, RZ, RZ, R29 ;  /* 0x000000ffff167224 */ /* 0x000fce00078e001d */
.L_x_107:
        /* <DEDUP_REMOVED lines=27> */
.L_x_145:
[----:B------:R-:W-:Y:S05]  /*1650*/  @P0 BRA `(.L_x_107) ;  /* 0xfffffffc00900947 */ /* 0x000fea000383ffff */
.L_x_105:
[----:B------:R-:W-:Y:S01]  /*1660*/  UMOV UR5, 0xffffffff ;  /* 0xffffffff00057882 */ /* 0x000fe20000000000 */
[----:B------:R-:W-:Y:S02]  /*1670*/  ISETP.NE.AND P0, PT, R26, 0x65, PT ;  /* 0x000000651a00780c */ /* 0x000fe40003f05270 */
[----:B------:R-:W-:Y:S11]  /*1680*/  BRA.DIV UR5, `(.L_x_108) ;  /* 0x0000003605287947 */ /* 0x000ff6000b800000 */
[----:B------:R-:W-:Y:S01]  /*1690*/  VOTE.ANY R21, PT, !P0 ;  /* 0x0000000000157806 */ /* 0x000fe200040e0100 */
[----:B------:R-:W-:-:S03]  /*16a0*/  VIADD R40, R40, 0xffffffe0 ;  /* 0xffffffe028287836 */ /* 0x000fc60000000000 */
[----:B------:R-:W-:-:S05]  /*16b0*/  LOP3.LUT R21, R21, 0x80000000, R30, 0xec, !PT ;  /* 0x8000000015157812 */ /* 0x000fca00078eec1e */
        /* <DEDUP_REMOVED lines=25> */
.L_x_154:
[----:B------:R-:W-:Y:S05]  /*1850*/  @P0 BRA `(.L_x_109) ;  /* 0xfffffff800e00947 */ /* 0x000fea000383ffff */
.L_x_103:
        /* <DEDUP_REMOVED lines=8> */
[----:B0-----:R-:W-:-:S05]  /*18e0*/  @!P1 LEA R3, R16, R3, 0x18 ;  /* 0x0000000310039211 */ /* 0x001fca00078ec0ff */
[----:B------:R1:W-:Y:S04]  /*18f0*/  @!P1 STS [R3+0x8], R31 ;  /* 0x0000081f03009388 */ /* 0x0003e80000000800 */
[----:B------:R1:W-:Y:S01]  /*1900*/  @!P1 STS [R3+0x4], R46 ;  /* 0x0000042e03009388 */ /* 0x0003e20000000800 */
[----:B--2---:R-:W-:Y:S01]  /*1910*/  @!P0 LEA R17, R20, R17, 0x18 ;  /* 0x0000001114118211 */ /* 0x004fe200078ec0ff */
[----:B------:R-:W-:Y:S02]  /*1920*/  IMAD.MOV.U32 R20, RZ, RZ, R23 ;  /* 0x000000ffff147224 */ /* 0x000fe400078e0017 */
[----:B------:R-:W-:Y:S02]  /*1930*/  @!P0 IMAD.MOV.U32 R20, RZ, RZ, R46 ;  /* 0x000000ffff148224 */ /* 0x000fe400078e002e */
[----:B------:R1:W-:Y:S05]  /*1940*/  @!P0 STS [R17+0x4c], R46 ;  /* 0x00004c2e11008388 */ /* 0x0003ea0000000800 */
.L_x_97:
[----:B------:R-:W-:Y:S05]  /*1950*/  WARPSYNC.ALL ;  /* 0x0000000000007948 */ /* 0x000fea0003800000 */
[----:B------:R-:W0:Y:S08]  /*1960*/  S2UR UR6, SR_CgaCtaId ;  /* 0x00000000000679c3 */ /* 0x000e300000008800 */
[----:B------:R-:W-:Y:S06]  /*1970*/  BAR.SYNC.DEFER_BLOCKING 0x0 ;  /* 0x0000000000007b1d */ /* 0x000fec0000010000 */
[----:B------:R-:W-:Y:S01]  /*1980*/  UMOV UR5, 0x400 ;  /* 0x0000040000057882 */ /* 0x000fe20000000000 */
[----:B------:R-:W2:Y:S01]  /*1990*/  S2R R16, SR_TID.X ;  /* 0x0000000000107919 */ /* 0x000ea20000002100 */
[----:B0-----:R-:W-:-:S09]  /*19a0*/  ULEA UR5, UR6, UR5, 0x18 ;  /* 0x0000000506057291 */ /* 0x001fd2000f8ec0ff */
[----:B-1----:R-:W0:Y:S01]  /*19b0*/  LDS R3, [UR5+0x4c] ;  /* 0x00004c05ff037984 */ /* 0x002e220008000800 */
[----:B--2---:R-:W-:-:S04]  /*19c0*/  ISETP.NE.AND P0, PT, R16, RZ, PT ;  /* 0x000000ff1000720c */ /* 0x004fc80003f05270 */
[----:B0-----:R-:W-:-:S05]  /*19d0*/  SEL R3, R3, RZ, P0 ;  /* 0x000000ff03037207 */ /* 0x001fca0000000000 */
[----:B------:R-:W-:-:S07]  /*19e0*/  IMAD.IADD R44, R3, 0x1, R20 ;  /* 0x00000001032c7824 */ /* 0x000fce00078e0214 */
.L_x_96:
[----:B------:R-:W-:Y:S05]  /*19f0*/  BSYNC.RECONVERGENT B0 ;  /* 0x0000000000007941 */ /* 0x000fea0003800200 */
.L_x_94:
[----:B------:R-:W-:Y:S01]  /*1a00*/  IMAD.IADD R45, R36, 0x1, R44 ;  /* 0x00000001242d7824 */ /* 0x000fe200078e022c */
[----:B------:R-:W1:Y:S01]  /*1a10*/  S2R R3, SR_TID.X ;  /* 0x0000000000037919 */ /* 0x000e620000002100 */
[----:B------:R-:W2:Y:S01]  /*1a20*/  S2UR UR6, SR_CgaCtaId ;  /* 0x00000000000679c3 */ /* 0x000ea20000008800 */
[----:B------:R-:W-:Y:S01]  /*1a30*/  UMOV UR5, 0x400 ;  /* 0x0000040000057882 */ /* 0x000fe20000000000 */
[----:B0-----:R-:W-:Y:S01]  /*1a40*/  IMAD.IADD R16, R37, 0x1, R45 ;  /* 0x0000000125107824 */ /* 0x001fe200078e022d */
[----:B------:R-:W0:Y:S03]  /*1a50*/  S2R R24, SR_LANEID ;  /* 0x0000000000187919 */ /* 0x000e260000000000 */
[----:B------:R-:W-:Y:S02]  /*1a60*/  IMAD.IADD R17, R34, 0x1, R16 ;  /* 0x0000000122117824 */ /* 0x000fe400078e0210 */
[----:B------:R-:W-:Y:S02]  /*1a70*/  BAR.SYNC.DEFER_BLOCKING 0x0 ;  /* 0x0000000000007b1d */ /* 0x000fe40000010000 */
[----:B------:R-:W-:-:S04]  /*1a80*/  IMAD.IADD R22, R35, 0x1, R17 ;  /* 0x0000000123167824 */ /* 0x000fc800078e0211 */
[----:B------:R-:W-:-:S04]  /*1a90*/  IMAD.IADD R23, R32, 0x1, R22 ;  /* 0x0000000120177824 */ /* 0x000fc800078e0216 */
[----:B------:R-:W-:-:S04]  /*1aa0*/  IMAD.IADD R20, R33, 0x1, R23 ;  /* 0x0000000121147824 */ /* 0x000fc800078e0217 */
[----:B------:R-:W-:Y:S01]  /*1ab0*/  IMAD.IADD R21, R18, 0x1, R20 ;  /* 0x0000000112157824 */ /* 0x000fe200078e0214 */
[----:B--2---:R-:W-:-:S03]  /*1ac0*/  ULEA UR5, UR6, UR5, 0x18 ;  /* 0x0000000506057291 */ /* 0x004fc6000f8ec0ff */
[----:B------:R-:W-:Y:S01]  /*1ad0*/  IMAD.IADD R18, R19, 0x1, R21 ;  /* 0x0000000113127824 */ /* 0x000fe200078e0215 */
[----:B------:R-:W2:Y:S03]  /*1ae0*/  LDCU.64 UR6, c[0x0][0x388] ;  /* 0x00007100ff0677ac */ /* 0x000ea60008000a00 */
[----:B------:R-:W-:Y:S01]  /*1af0*/  IMAD.IADD R19, R14, 0x1, R18 ;  /* 0x000000010e137824 */ /* 0x000fe200078e0212 */
[----:B-1----:R-:W-:-:S03]  /*1b00*/  SHF.R.U32.HI R3, RZ, 0x5, R3 ;  /* 0x00000005ff037819 */ /* 0x002fc60000011603 */
[----:B------:R-:W-:Y:S02]  /*1b10*/  IMAD.IADD R14, R15, 0x1, R19 ;  /* 0x000000010f0e7824 */ /* 0x000fe400078e0213 */
[----:B0-----:R-:W-:Y:S02]  /*1b20*/  IMAD R3, R3, 0x2c0, R24 ;  /* 0x000002c003037824 */ /* 0x001fe400078e0218 */
[----:B------:R-:W-:-:S03]  /*1b30*/  IMAD.IADD R15, R12, 0x1, R14 ;  /* 0x000000010c0f7824 */ /* 0x000fc600078e020e */
[----:B------:R-:W-:Y:S01]  /*1b40*/  LEA R49, R3, UR5, 0x2 ;  /* 0x0000000503317c11 */ /* 0x000fe2000f8e10ff */
[----:B------:R-:W-:Y:S01]  /*1b50*/  IMAD.IADD R12, R13, 0x1, R15 ;  /* 0x000000010d0c7824 */ /* 0x000fe200078e020f */
[----:B--2---:R-:W-:-:S03]  /*1b60*/  IADD3 R38, P0, PT, R38, UR6, RZ ;  /* 0x0000000626267c10 */ /* 0x004fc6000ff1e0ff */
[----:B------:R-:W-:Y:S02]  /*1b70*/  IMAD.IADD R13, R10, 0x1, R12 ;  /* 0x000000010a0d7824 */ /* 0x000fe400078e020c */
[----:B------:R-:W-:Y:S01]  /*1b80*/  IMAD R24, R24, 0x54, R49 ;  /* 0x0000005418187824 */ /* 0x000fe200078e0231 */
[----:B------:R-:W-:Y:S01]  /*1b90*/  IADD3.X R39, PT, PT, R0, UR7, RZ, P0, !PT ;  /* 0x0000000700277c10 */ /* 0x000fe200087fe4ff */
[----:B------:R-:W-:-:S03]  /*1ba0*/  IMAD.IADD R10, R11, 0x1, R13 ;  /* 0x000000010b0a7824 */ /* 0x000fc600078e020d */
[----:B------:R-:W-:Y:S01]  /*1bb0*/  STS.64 [R24], R44 ;  /* 0x0000002c18007388 */ /* 0x000fe20000000a00 */
[----:B------:R-:W-:-:S03]  /*1bc0*/  IMAD.IADD R11, R8, 0x1, R10 ;  /* 0x00000001080b7824 */ /* 0x000fc600078e020a */
[----:B------:R-:W-:Y:S01]  /*1bd0*/  STS.64 [R24+0x8], R16 ;  /* 0x0000081018007388 */ /* 0x000fe20000000a00 */
        /* <DEDUP_REMOVED lines=11> */
[----:B------:R-:W-:Y:S04]  /*1c90*/  STS.64 [R24+0x38], R10 ;  /* 0x0000380a18007388 */ /* 0x000fe80000000a00 */
[----:B------:R-:W-:Y:S04]  /*1ca0*/  STS.64 [R24+0x40], R8 ;  /* 0x0000400818007388 */ /* 0x000fe80000000a00 */
[----:B------:R-:W-:Y:S04]  /*1cb0*/  STS.64 [R24+0x48], R6 ;  /* 0x0000480618007388 */ /* 0x000fe80000000a00 */
[----:B------:R-:W-:Y:S01]  /*1cc0*/  STS.64 [R24+0x50], R4 ;  /* 0x0000500418007388 */ /* 0x000fe20000000a00 */
[----:B------:R-:W-:-:S03]  /*1cd0*/  NOP ;  /* 0x0000000000007918 */ /* 0x000fc60000000000 */
[----:B------:R-:W0:Y:S04]  /*1ce0*/  LDS R3, [R49] ;  /* 0x0000000031037984 */ /* 0x000e280000000800 */
[----:B------:R-:W1:Y:S04]  /*1cf0*/  LDS R17, [R49+0x80] ;  /* 0x0000800031117984 */ /* 0x000e680000000800 */
        /* <DEDUP_REMOVED lines=43> */
.L_x_93:
[----:B------:R-:W-:-:S13]  /*1fb0*/  ISETP.NE.AND P0, PT, R0, RZ, PT ;  /* 0x000000ff0000720c */ /* 0x000fda0003f05270 */
[----:B------:R-:W-:Y:S05]  /*1fc0*/  @!P0 EXIT ;  /* 0x000000000000894d */ /* 0x000fea0003800000 */
[----:B------:R-:W0:Y:S02]  /*1fd0*/  LDC.64 R4, c[0x0][0x380] ;  /* 0x0000e000ff047b82 */ /* 0x000e240000000a00 */
[----:B0-----:R-:W-:-:S05]  /*1fe0*/  IMAD.WIDE.U32 R4, R7, 0x4, R4 ;  /* 0x0000000407047825 */ /* 0x001fca00078e0004 */
[----:B------:R0:W2:Y:S01]  /*1ff0*/  LDG.E R6, desc[UR8][R4.64] ;  /* 0x0000000804067981 */ /* 0x0000a2000c1e1900 */
[----:B------:R-:W3:Y:S02]  /*2000*/  S2R R2, SR_TID.X ;  /* 0x0000000000027919 */ /* 0x000ee40000002100 */
[C---:B---3--:R-:W-:Y:S02]  /*2010*/  LOP3.LUT R3, R2.reuse, 0x1f, RZ, 0xc0, !PT ;  /* 0x0000001f02037812 */ /* 0x048fe400078ec0ff */
[----:B------:R-:W-:-:S05]  /*2020*/  LOP3.LUT R8, R2, 0x3e0, RZ, 0xc0, !PT ;  /* 0x000003e002087812 */ /* 0x000fca00078ec0ff */
[----:B------:R-:W-:-:S04]  /*2030*/  IMAD R3, R8, 0x16, R3 ;  /* 0x0000001608037824 */ /* 0x000fc800078e0203 */
[C---:B------:R-:W-:Y:S01]  /*2040*/  VIADD R7, R3.reuse, 0x20 ;  /* 0x0000002003077836 */ /* 0x040fe20000000000 */
[C---:B------:R-:W-:Y:S01]  /*2050*/  ISETP.GE.U32.AND P6, PT, R3.reuse, R0, PT ;  /* 0x000000000300720c */ /* 0x040fe20003fc6070 */
[C---:B------:R-:W-:Y:S01]  /*2060*/  VIADD R9, R3.reuse, 0x40 ;  /* 0x0000004003097836 */ /* 0x040fe20000000000 */
[C---:B0-----:R-:W-:Y:S01]  /*2070*/  LEA R4, P1, R3.reuse, R4, 0x2 ;  /* 0x0000000403047211 */ /* 0x041fe200078210ff */
[----:B------:R-:W-:Y:S01]  /*2080*/  VIADD R11, R3, 0x60 ;  /* 0x00000060030b7836 */ /* 0x000fe20000000000 */
[-C--:B------:R-:W-:Y:S01]  /*2090*/  ISETP.GE.U32.AND P5, PT, R7, R0.reuse, PT ;  /* 0x000000000700720c */ /* 0x080fe20003fa6070 */
[----:B------:R-:W-:Y:S01]  /*20a0*/  VIADD R7, R3, 0x80 ;  /* 0x0000008003077836 */ /* 0x000fe20000000000 */
[-C--:B------:R-:W-:Y:S01]  /*20b0*/  ISETP.GE.U32.AND P0, PT, R9, R0.reuse, PT ;  /* 0x000000000900720c */ /* 0x080fe20003f06070 */
[----:B------:R-:W-:Y:S01]  /*20c0*/  IMAD.X R5, RZ, RZ, R5, P1 ;  /* 0x000000ffff057224 */ /* 0x000fe200008e0605 */
[-C--:B------:R-:W-:Y:S01]  /*20d0*/  ISETP.GE.U32.AND P4, PT, R11, R0.reuse, PT ;  /* 0x000000000b00720c */ /* 0x080fe20003f86070 */
[----:B------:R-:W-:Y:S01]  /*20e0*/  VIADD R9, R3, 0xa0 ;  /* 0x000000a003097836 */ /* 0x000fe20000000000 */
[----:B------:R-:W-:Y:S01]  /*20f0*/  ISETP.GE.U32.AND P3, PT, R7, R0, PT ;  /* 0x000000000700720c */ /* 0x000fe20003f66070 */
[----:B------:R-:W-:-:S03]  /*2100*/  VIADD R7, R3, 0xc0 ;  /* 0x000000c003077836 */ /* 0x000fc60000000000 */
[-C--:B------:R-:W-:Y:S01]  /*2110*/  ISETP.GE.U32.AND P2, PT, R9, R0.reuse, PT ;  /* 0x000000000900720c */ /* 0x080fe20003f46070 */
[----:B------:R-:W-:Y:S01]  /*2120*/  VIADD R9, R3, 0x100 ;  /* 0x0000010003097836 */ /* 0x000fe20000000000 */
[-C--:B------:R-:W-:Y:S01]  /*2130*/  ISETP.GE.U32.AND P1, PT, R7, R0.reuse, PT ;  /* 0x000000000700720c */ /* 0x080fe20003f26070 */
[C---:B------:R-:W-:Y:S02]  /*2140*/  VIADD R7, R3.reuse, 0xe0 ;  /* 0x000000e003077836 */ /* 0x040fe40000000000 */
[----:B------:R-:W-:Y:S02]  /*2150*/  VIADD R39, R3, 0x2a0 ;  /* 0x000002a003277836 */ /* 0x000fe40000000000 */
[----:B--2---:R-:W-:Y:S02]  /*2160*/  IMAD.MOV.U32 R16, RZ, RZ, R6 ;  /* 0x000000ffff107224 */ /* 0x004fe400078e0006 */
[----:B------:R-:W2:Y:S01]  /*2170*/  @!P6 LDG.E R6, desc[UR8][R4.64] ;  /* 0x000000080406e981 */ /* 0x000ea2000c1e1900 */
[----:B------:R-:W-:Y:S01]  /*2180*/  ISETP.GE.U32.AND P6, PT, R7, R0, PT ;  /* 0x000000000700720c */ /* 0x000fe20003fc6070 */
[----:B------:R-:W-:-:S02]  /*2190*/  IMAD.MOV.U32 R10, RZ, RZ, R16 ;  /* 0x000000ffff0a7224 */ /* 0x000fc400078e0010 */
[----:B------:R-:W-:Y:S02]  /*21a0*/  VIADD R7, R3, 0x120 ;  /* 0x0000012003077836 */ /* 0x000fe40000000000 */
[--C-:B------:R-:W-:Y:S02]  /*21b0*/  IMAD.MOV.U32 R12, RZ, RZ, R16.reuse ;  /* 0x000000ffff0c7224 */ /* 0x100fe400078e0010 */
[----:B------:R-:W3:Y:S01]  /*21c0*/  @!P0 LDG.E R10, desc[UR8][R4.64+0x100] ;  /* 0x00010008040a8981 */ /* 0x000ee2000c1e1900 */
[-C--:B------:R-:W-:Y:S01]  /*21d0*/  ISETP.GE.U32.AND P0, PT, R7, R0.reuse, PT ;  /* 0x000000000700720c */ /* 0x080fe20003f06070 */
[----:B------:R-:W-:Y:S02]  /*21e0*/  VIADD R7, R3, 0x140 ;  /* 0x0000014003077836 */ /* 0x000fe40000000000 */
[--C-:B------:R-:W-:Y:S01]  /*21f0*/  IMAD.MOV.U32 R8, RZ, RZ, R16.reuse ;  /* 0x000000ffff087224 */ /* 0x100fe200078e0010 */
[----:B------:R-:W4:Y:S01]  /*2200*/  @!P4 LDG.E R12, desc[UR8][R4.64+0x180] ;  /* 0x00018008040cc981 */ /* 0x000f22000c1e1900 */
[----:B------:R-:W-:Y:S01]  /*2210*/  IMAD.MOV.U32 R18, RZ, RZ, R16 ;  /* 0x000000ffff127224 */ /* 0x000fe200078e0010 */
[----:B------:R-:W-:Y:S01]  /*2220*/  ISETP.GE.U32.AND P4, PT, R7, R0, PT ;  /* 0x000000000700720c */ /* 0x000fe20003f86070 */
[----:B------:R-:W-:-:S02]  /*2230*/  VIADD R7, R3, 0x180 ;  /* 0x0000018003077836 */ /* 0x000fc40000000000 */
[----:B------:R-:W4:Y:S01]  /*2240*/  @!P5 LDG.E R8, desc[UR8][R4.64+0x80] ;  /* 0x000080080408d981 */ /* 0x000f22000c1e1900 */
[-C--:B------:R-:W-:Y:S01]  /*2250*/  ISETP.GE.U32.AND P5, PT, R9, R0.reuse, PT ;  /* 0x000000000900720c */ /* 0x080fe20003fa6070 */
[--C-:B------:R-:W-:Y:S02]  /*2260*/  IMAD.MOV.U32 R20, RZ, RZ, R16.reuse ;  /* 0x000000ffff147224 */ /* 0x100fe400078e0010 */
[----:B------:R-:W4:Y:S01]  /*2270*/  @!P2 LDG.E R18, desc[UR8][R4.64+0x280] ;  /* 0x000280080412a981 */ /* 0x000f22000c1e1900 */
[-C--:B------:R-:W-:Y:S01]  /*2280*/  ISETP.GE.U32.AND P2, PT, R7, R0.reuse, PT ;  /* 0x000000000700720c */ /* 0x080fe20003f46070 */
[C---:B------:R-:W-:Y:S02]  /*2290*/  VIADD R7, R3.reuse, 0x1a0 ;  /* 0x000001a003077836 */ /* 0x040fe40000000000 */
[--C-:B------:R-:W-:Y:S01]  /*22a0*/  IMAD.MOV.U32 R14, RZ, RZ, R16.reuse ;  /* 0x000000ffff0e7224 */ /* 0x100fe200078e0010 */
[----:B------:R-:W4:Y:S01]  /*22b0*/  @!P1 LDG.E R20, desc[UR8][R4.64+0x300] ;  /* 0x0003000804149981 */ /* 0x000f22000c1e1900 */
[----:B------:R-:W-:Y:S01]  /*22c0*/  VIADD R9, R3, 0x160 ;  /* 0x0000016003097836 */ /* 0x000fe20000000000 */
[----:B------:R-:W-:Y:S01]  /*22d0*/  ISETP.GE.U32.AND P1, PT, R7, R0, PT ;  /* 0x000000000700720c */ /* 0x000fe20003f26070 */
[----:B------:R-:W-:-:S02]  /*22e0*/  IMAD.MOV.U32 R24, RZ, RZ, R16 ;  /* 0x000000ffff187224 */ /* 0x000fc400078e0010 */
[----:B------:R-:W-:Y:S01]  /*22f0*/  VIADD R7, R3, 0x1e0 ;  /* 0x000001e003077836 */ /* 0x000fe20000000000 */
[----:B------:R-:W4:Y:S01]  /*2300*/  @!P3 LDG.E R14, desc[UR8][R4.64+0x200] ;  /* 0x00020008040eb981 */ /* 0x000f22000c1e1900 */
[--C-:B------:R-:W-:Y:S01]  /*2310*/  IMAD.MOV.U32 R22, RZ, RZ, R16.reuse ;  /* 0x000000ffff167224 */ /* 0x100fe200078e0010 */
[-C--:B------:R-:W-:Y:S01]  /*2320*/  ISETP.GE.U32.AND P3, PT, R9, R0.reuse, PT ;  /* 0x000000000900720c */ /* 0x080fe20003f66070 */
[----:B------:R-:W-:Y:S01]  /*2330*/  VIADD R9, R3, 0x1c0 ;  /* 0x000001c003097836 */ /* 0x000fe20000000000 */
[----:B------:R-:W4:Y:S01]  /*2340*/  @!P5 LDG.E R24, desc[UR8][R4.64+0x400] ;  /* 0x000400080418d981 */ /* 0x000f22000c1e1900 */
[--C-:B------:R-:W-:Y:S01]  /*2350*/  IMAD.MOV.U32 R26, RZ, RZ, R16.reuse ;  /* 0x000000ffff1a7224 */ /* 0x100fe200078e0010 */
[-C--:B------:R-:W-:Y:S01]  /*2360*/  ISETP.GE.U32.AND P5, PT, R7, R0.reuse, PT ;  /* 0x000000000700720c */ /* 0x080fe20003fa6070 */
[----:B------:R-:W-:Y:S01]  /*2370*/  VIADD R7, R3, 0x200 ;  /* 0x0000020003077836 */ /* 0x000fe20000000000 */
[----:B------:R-:W4:Y:S01]  /*2380*/  @!P6 LDG.E R22, desc[UR8][R4.64+0x380] ;  /* 0x000380080416e981 */ /* 0x000f22000c1e1900 */
[----:B------:R-:W-:Y:S01]  /*2390*/  ISETP.GE.U32.AND P6, PT, R9, R0, PT ;  /* 0x000000000900720c */ /* 0x000fe20003fc6070 */
[----:B------:R-:W-:-:S02]  /*23a0*/  IMAD.MOV.U32 R28, RZ, RZ, R16 ;  /* 0x000000ffff1c7224 */ /* 0x000fc400078e0010 */
[--C-:B------:R-:W-:Y:S01]  /*23b0*/  IMAD.MOV.U32 R30, RZ, RZ, R16.reuse ;  /* 0x000000ffff1e7224 */ /* 0x100fe200078e0010 */
[----:B------:R-:W4:Y:S01]  /*23c0*/  @!P0 LDG.E R26, desc[UR8][R4.64+0x480] ;  /* 0x00048008041a8981 */ /* 0x000f22000c1e1900 */
[-C--:B------:R-:W-:Y:S01]  /*23d0*/  ISETP.GE.U32.AND P0, PT, R7, R0.reuse, PT ;  /* 0x000000000700720c */ /* 0x080fe20003f06070 */
[C---:B------:R-:W-:Y:S02]  /*23e0*/  VIADD R9, R3.reuse, 0x220 ;  /* 0x0000022003097836 */ /* 0x040fe40000000000 */
[----:B------:R-:W-:Y:S01]  /*23f0*/  VIADD R7, R3, 0x240 ;  /* 0x0000024003077836 */ /* 0x000fe20000000000 */
[----:B------:R-:W4:Y:S01]  /*2400*/  @!P4 LDG.E R28, desc[UR8][R4.64+0x500] ;  /* 0x00050008041cc981 */ /* 0x000f22000c1e1900 */
[--C-:B------:R-:W-:Y:S01]  /*2410*/  IMAD.MOV.U32 R32, RZ, RZ, R16.reuse ;  /* 0x000000ffff207224 */ /* 0x100fe200078e0010 */
[-C--:B------:R-:W-:Y:S01]  /*2420*/  ISETP.GE.U32.AND P4, PT, R9, R0.reuse, PT ;  /* 0x000000000900720c */ /* 0x080fe20003f86070 */
[--C-:B------:R-:W-:Y:S01]  /*2430*/  IMAD.MOV.U32 R34, RZ, RZ, R16.reuse ;  /* 0x000000ffff227224 */ /* 0x100fe200078e0010 */
[----:B------:R-:W4:Y:S01]  /*2440*/  @!P3 LDG.E R30, desc[UR8][R4.64+0x580] ;  /* 0x00058008041eb981 */ /* 0x000f22000c1e1900 */
[----:B------:R-:W-:Y:S01]  /*2450*/  IMAD.MOV.U32 R36, RZ, RZ, R16 ;  /* 0x000000ffff247224 */ /* 0x000fe200078e0010 */
[----:B------:R-:W-:Y:S01]  /*2460*/  ISETP.GE.U32.AND P3, PT, R7, R0, PT ;  /* 0x000000000700720c */ /* 0x000fe20003f66070 */
[C---:B------:R-:W-:Y:S01]  /*2470*/  VIADD R7, R3.reuse, 0x260 ;  /* 0x0000026003077836 */ /* 0x040fe20000000000 */
[----:B------:R-:W4:Y:S01]  /*2480*/  @!P2 LDG.E R32, desc[UR8][R4.64+0x600] ;  /* 0x000600080420a981 */ /* 0x000f22000c1e1900 */
[----:B------:R-:W-:-:S03]  /*2490*/  VIADD R9, R3, 0x280 ;  /* 0x0000028003097836 */ /* 0x000fc60000000000 */
[----:B------:R-:W4:Y:S01]  /*24a0*/  @!P1 LDG.E R34, desc[UR8][R4.64+0x680] ;  /* 0x0006800804229981 */ /* 0x000f22000c1e1900 */
[-C--:B------:R-:W-:Y:S02]  /*24b0*/  ISETP.GE.U32.AND P2, PT, R7, R0.reuse, PT ;  /* 0x000000000700720c */ /* 0x080fe40003f46070 */
[-C--:B------:R-:W-:Y:S01]  /*24c0*/  ISETP.GE.U32.AND P1, PT, R9, R0.reuse, PT ;  /* 0x000000000900720c */ /* 0x080fe20003f26070 */
[----:B------:R-:W4:Y:S01]  /*24d0*/  @!P6 LDG.E R36, desc[UR8][R4.64+0x700] ;  /* 0x000700080424e981 */ /* 0x000f22000c1e1900 */
[----:B------:R-:W-:Y:S01]  /*24e0*/  ISETP.GE.U32.AND P6, PT, R39, R0, PT ;  /* 0x000000002700720c */ /* 0x000fe20003fc6070 */
[--C-:B------:R-:W-:Y:S02]  /*24f0*/  IMAD.MOV.U32 R46, RZ, RZ, R16.reuse ;  /* 0x000000ffff2e7224 */ /* 0x100fe400078e0010 */
[--C-:B------:R-:W-:Y:S02]  /*2500*/  IMAD.MOV.U32 R48, RZ, RZ, R16.reuse ;  /* 0x000000ffff307224 */ /* 0x100fe400078e0010 */
[----:B------:R-:W-:-:S02]  /*2510*/  IMAD.MOV.U32 R50, RZ, RZ, R16 ;  /* 0x000000ffff327224 */ /* 0x000fc400078e0010 */
        /* <DEDUP_REMOVED lines=13> */
[----:B------:R-:W-:Y:S01]  /*25f0*/  UMOV UR4, 0x400 ;  /* 0x0000040000047882 */ /* 0x000fe20000000000 */
[----:B------:R-:W-:Y:S01]  /*2600*/  ISETP.NE.AND P0, PT, R42, RZ, PT ;  /* 0x000000ff2a00720c */ /* 0x000fe20003f05270 */
[----:B-1----:R-:W-:-:S02]  /*2610*/  ULEA UR4, UR5, UR4, 0x18 ;  /* 0x0000000405047291 */ /* 0x002fc4000f8ec0ff */
[----:B0-----:R-:W-:-:S05]  /*2620*/  IMAD R41, R43, 0x2c0, R38 ;  /* 0x000002c02b297824 */ /* 0x001fca00078e0226 */
        /* <DEDUP_REMOVED lines=39> */
[----:B------:R-:W-:Y:S02]  /*28a0*/  ISETP.NE.AND P1, PT, R38, 0x1f, PT ;  /* 0x0000001f2600780c */ /* 0x000fe40003f25270 */
[----:B---3--:R-:W-:Y:S02]  /*28b0*/  IADD3 R16, PT, PT, R8, R7, R16 ;  /* 0x0000000708107210 */ /* 0x008fe40007ffe010 */
[----:B------:R-:W-:Y:S02]  /*28c0*/  ISETP.NE.AND P2, PT, R43, 0xb, PT ;  /* 0x0000000b2b00780c */ /* 0x000fe40003f45270 */
        /* <DEDUP_REMOVED lines=52> */
[----:B------:R-:W-:Y:S02]  /*2c10*/  ISETP.NE.AND P1, PT, R38, RZ, PT ;  /* 0x000000ff2600720c */ /* 0x000fe40003f25270 */
[----:B------:R-:W-:Y:S01]  /*2c20*/  SEL R16, R25, R16, !P0 ;  /* 0x0000001019107207 */ /* 0x000fe20004000000 */
[----:B------:R-:W-:Y:S01]  /*2c30*/  @!P2 IMAD.IADD R16, R26, 0x1, R25 ;  /* 0x000000011a10a824 */ /* 0x000fe200078e0219 */
[----:B------:R-:W-:-:S02]  /*2c40*/  ISETP.GE.U32.AND P0, PT, R2, 0x20, PT ;  /* 0x000000200200780c */ /* 0x000fc40003f06070 */
[----:B------:R-:W-:Y:S02]  /*2c50*/  SEL R37, R37, RZ, P1 ;  /* 0x000000ff25257207 */ /* 0x000fe40000800000 */
[----:B------:R-:W-:-:S04]  /*2c60*/  SEL R17, R16, RZ, P0 ;  /* 0x000000ff10117207 */ /* 0x000fc80000000000 */
[----:B-----5:R-:W-:Y:S01]  /*2c70*/  IADD3 R44, PT, PT, R17, R37, R44 ;  /* 0x00000025112c7210 */ /* 0x020fe20007ffe02c */
[----:B------:R-:W-:Y:S06]  /*2c80*/  BRA `(.L_x_111) ;  /* 0x0000000c00e87947 */ /* 0x000fec0003800000 */
.L_x_110:
[----:B0-2---:R-:W-:Y:S02]  /*2c90*/  IADD3 R16, PT, PT, R6, R5, R4 ;  /* 0x0000000506107210 */ /* 0x005fe40007ffe004 */
[----:B------:R-:W-:Y:S02]  /*2ca0*/  ISETP.NE.AND P1, PT, R38, 0x1f, PT ;  /* 0x0000001f2600780c */ /* 0x000fe40003f25270 */
        /* <DEDUP_REMOVED lines=52> */
[----:B------:R-:W-:Y:S01]  /*2ff0*/  SEL R16, R23, R16, !P0 ;  /* 0x0000001017107207 */ /* 0x000fe20004000000 */
[----:B------:R-:W-:Y:S01]  /*3000*/  IMAD.IADD R23, R44, 0x1, -R37 ;  /* 0x000000012c177824 */ /* 0x000fe200078e0a25 */
[C---:B------:R-:W-:Y:S02]  /*3010*/  ISETP.NE.AND P0, PT, R43.reuse, 0xa, PT ;  /* 0x0000000a2b00780c */ /* 0x040fe40003f05270 */
[----:B------:R-:W-:Y:S02]  /*3020*/  SEL R16, R24, R16, !P1 ;  /* 0x0000001018107207 */ /* 0x000fe40004800000 */
[----:B------:R-:W-:Y:S02]  /*3030*/  ISETP.NE.AND P1, PT, R43, 0xb, PT ;  /* 0x0000000b2b00780c */ /* 0x000fe40003f25270 */
[----:B------:R-:W-:Y:S02]  /*3040*/  SEL R16, R25, R16, !P0 ;  /* 0x0000001019107207 */ /* 0x000fe40004000000 */
[----:B------:R-:W-:-:S02]  /*3050*/  ISETP.GT.U32.AND P0, PT, R2, 0x1f, PT ;  /* 0x0000001f0200780c */ /* 0x000fc40003f04070 */
[----:B------:R-:W-:Y:S02]  /*3060*/  SEL R17, R23, RZ, P2 ;  /* 0x000000ff17117207 */ /* 0x000fe40001000000 */
        /* <DEDUP_REMOVED lines=20> */
.L_x_157:
[----:B------:R-:W-:Y:S05]  /*31b0*/  @!P0 BRA `(.L_x_114) ;  /* 0x0000000000748947 */ /* 0x000fea0003800000 */
[----:B------:R-:W-:-:S07]  /*31c0*/  IMAD.MOV.U32 R20, RZ, RZ, 0x3b8 ;  /* 0x000003b8ff147424 */ /* 0x000fce00078e00ff */
.L_x_116:
        /* <DEDUP_REMOVED lines=27> */
.L_x_160:
[----:B------:R-:W-:Y:S05]  /*3380*/  @P0 BRA `(.L_x_116) ;  /* 0xfffffffc00900947 */ /* 0x000fea000383ffff */
.L_x_114:
[----:B------:R-:W-:Y:S01]  /*3390*/  UMOV UR5, 0xffffffff ;  /* 0xffffffff00057882 */ /* 0x000fe20000000000 */
[----:B------:R-:W-:Y:S02]  /*33a0*/  ISETP.NE.AND P0, PT, R18, 0x65, PT ;  /* 0x000000651200780c */ /* 0x000fe40003f05270 */
[----:B------:R-:W-:Y:S11]  /*33b0*/  BRA.DIV UR5, `(.L_x_117) ;  /* 0x0000001e05047947 */ /* 0x000ff6000b800000 */
[----:B------:R-:W0:Y:S01]  /*33c0*/  S2R R26, SR_GEMASK ;  /* 0x00000000001a7919 */ /* 0x000e220000003c00 */
[----:B------:R-:W-:Y:S01]  /*33d0*/  VOTE.ANY R21, PT, !P0 ;  /* 0x0000000000157806 */ /* 0x000fe200040e0100 */
[----:B------:R-:W-:-:S03]  /*33e0*/  VIADD R17, R38, 0x2 ;  /* 0x0000000226117836 */ /* 0x000fc60000000000 */
[----:B0-----:R-:W-:-:S05]  /*33f0*/  LOP3.LUT R21, R21, 0x80000000, R26, 0xec, !PT ;  /* 0x8000000015157812 */ /* 0x001fca00078eec1a */
[----:B------:R-:W-:-:S05]  /*3400*/  VIADD R16, R21, 0xffffffff ;  /* 0xffffffff15107836 */ /* 0x000fca0000000000 */
[----:B------:R-:W-:Y:S01]  /*3410*/  LOP3.LUT R16, R21, R16, RZ, 0xc, !PT ;  /* 0x0000001015107212 */ /* 0x000fe200078e0cff */
[----:B------:R-:W-:-:S03]  /*3420*/  VIADD R21, R38, 0x10 ;  /* 0x0000001026157836 */ /* 0x000fc60000000000 */
[----:B------:R-:W0:Y:S02]  /*3430*/  POPC R20, R16 ;  /* 0x0000001000147309 */ /* 0x000e240000000000 */
[----:B0-----:R-:W0:Y:S01]  /*3440*/  SHFL.DOWN PT, R22, R19, 0x1, R20 ;  /* 0x0820000013167989 */ /* 0x001e2200000e0014 */
[-C--:B------:R-:W-:Y:S02]  /*3450*/  ISETP.GE.AND P0, PT, R38, R20.reuse, PT ;  /* 0x000000142600720c */ /* 0x080fe40003f06270 */
[-C--:B------:R-:W-:Y:S02]  /*3460*/  ISETP.GT.AND P2, PT, R21, R20.reuse, PT ;  /* 0x000000141500720c */ /* 0x080fe40003f44270 */
[----:B0-----:R-:W-:Y:S02]  /*3470*/  SEL R22, R22, RZ, !P0 ;  /* 0x000000ff16167207 */ /* 0x001fe40004000000 */
[----:B------:R-:W-:Y:S01]  /*3480*/  ISETP.GT.AND P0, PT, R17, R20, PT ;  /* 0x000000141100720c */ /* 0x000fe20003f04270 */
[----:B------:R-:W-:-:S02]  /*3490*/  VIADD R17, R38, 0x4 ;  /* 0x0000000426117836 */ /* 0x000fc40000000000 */
        /* <DEDUP_REMOVED lines=8> */
[----:B------:R-:W-:Y:S02]  /*3520*/  ISETP.GT.AND P0, PT, R17, R20, PT ;  /* 0x000000141100720c */ /* 0x000fe40003f04270 */
[----:B------:R-:W0:Y:S01]  /*3530*/  LDC.64 R16, c[0x0][0x390] ;  /* 0x0000e400ff107b82 */ /* 0x000e220000000a00 */
[----:B------:R-:W-:-:S05]  /*3540*/  IMAD.IADD R19, R45, 0x1, R22 ;  /* 0x000000012d137824 */ /* 0x000fca00078e0216 */
[----:B------:R-:W1:Y:S01]  /*3550*/  SHFL.DOWN PT, R22, R19, 0x8, R20 ;  /* 0x0900000013167989 */ /* 0x000e6200000e0014 */
[----:B0-----:R-:W-:-:S05]  /*3560*/  IADD3 R44, P3, PT, R16, 0x100, RZ ;  /* 0x00000100102c7810 */ /* 0x001fca0007f7e0ff */
[----:B------:R-:W-:Y:S01]  /*3570*/  IMAD.X R45, RZ, RZ, R17, P3 ;  /* 0x000000ffff2d7224 */ /* 0x000fe200018e0611 */
[----:B-1----:R-:W-:Y:S02]  /*3580*/  SEL R22, R22, RZ, !P0 ;  /* 0x000000ff16167207 */ /* 0x002fe40004000000 */
[----:B------:R-:W-:-:S03]  /*3590*/  ISETP.NE.AND P0, PT, R18, 0x65, PT ;  /* 0x000000651200780c */ /* 0x000fc60003f05270 */
[----:B------:R-:W-:-:S05]  /*35a0*/  IMAD.IADD R43, R19, 0x1, R22 ;  /* 0x00000001132b7824 */ /* 0x000fca00078e0216 */
[----:B------:R-:W0:Y:S05]  /*35b0*/  SHFL.DOWN PT, R22, R43, 0x10, R20 ;  /* 0x0a0000002b167989 */ /* 0x000e2a00000e0014 */
[----:B------:R-:W-:Y:S02]  /*35c0*/  VOTE.ALL P0, P0 ;  /* 0x0000000000ff7806 */ /* 0x000fe40000000000 */
[----:B0-----:R-:W-:-:S05]  /*35d0*/  SEL R22, R22, RZ, !P2 ;  /* 0x000000ff16167207 */ /* 0x001fca0005000000 */
[----:B------:R-:W-:-:S07]  /*35e0*/  IMAD.IADD R46, R43, 0x1, R22 ;  /* 0x000000012b2e7824 */ /* 0x000fce00078e0216 */
.L_x_169:
[----:B------:R-:W-:Y:S05]  /*35f0*/  @!P0 BRA `(.L_x_118) ;  /* 0x00000004002c8947 */ /* 0x000fea0003800000 */
[----:B------:R-:W-:-:S07]  /*3600*/  IMAD.MOV.U32 R43, RZ, RZ, 0x3b8 ;  /* 0x000003b8ff2b7424 */ /* 0x000fce00078e00ff */
.L_x_124:
        /* <DEDUP_REMOVED lines=8> */
.L_x_172:
[----:B------:R-:W-:Y:S05]  /*3690*/  @!P0 BRA `(.L_x_120) ;  /* 0x0000000000748947 */ /* 0x000fea0003800000 */
[----:B------:R-:W-:-:S07]  /*36a0*/  IMAD.MOV.U32 R20, RZ, RZ, R43 ;  /* 0x000000ffff147224 */ /* 0x000fce00078e002b */
.L_x_122:
        /* <DEDUP_REMOVED lines=27> */
.L_x_175:
[----:B------:R-:W-:Y:S05]  /*3860*/  @P0 BRA `(.L_x_122) ;  /* 0xfffffffc00900947 */ /* 0x000fea000383ffff */
.L_x_120:
[----:B------:R-:W-:Y:S01]  /*3870*/  UMOV UR5, 0xffffffff ;  /* 0xffffffff00057882 */ /* 0x000fe20000000000 */
[----:B------:R-:W-:Y:S02]  /*3880*/  ISETP.NE.AND P0, PT, R18, 0x65, PT ;  /* 0x000000651200780c */ /* 0x000fe40003f05270 */
[----:B------:R-:W-:Y:S11]  /*3890*/  BRA.DIV UR5, `(.L_x_123) ;  /* 0x0000001e05107947 */ /* 0x000ff6000b800000 */
[----:B------:R-:W-:Y:S01]  /*38a0*/  VOTE.ANY R21, PT, !P0 ;  /* 0x0000000000157806 */ /* 0x000fe200040e0100 */
[----:B------:R-:W-:Y:S02]  /*38b0*/  VIADD R17, R38, 0x2 ;  /* 0x0000000226117836 */ /* 0x000fe40000000000 */
[----:B------:R-:W-:Y:S01]  /*38c0*/  VIADD R37, R37, 0xffffffe0 ;  /* 0xffffffe025257836 */ /* 0x000fe20000000000 */
[----:B------:R-:W-:-:S05]  /*38d0*/  LOP3.LUT R21, R21, 0x80000000, R26, 0xec, !PT ;  /* 0x8000000015157812 */ /* 0x000fca00078eec1a */
[----:B------:R-:W-:-:S05]  /*38e0*/  VIADD R16, R21, 0xffffffff ;  /* 0xffffffff15107836 */ /* 0x000fca0000000000 */
[----:B------:R-:W-:-:S04]  /*38f0*/  LOP3.LUT R16, R21, R16, RZ, 0xc, !PT ;  /* 0x0000001015107212 */ /* 0x000fc800078e0cff */
        /* <DEDUP_REMOVED lines=16> */
[----:B------:R-:W-:-:S03]  /*3a00*/  IMAD.IADD R19, R49, 0x1, R22 ;  /* 0x0000000131137824 */ /* 0x000fc600078e0216 */
[----:B------:R-:W-:Y:S02]  /*3a10*/  ISETP.GT.AND P2, PT, R17, R20, PT ;  /* 0x000000141100720c */ /* 0x000fe40003f44270 */
        /* <DEDUP_REMOVED lines=8> */
.L_x_184:
[----:B------:R-:W-:Y:S05]  /*3aa0*/  @P0 BRA `(.L_x_124) ;  /* 0xfffffff800d80947 */ /* 0x000fea000383ffff */
.L_x_118:
        /* <DEDUP_REMOVED lines=15> */
.L_x_112:
        /* <DEDUP_REMOVED lines=9> */
.L_x_111:
[----:B------:R-:W-:Y:S01]  /*3c30*/  IMAD.IADD R45, R4, 0x1, R44 ;  /* 0x00000001042d7824 */ /* 0x000fe200078e022c */
[----:B------:R-:W-:Y:S01]  /*3c40*/  BAR.SYNC.DEFER_BLOCKING 0x0 ;  /* 0x0000000000007b1d */ /* 0x000fe20000010000 */
[----:B------:R-:W-:Y:S02]  /*3c50*/  ISETP.NE.AND P0, PT, R2, RZ, PT ;  /* 0x000000ff0200720c */ /* 0x000fe40003f05270 */
[----:B------:R-:W-:-:S05]  /*3c60*/  IMAD.IADD R4, R5, 0x1, R45 ;  /* 0x0000000105047824 */ /* 0x000fca00078e022d */
[----:B------:R-:W0:Y:S01]  /*3c70*/  S2UR UR5, SR_CTAID.X ;  /* 0x00000000000579c3 */ /* 0x000e220000002500 */
[----:B------:R-:W-:Y:S01]  /*3c80*/  IMAD.IADD R5, R6, 0x1, R4 ;  /* 0x0000000106057824 */ /* 0x000fe200078e0204 */
[----:B------:R-:W1:Y:S03]  /*3c90*/  LDCU.64 UR6, c[0x0][0x388] ;  /* 0x00007100ff0677ac */ /* 0x000e660008000a00 */
[----:B------:R-:W-:-:S04]  /*3ca0*/  IMAD.IADD R6, R7, 0x1, R5 ;  /* 0x0000000107067824 */ /* 0x000fc800078e0205 */
[----:B------:R-:W-:-:S04]  /*3cb0*/  IMAD.IADD R7, R8, 0x1, R6 ;  /* 0x0000000108077824 */ /* 0x000fc800078e0206 */
[----:B------:R-:W-:-:S04]  /*3cc0*/  IMAD.IADD R8, R9, 0x1, R7 ;  /* 0x0000000109087824 */ /* 0x000fc800078e0207 */
[----:B------:R-:W-:Y:S01]  /*3cd0*/  IMAD.IADD R9, R10, 0x1, R8 ;  /* 0x000000010a097824 */ /* 0x000fe200078e0208 */
[----:B------:R-:W-:Y:S03]  /*3ce0*/  STS.64 [R40], R44 ;  /* 0x0000002c28007388 */ /* 0x000fe60000000a00 */
[----:B------:R-:W-:Y:S01]  /*3cf0*/  IMAD.IADD R10, R11, 0x1, R9 ;  /* 0x000000010b0a7824 */ /* 0x000fe200078e0209 */
[----:B------:R2:W-:Y:S03]  /*3d00*/  STS.64 [R40+0x8], R4 ;  /* 0x0000080428007388 */ /* 0x0005e60000000a00 */
[----:B------:R-:W-:Y:S01]  /*3d10*/  IMAD.IADD R11, R12, 0x1, R10 ;  /* 0x000000010c0b7824 */ /* 0x000fe200078e020a */
[----:B------:R3:W-:Y:S03]  /*3d20*/  STS.64 [R40+0x10], R6 ;  /* 0x0000100628007388 */ /* 0x0007e60000000a00 */
[----:B------:R-:W-:Y:S01]  /*3d30*/  IMAD.IADD R12, R13, 0x1, R11 ;  /* 0x000000010d0c7824 */ /* 0x000fe200078e020b */
[----:B------:R-:W-:Y:S03]  /*3d40*/  STS.64 [R40+0x18], R8 ;  /* 0x0000180828007388 */ /* 0x000fe60000000a00 */
[----:B------:R-:W-:Y:S01]  /*3d50*/  IMAD.IADD R13, R14, 0x1, R12 ;  /* 0x000000010e0d7824 */ /* 0x000fe200078e020c */
[----:B------:R-:W-:Y:S01]  /*3d60*/  STS.64 [R40+0x20], R10 ;  /* 0x0000200a28007388 */ /* 0x000fe20000000a00 */
[----:B--2---:R-:W0:Y:S02]  /*3d70*/  LDC R4, c[0x0][0x398] ;  /* 0x0000e600ff047b82 */ /* 0x004e240000000800 */
[----:B------:R-:W-:Y:S01]  /*3d80*/  IMAD.IADD R14, R15, 0x1, R13 ;  /* 0x000000010f0e7824 */ /* 0x000fe200078e020d */
[----:B------:R2:W-:Y:S03]  /*3d90*/  STS.64 [R40+0x28], R12 ;  /* 0x0000280c28007388 */ /* 0x0005e60000000a00 */
[----:B------:R-:W-:Y:S01]  /*3da0*/  IMAD.IADD R15, R28, 0x1, R14 ;  /* 0x000000011c0f7824 */ /* 0x000fe200078e020e */
[----:B------:R-:W4:Y:S03]  /*3db0*/  S2R R5, SR_TID.X ;  /* 0x0000000000057919 */ /* 0x000f260000002100 */
[----:B------:R-:W-:Y:S01]  /*3dc0*/  IMAD.IADD R16, R29, 0x1, R15 ;  /* 0x000000011d107824 */ /* 0x000fe200078e020f */
[----:B------:R-:W-:Y:S03]  /*3dd0*/  STS.64 [R40+0x30], R14 ;  /* 0x0000300e28007388 */ /* 0x000fe60000000a00 */
[----:B------:R-:W-:Y:S01]  /*3de0*/  IMAD.IADD R17, R30, 0x1, R16 ;  /* 0x000000011e117824 */ /* 0x000fe200078e0210 */
[----:B---3--:R-:W3:Y:S03]  /*3df0*/  S2R R6, SR_TID.X ;  /* 0x0000000000067919 */ /* 0x008ee60000002100 */
[----:B------:R-:W-:Y:S01]  /*3e00*/  IMAD.IADD R18, R31, 0x1, R17 ;  /* 0x000000011f127824 */ /* 0x000fe200078e0211 */
[----:B------:R-:W-:Y:S03]  /*3e10*/  STS.64 [R40+0x38], R16 ;  /* 0x0000381028007388 */ /* 0x000fe60000000a00 */
[----:B------:R-:W-:-:S02]  /*3e20*/  IMAD.IADD R19, R32, 0x1, R18 ;  /* 0x0000000120137824 */ /* 0x000fc400078e0212 */
[----:B0-----:R-:W-:Y:S02]  /*3e30*/  VIADD R4, R4, UR5 ;  /* 0x0000000504047c36 */ /* 0x001fe40008000000 */
[----:B------:R-:W-:Y:S01]  /*3e40*/  IMAD.IADD R20, R33, 0x1, R19 ;  /* 0x0000000121147824 */ /* 0x000fe200078e0213 */
[----:B------:R-:W-:Y:S01]  /*3e50*/  STS.64 [R40+0x40], R18 ;  /* 0x0000401228007388 */ /* 0x000fe20000000a00 */
[----:B--2---:R-:W-:Y:S02]  /*3e60*/  IMAD R12, R4, 0x2100, RZ ;  /* 0x00002100040c7824 */ /* 0x004fe400078e02ff */
[----:B------:R-:W-:-:S04]  /*3e70*/  IMAD.IADD R21, R34, 0x1, R20 ;  /* 0x0000000122157824 */ /* 0x000fc800078e0214 */
[----:B------:R-:W-:Y:S01]  /*3e80*/  IMAD.IADD R22, R35, 0x1, R21 ;  /* 0x0000000123167824 */ /* 0x000fe200078e0215 */
[----:B------:R-:W-:Y:S03]  /*3e90*/  STS.64 [R40+0x48], R20 ;  /* 0x0000481428007388 */ /* 0x000fe60000000a00 */
[----:B------:R-:W-:Y:S01]  /*3ea0*/  IMAD.IADD R23, R36, 0x1, R22 ;  /* 0x0000000124177824 */ /* 0x000fe200078e0216 */
[C---:B----4-:R-:W-:Y:S02]  /*3eb0*/  LOP3.LUT R4, R5.reuse, 0x1f, RZ, 0xc0, !PT ;  /* 0x0000001f05047812 */ /* 0x050fe400078ec0ff */
[----:B------:R-:W-:Y:S02]  /*3ec0*/  LOP3.LUT R10, R5, 0x3e0, RZ, 0xc0, !PT ;  /* 0x000003e0050a7812 */ /* 0x000fe400078ec0ff */
[----:B------:R-:W-:Y:S01]  /*3ed0*/  STS.64 [R40+0x50], R22 ;  /* 0x0000501628007388 */ /* 0x000fe20000000a00 */
[----:B------:R-:W-:-:S03]  /*3ee0*/  NOP ;  /* 0x0000000000007918 */ /* 0x000fc60000000000 */
[----:B------:R-:W-:Y:S01]  /*3ef0*/  LDS R45, [R41] ;  /* 0x00000000292d7984 */ /* 0x000fe20000000800 */
[----:B---3--:R-:W-:Y:S01]  /*3f00*/  LOP3.LUT R8, R6, 0x3e0, RZ, 0xc0, !PT ;  /* 0x000003e006087812 */ /* 0x008fe200078ec0ff */
[----:B------:R-:W-:Y:S02]  /*3f10*/  IMAD R10, R10, 0x16, R4 ;  /* 0x000000160a0a7824 */ /* 0x000fe400078e0204 */
        /* <DEDUP_REMOVED lines=20> */
[----:B------:R0:W-:Y:S04]  /*4060*/  LDS R25, [R41+0xa80] ;  /* 0x000a800029197984 */ /* 0x0001e80000000800 */
[----:B------:R2:W-:Y:S01]  /*4070*/  @!P0 STS [UR4+0x8400], R0 ;  /* 0x00840000ff008988 */ /* 0x0005e20008000804 */
[----:B------:R-:W-:Y:S01]  /*4080*/  BAR.SYNC.DEFER_BLOCKING 0x0 ;  /* 0x0000000000007b1d */ /* 0x000fe20000010000 */
[----:B0-----:R-:W-:Y:S01]  /*4090*/  LOP3.LUT R41, R6, 0x1f, RZ, 0xc0, !PT ;  /* 0x0000001f06297812 */ /* 0x001fe200078ec0ff */
[----:B------:R-:W-:Y:S01]  /*40a0*/  VIADD R6, R10, 0x60 ;  /* 0x000000600a067836 */ /* 0x000fe20000000000 */
[----:B------:R-:W-:-:S03]  /*40b0*/  IADD3 R5, P0, PT, R12, R3, RZ ;  /* 0x000000030c057210 */ /* 0x000fc60007f1e0ff */
[----:B------:R-:W-:Y:S02]  /*40c0*/  IMAD R8, R8, 0x16, R41 ;  /* 0x0000001608087824 */ /* 0x000fe400078e0229 */
[----:B--2---:R-:W-:Y:S01]  /*40d0*/  IMAD.X R0, RZ, RZ, RZ, P0 ;  /* 0x000000ffff007224 */ /* 0x004fe200000e06ff */
[----:B-1----:R-:W-:Y:S01]  /*40e0*/  LEA R4, P0, R5, UR6, 0x2 ;  /* 0x0000000605047c11 */ /* 0x002fe2000f8010ff */
[----:B------:R-:W-:-:S03]  /*40f0*/  VIADD R41, R10, 0x20 ;  /* 0x000000200a297836 */ /* 0x000fc60000000000 */
[----:B------:R-:W-:Y:S01]  /*4100*/  LEA.HI.X R5, R5, UR7, R0, 0x2, P0 ;  /* 0x0000000705057c11 */ /* 0x000fe200080f1400 */
[C---:B------:R-:W-:Y:S01]  /*4110*/  VIADD R0, R8.reuse, 0xc0 ;  /* 0x000000c008007836 */ /* 0x040fe20000000000 */
[----:B------:R-:W0:Y:S02]  /*4120*/  LDS R2, [UR4+0x8400] ;  /* 0x00840004ff027984 */ /* 0x000e240008000800 */
[-C--:B0-----:R-:W-:Y:S01]  /*4130*/  ISETP.GE.AND P6, PT, R3, R2.reuse, PT ;  /* 0x000000020300720c */ /* 0x081fe20003fc6270 */
[C---:B------:R-:W-:Y:S01]  /*4140*/  VIADD R3, R8.reuse, 0x80 ;  /* 0x0000008008037836 */ /* 0x040fe20000000000 */
[-C--:B------:R-:W-:Y:S01]  /*4150*/  ISETP.GE.AND P5, PT, R41, R2.reuse, PT ;  /* 0x000000022900720c */ /* 0x080fe20003fa6270 */
[----:B------:R-:W-:Y:S01]  /*4160*/  VIADD R41, R8, 0xa0 ;  /* 0x000000a008297836 */ /* 0x000fe20000000000 */
[-C--:B------:R-:W-:Y:S01]  /*4170*/  ISETP.GE.AND P0, PT, R6, R2.reuse, PT ;  /* 0x000000020600720c */ /* 0x080fe20003f06270 */
[C---:B------:R-:W-:Y:S01]  /*4180*/  VIADD R6, R8.reuse, 0xe0 ;  /* 0x000000e008067836 */ /* 0x040fe20000000000 */
[-C--:B------:R-:W-:Y:S01]  /*4190*/  ISETP.GE.AND P3, PT, R3, R2.reuse, PT ;  /* 0x000000020300720c */ /* 0x080fe20003f66270 */
[----:B------:R-:W-:Y:S01]  /*41a0*/  VIADD R3, R8, 0x100 ;  /* 0x0000010008037836 */ /* 0x000fe20000000000 */
[-C--:B------:R-:W-:Y:S01]  /*41b0*/  ISETP.GE.AND P2, PT, R0, R2.reuse, PT ;  /* 0x000000020000720c */ /* 0x080fe20003f46270 */
[----:B------:R-:W-:Y:S01]  /*41c0*/  VIADD R0, R10, 0x40 ;  /* 0x000000400a007836 */ /* 0x000fe20000000000 */
[-C--:B------:R-:W-:Y:S01]  /*41d0*/  ISETP.GE.AND P4, PT, R41, R2.reuse, PT ;  /* 0x000000022900720c */ /* 0x080fe20003f86270 */
[----:B------:R-:W-:Y:S01]  /*41e0*/  VIADD R41, R8, 0x120 ;  /* 0x0000012008297836 */ /* 0x000fe20000000000 */
[-C--:B------:R-:W-:Y:S01]  /*41f0*/  ISETP.GE.AND P1, PT, R6, R2.reuse, PT ;  /* 0x000000020600720c */ /* 0x080fe20003f26270 */
[----:B------:R-:W-:Y:S01]  /*4200*/  @!P6 STG.E desc[UR8][R4.64], R45 ;  /* 0x0000002d0400e986 */ /* 0x000fe2000c101908 */
[----:B------:R-:W-:Y:S01]  /*4210*/  ISETP.GE.AND P6, PT, R3, R2, PT ;  /* 0x000000020300720c */ /* 0x000fe20003fc6270 */
[----:B------:R-:W-:-:S02]  /*4220*/  VIADD R3, R10, 0x140 ;  /* 0x000001400a037836 */ /* 0x000fc40000000000 */
[----:B------:R-:W-:Y:S01]  /*4230*/  @!P5 STG.E desc[UR8][R4.64+0x80], R47 ;  /* 0x0000802f0400d986 */ /* 0x000fe2000c101908 */
[-C--:B------:R-:W-:Y:S01]  /*4240*/  ISETP.GE.AND P5, PT, R41, R2.reuse, PT ;  /* 0x000000022900720c */ /* 0x080fe20003fa6270 */
[C---:B------:R-:W-:Y:S02]  /*4250*/  VIADD R41, R10.reuse, 0x160 ;  /* 0x000001600a297836 */ /* 0x040fe40000000000 */
[----:B------:R-:W-:Y:S01]  /*4260*/  @!P0 STG.E desc[UR8][R4.64+0x180], R49 ;  /* 0x0001803104008986 */ /* 0x000fe2000c101908 */
[-C--:B------:R-:W-:Y:S01]  /*4270*/  ISETP.GE.AND P0, PT, R3, R2.reuse, PT ;  /* 0x000000020300720c */ /* 0x080fe20003f06270 */
[C---:B------:R-:W-:Y:S02]  /*4280*/  VIADD R3, R10.reuse, 0x180 ;  /* 0x000001800a037836 */ /* 0x040fe40000000000 */
[----:B------:R-:W-:Y:S01]  /*4290*/  @!P3 STG.E desc[UR8][R4.64+0x200], R51 ;  /* 0x000200330400b986 */ /* 0x000fe2000c101908 */
[----:B------:R-:W-:Y:S01]  /*42a0*/  ISETP.GE.AND P3, PT, R41, R2, PT ;  /* 0x000000022900720c */ /* 0x000fe20003f66270 */
[----:B------:R-:W-:-:S02]  /*42b0*/  VIADD R41, R10, 0x1a0 ;  /* 0x000001a00a297836 */ /* 0x000fc40000000000 */
[----:B------:R-:W-:Y:S01]  /*42c0*/  @!P2 STG.E desc[UR8][R4.64+0x300], R43 ;  /* 0x0003002b0400a986 */ /* 0x000fe2000c101908 */
[-C--:B------:R-:W-:Y:S01]  /*42d0*/  ISETP.GE.AND P2, PT, R3, R2.reuse, PT ;  /* 0x000000020300720c */ /* 0x080fe20003f46270 */
[----:B------:R-:W-:Y:S02]  /*42e0*/  VIADD R3, R8, 0x1c0 ;  /* 0x000001c008037836 */ /* 0x000fe40000000000 */
[----:B------:R-:W-:Y:S01]  /*42f0*/  @!P4 STG.E desc[UR8][R4.64+0x280], R53 ;  /* 0x000280350400c986 */ /* 0x000fe2000c101908 */
[----:B------:R-:W-:-:S03]  /*4300*/  ISETP.GE.AND P4, PT, R0, R2, PT ;  /* 0x000000020000720c */ /* 0x000fc60003f86270 */
[----:B------:R0:W-:Y:S01]  /*4310*/  @!P1 STG.E desc[UR8][R4.64+0x380], R37 ;  /* 0x0003802504009986 */ /* 0x0001e2000c101908 */
[-C--:B------:R-:W-:Y:S01]  /*4320*/  ISETP.GE.AND P1, PT, R41, R2.reuse, PT ;  /* 0x000000022900720c */ /* 0x080fe20003f26270 */
[C---:B------:R-:W-:Y:S02]  /*4330*/  VIADD R41, R8.reuse, 0x1e0 ;  /* 0x000001e008297836 */ /* 0x040fe40000000000 */
[----:B------:R-:W-:Y:S01]  /*4340*/  @!P6 STG.E desc[UR8][R4.64+0x400], R35 ;  /* 0x000400230400e986 */ /* 0x000fe2000c101908 */
[-C--:B------:R-:W-:Y:S01]  /*4350*/  ISETP.GE.AND P6, PT, R3, R2.reuse, PT ;  /* 0x000000020300720c */ /* 0x080fe20003fc6270 */
[----:B------:R-:W-:Y:S02]  /*4360*/  VIADD R3, R8, 0x200 ;  /* 0x0000020008037836 */ /* 0x000fe40000000000 */
[----:B------:R1:W-:Y:S01]  /*4370*/  @!P5 STG.E desc[UR8][R4.64+0x480], R33 ;  /* 0x000480210400d986 */ /* 0x0003e2000c101908 */
[----:B------:R-:W-:Y:S01]  /*4380*/  ISETP.GE.AND P5, PT, R41, R2, PT ;  /* 0x000000022900720c */ /* 0x000fe20003fa6270 */
[----:B------:R-:W-:-:S02]  /*4390*/  VIADD R41, R10, 0x220 ;  /* 0x000002200a297836 */ /* 0x000fc40000000000 */
[----:B------:R2:W-:Y:S01]  /*43a0*/  @!P0 STG.E desc[UR8][R4.64+0x500], R31 ;  /* 0x0005001f04008986 */ /* 0x0005e2000c101908 */
[-C--:B------:R-:W-:Y:S01]  /*43b0*/  ISETP.GE.AND P0, PT, R3, R2.reuse, PT ;  /* 0x000000020300720c */ /* 0x080fe20003f06270 */
[----:B0-----:R-:W-:Y:S02]  /*43c0*/  VIADD R37, R10, 0x240 ;  /* 0x000002400a257836 */ /* 0x001fe40000000000 */
[C---:B------:R-:W-:Y:S01]  /*43d0*/  VIADD R3, R8.reuse, 0x260 ;  /* 0x0000026008037836 */ /* 0x040fe20000000000 */
[----:B------:R2:W-:Y:S01]  /*43e0*/  @!P4 STG.E desc[UR8][R4.64+0x100], R29 ;  /* 0x0001001d0400c986 */ /* 0x0005e2000c101908 */
[-C--:B------:R-:W-:Y:S01]  /*43f0*/  ISETP.GE.AND P4, PT, R41, R2.reuse, PT ;  /* 0x000000022900720c */ /* 0x080fe20003f86270 */
[----:B-1----:R-:W-:Y:S02]  /*4400*/  VIADD R33, R8, 0x280 ;  /* 0x0000028008217836 */ /* 0x002fe40000000000 */
        /* <DEDUP_REMOVED lines=17> */
.L_x_98:
[----:B------:R-:W-:Y:S01]  /*4520*/  BSSY B1, `(.L_x_125) ;  /* 0x0000006000017945 */ /* 0x000fe20003800000 */
[----:B------:R-:W-:Y:S01]  /*4530*/  PLOP3.LUT P0, PT, P0, PT, PT, 0x8, 0x80 ;  /* 0x000000000080781c */ /* 0x000fe2000070e170 */
[----:B------:R-:W-:-:S12]  /*4540*/  IMAD.MOV.U32 R21, RZ, RZ, -0x1 ;  /* 0xffffffffff157424 */ /* 0x000fd800078e00ff */
[----:B------:R-:W-:Y:S05]  /*4550*/  WARPSYNC.COLLECTIVE R21, `(.L_x_126) ;  /* 0x0000000015087348 */ /* 0x000fea0003c00000 */
[----:B------:R-:W-:Y:S01]  /*4560*/  VOTE.ANY P0, P0 ;  /* 0x0000000000ff7806 */ /* 0x000fe20000000100 */
[----:B------:R-:W-:-:S12]  /*4570*/  ENDCOLLECTIVE ;  /* 0x000000000000791b */ /* 0x000fd80003800000 */
.L_x_126:
[----:B------:R-:W-:Y:S05]  /*4580*/  BSYNC B1 ;  /* 0x0000000000017941 */ /* 0x000fea0003800000 */
.L_x_125:
[----:B------:R-:W-:Y:S05]  /*4590*/  BRA `(.L_x_127) ;  /* 0xffffffc800787947 */ /* 0x000fea000383ffff */
.L_x_100:
[----:B------:R-:W-:Y:S01]  /*45a0*/  BSSY B1, `(.L_x_128) ;  /* 0x0000006000017945 */ /* 0x000fe20003800000 */
[----:B------:R-:W-:Y:S01]  /*45b0*/  PLOP3.LUT P0, PT, P0, PT, PT, 0x8, 0x80 ;  /* 0x000000000080781c */ /* 0x000fe2000070e170 */
[----:B------:R-:W-:-:S12]  /*45c0*/  IMAD.MOV.U32 R21, RZ, RZ, -0x1 ;  /* 0xffffffffff157424 */ /* 0x000fd800078e00ff */
[----:B------:R-:W-:Y:S05]  /*45d0*/  WARPSYNC.COLLECTIVE R21, `(.L_x_129) ;  /* 0x0000000015087348 */ /* 0x000fea0003c00000 */
[----:B------:R-:W-:Y:S01]  /*45e0*/  VOTE.ANY P0, P0 ;  /* 0x0000000000ff7806 */ /* 0x000fe20000000100 */
[----:B------:R-:W-:-:S12]  /*45f0*/  ENDCOLLECTIVE ;  /* 0x000000000000791b */ /* 0x000fd80003800000 */
.L_x_129:
[----:B------:R-:W-:Y:S05]  /*4600*/  BSYNC B1 ;  /* 0x0000000000017941 */ /* 0x000fea0003800000 */
.L_x_128:
[----:B------:R-:W-:Y:S05]  /*4610*/  BRA `(.L_x_130) ;  /* 0xffffffc800cc7947 */ /* 0x000fea000383ffff */
.L_x_102:
[----:B------:R-:W0:Y:S01]  /*4620*/  S2R R30, SR_GEMASK ;  /* 0x00000000001e7919 */ /* 0x000e220000003c00 */
[----:B------:R-:W-:Y:S01]  /*4630*/  BSSY B1, `(.L_x_131) ;  /* 0x0000006000017945 */ /* 0x000fe20003800000 */
[----:B------:R-:W-:Y:S01]  /*4640*/  PLOP3.LUT P0, PT, P0, PT, PT, 0x8, 0x80 ;  /* 0x000000000080781c */ /* 0x000fe2000070e170 */
[----:B------:R-:W-:-:S12]  /*4650*/  IMAD.MOV.U32 R21, RZ, RZ, -0x1 ;  /* 0xffffffffff157424 */ /* 0x000fd800078e00ff */
[----:B0-----:R-:W-:Y:S05]  /*4660*/  WARPSYNC.COLLECTIVE R21, `(.L_x_132) ;  /* 0x0000000015087348 */ /* 0x001fea0003c00000 */
[----:B------:R-:W-:Y:S01]  /*4670*/  VOTE.ANY R21, PT, P0 ;  /* 0x0000000000157806 */ /* 0x000fe200000e0100 */
[----:B0-----:R-:W-:Y:S06]  /*4680*/  ENDCOLLECTIVE ;  /* 0x000000000000791b */ /* 0x001fec0003800000 */
.L_x_132:
[----:B------:R-:W-:Y:S05]  /*4690*/  BSYNC B1 ;  /* 0x0000000000017941 */ /* 0x000fea0003800000 */
.L_x_131:
[----:B------:R-:W-:Y:S01]  /*46a0*/  LOP3.LUT R21, R21, 0x80000000, R30, 0xec, !PT ;  /* 0x8000000015157812 */ /* 0x000fe200078eec1e */
[----:B------:R-:W-:Y:S02]  /*46b0*/  IMAD.MOV.U32 R17, RZ, RZ, 0x1 ;  /* 0x00000001ff117424 */ /* 0x000fe400078e00ff */
[----:B------:R-:W-:Y:S02]  /*46c0*/  VIADD R41, R39, 0x2 ;  /* 0x0000000227297836 */ /* 0x000fe40000000000 */
[----:B------:R-:W-:Y:S02]  /*46d0*/  VIADD R16, R21, 0xffffffff ;  /* 0xffffffff15107836 */ /* 0x000fe40000000000 */
[C---:B------:R-:W-:Y:S02]  /*46e0*/  VIADD R43, R39.reuse, 0x4 ;  /* 0x00000004272b7836 */ /* 0x040fe40000000000 */
[----:B------:R-:W-:Y:S01]  /*46f0*/  VIADD R44, R39, 0x8 ;  /* 0x00000008272c7836 */ /* 0x000fe20000000000 */
[----:B------:R-:W-:Y:S01]  /*4700*/  LOP3.LUT R28, R21, R16, RZ, 0xc, !PT ;  /* 0x00000010151c7212 */ /* 0x000fe200078e0cff */
[----:B------:R-:W-:-:S02]  /*4710*/  IMAD.MOV.U32 R16, RZ, RZ, R27 ;  /* 0x000000ffff107224 */ /* 0x000fc400078e001b */
[----:B------:R-:W-:Y:S01]  /*4720*/  IMAD.MOV.U32 R21, RZ, RZ, -0x1 ;  /* 0xffffffffff157424 */ /* 0x000fe200078e00ff */
[----:B------:R0:W1:Y:S01]  /*4730*/  POPC R20, R28 ;  /* 0x0000001c00147309 */ /* 0x0000620000000000 */
[----:B------:R-:W-:-:S07]  /*4740*/  VIADD R45, R39, 0x10 ;  /* 0x00000010272d7836 */ /* 0x000fce0000000000 */
[----:B01----:R-:W-:Y:S05]  /*4750*/  WARPSYNC.COLLECTIVE R21, `(.L_x_133) ;  /* 0x0000000015087348 */ /* 0x003fea0003c00000 */
[----:B-1----:R1:W2:Y:S02]  /*4760*/  SHFL.DOWN P3, R22, R16, R17, R20 ;  /* 0x0800001110167389 */ /* 0x0022a40000060014 */
[----:B012---:R-:W-:Y:S05]  /*4770*/  ENDCOLLECTIVE ;  /* 0x000000000000791b */ /* 0x007fea0003800000 */
.L_x_133:
[-C--:B------:R-:W-:Y:S02]  /*4780*/  ISETP.GE.AND P0, PT, R39, R20.reuse, PT ;  /* 0x000000142700720c */ /* 0x080fe40003f06270 */
[-C--:B------:R-:W-:Y:S01]  /*4790*/  ISETP.GT.AND P2, PT, R45, R20.reuse, PT ;  /* 0x000000142d00720c */ /* 0x080fe20003f44270 */
        /* <DEDUP_REMOVED lines=8> */
.L_x_134:
        /* <DEDUP_REMOVED lines=8> */
.L_x_135:
[----:B------:R-:W-:Y:S01]  /*48a0*/  IMAD.MOV.U32 R17, RZ, RZ, 0x8 ;  /* 0x00000008ff117424 */ /* 0x000fe200078e00ff */
[----:B------:R-:W-:Y:S02]  /*48b0*/  SEL R22, R22, RZ, !P0 ;  /* 0x000000ff16167207 */ /* 0x000fe40004000000 */
[----:B------:R-:W-:-:S03]  /*48c0*/  ISETP.GT.AND P0, PT, R44, R20, PT ;  /* 0x000000142c00720c */ /* 0x000fc60003f04270 */
[----:B------:R-:W-:Y:S02]  /*48d0*/  IMAD.IADD R27, R29, 0x1, R22 ;  /* 0x000000011d1b7824 */ /* 0x000fe400078e0216 */
[----:B------:R-:W0:Y:S02]  /*48e0*/  LDC.64 R28, c[0x0][0x390] ;  /* 0x0000e400ff1c7b82 */ /* 0x000e240000000a00 */
[----:B------:R-:W-:-:S07]  /*48f0*/  IMAD.MOV.U32 R16, RZ, RZ, R27 ;  /* 0x000000ffff107224 */ /* 0x000fce00078e001b */
[----:B0-----:R-:W-:Y:S05]  /*4900*/  WARPSYNC.COLLECTIVE R21, `(.L_x_136) ;  /* 0x0000000015087348 */ /* 0x001fea0003c00000 */
[----:B------:R1:W2:Y:S02]  /*4910*/  SHFL.DOWN P3, R22, R16, R17, R20 ;  /* 0x0800001110167389 */ /* 0x0002a40000060014 */
[----:B012---:R-:W-:Y:S05]  /*4920*/  ENDCOLLECTIVE ;  /* 0x000000000000791b */ /* 0x007fea0003800000 */
.L_x_136:
[----:B------:R-:W-:Y:S01]  /*4930*/  IMAD.MOV.U32 R17, RZ, RZ, 0x10 ;  /* 0x00000010ff117424 */ /* 0x000fe200078e00ff */
[----:B------:R-:W-:Y:S02]  /*4940*/  SEL R22, R22, RZ, !P0 ;  /* 0x000000ff16167207 */ /* 0x000fe40004000000 */
[----:B------:R-:W-:-:S03]  /*4950*/  ISETP.NE.AND P0, PT, R26, 0x65, PT ;  /* 0x000000651a00780c */ /* 0x000fc60003f05270 */
[----:B------:R-:W-:-:S04]  /*4960*/  IMAD.IADD R47, R27, 0x1, R22 ;  /* 0x000000011b2f7824 */ /* 0x000fc800078e0216 */
[----:B------:R-:W-:-:S07]  /*4970*/  IMAD.MOV.U32 R16, RZ, RZ, R47 ;  /* 0x000000ffff107224 */ /* 0x000fce00078e002f */
[----:B------:R-:W-:Y:S05]  /*4980*/  WARPSYNC.COLLECTIVE R21, `(.L_x_137) ;  /* 0x0000000015087348 */ /* 0x000fea0003c00000 */
[----:B------:R0:W1:Y:S02]  /*4990*/  SHFL.DOWN P3, R22, R16, R17, R20 ;  /* 0x0800001110167389 */ /* 0x0000640000060014 */
[----:B01----:R-:W-:Y:S05]  /*49a0*/  ENDCOLLECTIVE ;  /* 0x000000000000791b */ /* 0x003fea0003800000 */
.L_x_137:
[----:B------:R-:W-:Y:S05]  /*49b0*/  WARPSYNC.COLLECTIVE R21, `(.L_x_138) ;  /* 0x0000000015087348 */ /* 0x000fea0003c00000 */
[----:B------:R-:W-:Y:S01]  /*49c0*/  VOTE.ALL P0, P0 ;  /* 0x0000000000ff7806 */ /* 0x000fe20000000000 */
[----:B------:R-:W-:-:S12]  /*49d0*/  ENDCOLLECTIVE ;  /* 0x000000000000791b */ /* 0x000fd80003800000 */
.L_x_138:
[----:B------:R-:W-:Y:S02]  /*49e0*/  IADD3 R28, P3, PT, R28, 0x100, RZ ;  /* 0x000001001c1c7810 */ /* 0x000fe40007f7e0ff */
[----:B------:R-:W-:-:S03]  /*49f0*/  SEL R22, R22, RZ, !P2 ;  /* 0x000000ff16167207 */ /* 0x000fc60005000000 */
[----:B------:R-:W-:Y:S02]  /*4a00*/  IMAD.X R3, RZ, RZ, R29, P3 ;  /* 0x000000ffff037224 */ /* 0x000fe400018e061d */
[----:B------:R-:W-:Y:S01]  /*4a10*/  IMAD.IADD R46, R47, 0x1, R22 ;  /* 0x000000012f2e7824 */ /* 0x000fe200078e0216 */
[----:B------:R-:W-:Y:S06]  /*4a20*/  BRA `(.L_x_139) ;  /* 0xffffffc800647947 */ /* 0x000fec000383ffff */
.L_x_104:
[----:B------:R-:W-:Y:S01]  /*4a30*/  BSSY B1, `(.L_x_140) ;  /* 0x0000006000017945 */ /* 0x000fe20003800000 */
[----:B------:R-:W-:Y:S01]  /*4a40*/  PLOP3.LUT P0, PT, P0, PT, PT, 0x8, 0x80 ;  /* 0x000000000080781c */ /* 0x000fe2000070e170 */
[----:B------:R-:W-:-:S12]  /*4a50*/  IMAD.MOV.U32 R21, RZ, RZ, -0x1 ;  /* 0xffffffffff157424 */ /* 0x000fd800078e00ff */
[----:B------:R-:W-:Y:S05]  /*4a60*/  WARPSYNC.COLLECTIVE R21, `(.L_x_141) ;  /* 0x0000000015087348 */ /* 0x000fea0003c00000 */
[----:B------:R-:W-:Y:S01]  /*4a70*/  VOTE.ANY P0, P0 ;  /* 0x0000000000ff7806 */ /* 0x000fe20000000100 */
[----:B------:R-:W-:-:S12]  /*4a80*/  ENDCOLLECTIVE ;  /* 0x000000000000791b */ /* 0x000fd80003800000 */
.L_x_141:
[----:B------:R-:W-:Y:S05]  /*4a90*/  BSYNC B1 ;  /* 0x0000000000017941 */ /* 0x000fea0003800000 */
.L_x_140:
[----:B------:R-:W-:Y:S05]  /*4aa0*/  BRA `(.L_x_142) ;  /* 0xffffffc800747947 */ /* 0x000fea000383ffff */
.L_x_106:
[----:B------:R-:W-:Y:S01]  /*4ab0*/  BSSY B1, `(.L_x_143) ;  /* 0x0000006000017945 */ /* 0x000fe20003800000 */
[----:B------:R-:W-:Y:S01]  /*4ac0*/  PLOP3.LUT P0, PT, P0, PT, PT, 0x8, 0x80 ;  /* 0x000000000080781c */ /* 0x000fe2000070e170 */
[----:B------:R-:W-:-:S12]  /*4ad0*/  IMAD.MOV.U32 R21, RZ, RZ, -0x1 ;  /* 0xffffffffff157424 */ /* 0x000fd800078e00ff */
[----:B------:R-:W-:Y:S05]  /*4ae0*/  WARPSYNC.COLLECTIVE R21, `(.L_x_144) ;  /* 0x0000000015087348 */ /* 0x000fea0003c00000 */
[----:B------:R-:W-:Y:S01]  /*4af0*/  VOTE.ANY P0, P0 ;  /* 0x0000000000ff7806 */ /* 0x000fe20000000100 */
[----:B------:R-:W-:-:S12]  /*4b00*/  ENDCOLLECTIVE ;  /* 0x000000000000791b */ /* 0x000fd80003800000 */
.L_x_144:
[----:B------:R-:W-:Y:S05]  /*4b10*/  BSYNC B1 ;  /* 0x0000000000017941 */ /* 0x000fea0003800000 */
.L_x_143:
[----:B------:R-:W-:Y:S05]  /*4b20*/  BRA `(.L_x_145) ;  /* 0xffffffc800c87947 */ /* 0x000fea000383ffff */
.L_x_108:
[----:B------:R-:W-:Y:S01]  /*4b30*/  BSSY B1, `(.L_x_146) ;  /* 0x0000006000017945 */ /* 0x000fe20003800000 */
[----:B------:R-:W-:Y:S01]  /*4b40*/  PLOP3.LUT P0, PT, P0, PT, PT, 0x8, 0x80 ;  /* 0x000000000080781c */ /* 0x000fe2000070e170 */
[----:B------:R-:W-:-:S12]  /*4b50*/  IMAD.MOV.U32 R21, RZ, RZ, -0x1 ;  /* 0xffffffffff157424 */ /* 0x000fd800078e00ff */
[----:B------:R-:W-:Y:S05]  /*4b60*/  WARPSYNC.COLLECTIVE R21, `(.L_x_147) ;  /* 0x0000000015087348 */ /* 0x000fea0003c00000 */
[----:B------:R-:W-:Y:S01]  /*4b70*/  VOTE.ANY R21, PT, P0 ;  /* 0x0000000000157806 */ /* 0x000fe200000e0100 */
[----:B------:R-:W-:Y:S06]  /*4b80*/  ENDCOLLECTIVE ;  /* 0x000000000000791b */ /* 0x000fec0003800000 */
.L_x_147:
[----:B------:R-:W-:Y:S05]  /*4b90*/  BSYNC B1 ;  /* 0x0000000000017941 */ /* 0x000fea0003800000 */
.L_x_146:
        /* <DEDUP_REMOVED lines=11> */
.L_x_148:
        /* <DEDUP_REMOVED lines=9> */
.L_x_149:
        /* <DEDUP_REMOVED lines=8> */
.L_x_150:
        /* <DEDUP_REMOVED lines=8> */
.L_x_151:
        /* <DEDUP_REMOVED lines=8> */
.L_x_152:
[----:B------:R-:W-:Y:S02]  /*4e60*/  SEL R22, R22, RZ, !P0 ;  /* 0x000000ff16167207 */ /* 0x000fe40004000000 */
[----:B------:R-:W-:Y:S02]  /*4e70*/  ISETP.NE.AND P0, PT, R26, 0x65, PT ;  /* 0x000000651a00780c */ /* 0x000fe40003f05270 */
[----:B------:R-:W-:-:S11]  /*4e80*/  IADD3 R46, PT, PT, R47, R22, R46 ;  /* 0x000000162f2e7210 */ /* 0x000fd60007ffe02e */
[----:B------:R-:W-:Y:S05]  /*4e90*/  WARPSYNC.COLLECTIVE R21, `(.L_x_153) ;  /* 0x0000000015087348 */ /* 0x000fea0003c00000 */
[----:B------:R-:W-:Y:S01]  /*4ea0*/  VOTE.ALL P0, P0 ;  /* 0x0000000000ff7806 */ /* 0x000fe20000000000 */
[----:B------:R-:W-:-:S12]  /*4eb0*/  ENDCOLLECTIVE ;  /* 0x000000000000791b */ /* 0x000fd80003800000 */
.L_x_153:
[----:B------:R-:W-:Y:S05]  /*4ec0*/  BRA `(.L_x_154) ;  /* 0xffffffc800607947 */ /* 0x000fea000383ffff */
.L_x_113:
[----:B------:R-:W-:Y:S01]  /*4ed0*/  BSSY B0, `(.L_x_155) ;  /* 0x0000006000007945 */ /* 0x000fe20003800000 */
[----:B------:R-:W-:Y:S01]  /*4ee0*/  PLOP3.LUT P0, PT, P0, PT, PT, 0x8, 0x80 ;  /* 0x000000000080781c */ /* 0x000fe2000070e170 */
[----:B------:R-:W-:-:S12]  /*4ef0*/  IMAD.MOV.U32 R21, RZ, RZ, -0x1 ;  /* 0xffffffffff157424 */ /* 0x000fd800078e00ff */
[----:B------:R-:W-:Y:S05]  /*4f00*/  WARPSYNC.COLLECTIVE R21, `(.L_x_156) ;  /* 0x0000000015087348 */ /* 0x000fea0003c00000 */
[----:B------:R-:W-:Y:S01]  /*4f10*/  VOTE.ANY P0, P0 ;  /* 0x0000000000ff7806 */ /* 0x000fe20000000100 */
[----:B------:R-:W-:-:S12]  /*4f20*/  ENDCOLLECTIVE ;  /* 0x000000000000791b */ /* 0x000fd80003800000 */
.L_x_156:
[----:B------:R-:W-:Y:S05]  /*4f30*/  BSYNC B0 ;  /* 0x0000000000007941 */ /* 0x000fea0003800000 */
.L_x_155:
[----:B------:R-:W-:Y:S05]  /*4f40*/  BRA `(.L_x_157) ;  /* 0xffffffe000987947 */ /* 0x000fea000383ffff */
.L_x_115:
[----:B------:R-:W-:Y:S01]  /*4f50*/  BSSY B0, `(.L_x_158) ;  /* 0x0000006000007945 */ /* 0x000fe20003800000 */
[----:B------:R-:W-:Y:S01]  /*4f60*/  PLOP3.LUT P0, PT, P0, PT, PT, 0x8, 0x80 ;  /* 0x000000000080781c */ /* 0x000fe2000070e170 */
[----:B------:R-:W-:-:S12]  /*4f70*/  IMAD.MOV.U32 R21, RZ, RZ, -0x1 ;  /* 0xffffffffff157424 */ /* 0x000fd800078e00ff */
[----:B------:R-:W-:Y:S05]  /*4f80*/  WARPSYNC.COLLECTIVE R21, `(.L_x_159) ;  /* 0x0000000015087348 */ /* 0x000fea0003c00000 */
[----:B------:R-:W-:Y:S01]  /*4f90*/  VOTE.ANY P0, P0 ;  /* 0x0000000000ff7806 */ /* 0x000fe20000000100 */
[----:B------:R-:W-:-:S12]  /*4fa0*/  ENDCOLLECTIVE ;  /* 0x000000000000791b */ /* 0x000fd80003800000 */
.L_x_159:
[----:B------:R-:W-:Y:S05]  /*4fb0*/  BSYNC B0 ;  /* 0x0000000000007941 */ /* 0x000fea0003800000 */
.L_x_158:
[----:B------:R-:W-:Y:S05]  /*4fc0*/  BRA `(.L_x_160) ;  /* 0xffffffe000ec7947 */ /* 0x000fea000383ffff */
.L_x_117:
[----:B------:R-:W0:Y:S01]  /*4fd0*/  S2R R26, SR_GEMASK ;  /* 0x00000000001a7919 */ /* 0x000e220000003c00 */
[----:B------:R-:W-:Y:S01]  /*4fe0*/  BSSY B0, `(.L_x_161) ;  /* 0x0000006000007945 */ /* 0x000fe20003800000 */
[----:B------:R-:W-:Y:S01]  /*4ff0*/  PLOP3.LUT P0, PT, P0, PT, PT, 0x8, 0x80 ;  /* 0x000000000080781c */ /* 0x000fe2000070e170 */
[----:B------:R-:W-:-:S12]  /*5000*/  IMAD.MOV.U32 R21, RZ, RZ, -0x1 ;  /* 0xffffffffff157424 */ /* 0x000fd800078e00ff */
[----:B0-----:R-:W-:Y:S05]  /*5010*/  WARPSYNC.COLLECTIVE R21, `(.L_x_162) ;  /* 0x0000000015087348 */ /* 0x001fea0003c00000 */
[----:B------:R-:W-:Y:S01]  /*5020*/  VOTE.ANY R21, PT, P0 ;  /* 0x0000000000157806 */ /* 0x000fe200000e0100 */
[----:B0-----:R-:W-:Y:S06]  /*5030*/  ENDCOLLECTIVE ;  /* 0x000000000000791b */ /* 0x001fec0003800000 */
.L_x_162:
[----:B------:R-:W-:Y:S05]  /*5040*/  BSYNC B0 ;  /* 0x0000000000007941 */ /* 0x000fea0003800000 */
.L_x_161:
[----:B------:R-:W-:Y:S01]  /*5050*/  LOP3.LUT R21, R21, 0x80000000, R26, 0xec, !PT ;  /* 0x8000000015157812 */ /* 0x000fe200078eec1a */
[----:B------:R-:W-:-:S04]  /*5060*/  IMAD.MOV.U32 R17, RZ, RZ, 0x1 ;  /* 0x00000001ff117424 */ /* 0x000fc800078e00ff */
        /* <DEDUP_REMOVED lines=8> */
.L_x_163:
[----:B------:R-:W-:Y:S01]  /*50f0*/  ISETP.GE.AND P0, PT, R38, R20, PT ;  /* 0x000000142600720c */ /* 0x000fe20003f06270 */
[----:B------:R-:W-:-:S03]  /*5100*/  IMAD.MOV.U32 R17, RZ, RZ, 0x2 ;  /* 0x00000002ff117424 */ /* 0x000fc600078e00ff */
[----:B------:R-:W-:-:S05]  /*5110*/  SEL R22, R22, RZ, !P0 ;  /* 0x000000ff16167207 */ /* 0x000fca0004000000 */
[----:B------:R-:W-:Y:S02]  /*5120*/  IMAD.IADD R43, R22, 0x1, R19 ;  /* 0x00000001162b7824 */ /* 0x000fe400078e0213 */
[----:B------:R-:W-:Y:S02]  /*5130*/  VIADD R19, R38, 0x2 ;  /* 0x0000000226137836 */ /* 0x000fe40000000000 */
[----:B------:R-:W-:-:S03]  /*5140*/  IMAD.MOV.U32 R16, RZ, RZ, R43 ;  /* 0x000000ffff107224 */ /* 0x000fc600078e002b */
[----:B------:R-:W-:Y:S01]  /*5150*/  ISETP.GT.AND P0, PT, R19, R20, PT ;  /* 0x000000141300720c */ /* 0x000fe20003f04270 */
[----:B------:R-:W-:-:S12]  /*5160*/  VIADD R19, R38, 0x4 ;  /* 0x0000000426137836 */ /* 0x000fd80000000000 */
[----:B------:R-:W-:Y:S05]  /*5170*/  WARPSYNC.COLLECTIVE R21, `(.L_x_164) ;  /* 0x0000000015087348 */ /* 0x000fea0003c00000 */
[----:B------:R0:W1:Y:S02]  /*5180*/  SHFL.DOWN P3, R22, R16, R17, R20 ;  /* 0x0800001110167389 */ /* 0x0000640000060014 */
[----:B01----:R-:W-:Y:S05]  /*5190*/  ENDCOLLECTIVE ;  /* 0x000000000000791b */ /* 0x003fea0003800000 */
.L_x_164:
[----:B------:R-:W-:Y:S01]  /*51a0*/  IMAD.MOV.U32 R17, RZ, RZ, 0x4 ;  /* 0x00000004ff117424 */ /* 0x000fe200078e00ff */
[----:B------:R-:W-:Y:S02]  /*51b0*/  SEL R22, R22, RZ, !P0 ;  /* 0x000000ff16167207 */ /* 0x000fe40004000000 */
[----:B------:R-:W-:-:S03]  /*51c0*/  ISETP.GT.AND P0, PT, R19, R20, PT ;  /* 0x000000141300720c */ /* 0x000fc60003f04270 */
[----:B------:R-:W-:Y:S02]  /*51d0*/  IMAD.IADD R45, R43, 0x1, R22 ;  /* 0x000000012b2d7824 */ /* 0x000fe400078e0216 */
[----:B------:R-:W-:Y:S02]  /*51e0*/  VIADD R43, R38, 0x8 ;  /* 0x00000008262b7836 */ /* 0x000fe40000000000 */
[----:B------:R-:W-:-:S07]  /*51f0*/  IMAD.MOV.U32 R16, RZ, RZ, R45 ;  /* 0x000000ffff107224 */ /* 0x000fce00078e002d */
[----:B------:R-:W-:Y:S05]  /*5200*/  WARPSYNC.COLLECTIVE R21, `(.L_x_165) ;  /* 0x0000000015087348 */ /* 0x000fea0003c00000 */
[----:B------:R0:W1:Y:S02]  /*5210*/  SHFL.DOWN P3, R22, R16, R17, R20 ;  /* 0x0800001110167389 */ /* 0x0000640000060014 */
[----:B01----:R-:W-:Y:S05]  /*5220*/  ENDCOLLECTIVE ;  /* 0x000000000000791b */ /* 0x003fea0003800000 */
.L_x_165:
        /* <DEDUP_REMOVED lines=9> */
.L_x_166:
[----:B------:R-:W-:Y:S01]  /*52c0*/  IMAD.MOV.U32 R17, RZ, RZ, 0x10 ;  /* 0x00000010ff117424 */ /* 0x000fe200078e00ff */
[----:B------:R-:W-:Y:S02]  /*52d0*/  SEL R22, R22, RZ, !P0 ;  /* 0x000000ff16167207 */ /* 0x000fe40004000000 */
[----:B------:R-:W-:-:S03]  /*52e0*/  ISETP.NE.AND P0, PT, R18, 0x65, PT ;  /* 0x000000651200780c */ /* 0x000fc60003f05270 */
[----:B------:R-:W-:Y:S02]  /*52f0*/  IMAD.IADD R43, R19, 0x1, R22 ;  /* 0x00000001132b7824 */ /* 0x000fe400078e0216 */
[----:B------:R-:W-:Y:S02]  /*5300*/  VIADD R19, R38, 0x10 ;  /* 0x0000001026137836 */ /* 0x000fe40000000000 */
[----:B------:R-:W-:-:S03]  /*5310*/  IMAD.MOV.U32 R16, RZ, RZ, R43 ;  /* 0x000000ffff107224 */ /* 0x000fc600078e002b */
[----:B------:R-:W-:-:S13]  /*5320*/  ISETP.GT.AND P2, PT, R19, R20, PT ;  /* 0x000000141300720c */ /* 0x000fda0003f44270 */
[----:B------:R-:W-:Y:S05]  /*5330*/  WARPSYNC.COLLECTIVE R21, `(.L_x_167) ;  /* 0x0000000015087348 */ /* 0x000fea0003c00000 */
[----:B------:R0:W1:Y:S02]  /*5340*/  SHFL.DOWN P3, R22, R16, R17, R20 ;  /* 0x0800001110167389 */ /* 0x0000640000060014 */
[----:B01----:R-:W-:Y:S05]  /*5350*/  ENDCOLLECTIVE ;  /* 0x000000000000791b */ /* 0x003fea0003800000 */
.L_x_167:
[----:B------:R-:W-:Y:S05]  /*5360*/  WARPSYNC.COLLECTIVE R21, `(.L_x_168) ;  /* 0x0000000015087348 */ /* 0x000fea0003c00000 */
[----:B------:R-:W-:Y:S01]  /*5370*/  VOTE.ALL P0, P0 ;  /* 0x0000000000ff7806 */ /* 0x000fe20000000000 */
[----:B------:R-:W-:-:S12]  /*5380*/  ENDCOLLECTIVE ;  /* 0x000000000000791b */ /* 0x000fd80003800000 */
.L_x_168:
[----:B------:R-:W-:Y:S02]  /*5390*/  IADD3 R44, P3, PT, R44, 0x100, RZ ;  /* 0x000001002c2c7810 */ /* 0x000fe40007f7e0ff */
[----:B------:R-:W-:-:S03]  /*53a0*/  SEL R22, R22, RZ, !P2 ;  /* 0x000000ff16167207 */ /* 0x000fc60005000000 */
[----:B------:R-:W-:Y:S02]  /*53b0*/  IMAD.X R45, RZ, RZ, R45, P3 ;  /* 0x000000ffff2d7224 */ /* 0x000fe400018e062d */
[----:B------:R-:W-:Y:S01]  /*53c0*/  IMAD.IADD R46, R43, 0x1, R22 ;  /* 0x000000012b2e7824 */ /* 0x000fe200078e0216 */
[----:B------:R-:W-:Y:S06]  /*53d0*/  BRA `(.L_x_169) ;  /* 0xffffffe000847947 */ /* 0x000fec000383ffff */
.L_x_119:
[----:B------:R-:W-:Y:S01]  /*53e0*/  BSSY B0, `(.L_x_170) ;  /* 0x0000006000007945 */ /* 0x000fe20003800000 */
[----:B------:R-:W-:Y:S01]  /*53f0*/  PLOP3.LUT P0, PT, P0, PT, PT, 0x8, 0x80 ;  /* 0x000000000080781c */ /* 0x000fe2000070e170 */
[----:B------:R-:W-:-:S12]  /*5400*/  IMAD.MOV.U32 R21, RZ, RZ, -0x1 ;  /* 0xffffffffff157424 */ /* 0x000fd800078e00ff */
[----:B------:R-:W-:Y:S05]  /*5410*/  WARPSYNC.COLLECTIVE R21, `(.L_x_171) ;  /* 0x0000000015087348 */ /* 0x000fea0003c00000 */
[----:B------:R-:W-:Y:S01]  /*5420*/  VOTE.ANY P0, P0 ;  /* 0x0000000000ff7806 */ /* 0x000fe20000000100 */
[----:B------:R-:W-:-:S12]  /*5430*/  ENDCOLLECTIVE ;  /* 0x000000000000791b */ /* 0x000fd80003800000 */
.L_x_171:
[----:B------:R-:W-:Y:S05]  /*5440*/  BSYNC B0 ;  /* 0x0000000000007941 */ /* 0x000fea0003800000 */
.L_x_170:
[----:B------:R-:W-:Y:S05]  /*5450*/  BRA `(.L_x_172) ;  /* 0xffffffe0008c7947 */ /* 0x000fea000383ffff */
.L_x_121:
[----:B------:R-:W-:Y:S01]  /*5460*/  BSSY B0, `(.L_x_173) ;  /* 0x0000006000007945 */ /* 0x000fe20003800000 */
[----:B------:R-:W-:Y:S01]  /*5470*/  PLOP3.LUT P0, PT, P0, PT, PT, 0x8, 0x80 ;  /* 0x000000000080781c */ /* 0x000fe2000070e170 */
[----:B------:R-:W-:-:S12]  /*5480*/  IMAD.MOV.U32 R21, RZ, RZ, -0x1 ;  /* 0xffffffffff157424 */ /* 0x000fd800078e00ff */
[----:B------:R-:W-:Y:S05]  /*5490*/  WARPSYNC.COLLECTIVE R21, `(.L_x_174) ;  /* 0x0000000015087348 */ /* 0x000fea0003c00000 */
[----:B------:R-:W-:Y:S01]  /*54a0*/  VOTE.ANY P0, P0 ;  /* 0x0000000000ff7806 */ /* 0x000fe20000000100 */
[----:B------:R-:W-:-:S12]  /*54b0*/  ENDCOLLECTIVE ;  /* 0x000000000000791b */ /* 0x000fd80003800000 */
.L_x_174:
[----:B------:R-:W-:Y:S05]  /*54c0*/  BSYNC B0 ;  /* 0x0000000000007941 */ /* 0x000fea0003800000 */
.L_x_173:
[----:B------:R-:W-:Y:S05]  /*54d0*/  BRA `(.L_x_175) ;  /* 0xffffffe000e07947 */ /* 0x000fea000383ffff */
.L_x_123:
[----:B------:R-:W-:Y:S01]  /*54e0*/  BSSY B0, `(.L_x_176) ;  /* 0x0000006000007945 */ /* 0x000fe20003800000 */
[----:B------:R-:W-:Y:S01]  /*54f0*/  PLOP3.LUT P0, PT, P0, PT, PT, 0x8, 0x80 ;  /* 0x000000000080781c */ /* 0x000fe2000070e170 */
[----:B------:R-:W-:-:S12]  /*5500*/  IMAD.MOV.U32 R21, RZ, RZ, -0x1 ;  /* 0xffffffffff157424 */ /* 0x000fd800078e00ff */
[----:B------:R-:W-:Y:S05]  /*5510*/  WARPSYNC.COLLECTIVE R21, `(.L_x_177) ;  /* 0x0000000015087348 */ /* 0x000fea0003c00000 */
[----:B------:R-:W-:Y:S01]  /*5520*/  VOTE.ANY R21, PT, P0 ;  /* 0x0000000000157806 */ /* 0x000fe200000e0100 */
[----:B------:R-:W-:Y:S06]  /*5530*/  ENDCOLLECTIVE ;  /* 0x000000000000791b */ /* 0x000fec0003800000 */
.L_x_177:
[----:B------:R-:W-:Y:S05]  /*5540*/  BSYNC B0 ;  /* 0x0000000000007941 */ /* 0x000fea0003800000 */
.L_x_176:
        /* <DEDUP_REMOVED lines=11> */
.L_x_178:
        /* <DEDUP_REMOVED lines=11> */
.L_x_179:
        /* <DEDUP_REMOVED lines=9> */
.L_x_180:
        /* <DEDUP_REMOVED lines=8> */
.L_x_181:
        /* <DEDUP_REMOVED lines=9> */
.L_x_182:
[----:B------:R-:W-:Y:S02]  /*5850*/  SEL R22, R22, RZ, !P0 ;  /* 0x000000ff16167207 */ /* 0x000fe40004000000 */
[----:B------:R-:W-:Y:S02]  /*5860*/  ISETP.NE.AND P0, PT, R18, 0x65, PT ;  /* 0x000000651200780c */ /* 0x000fe40003f05270 */
[----:B------:R-:W-:-:S11]  /*5870*/  IADD3 R46, PT, PT, R47, R22, R46 ;  /* 0x000000162f2e7210 */ /* 0x000fd60007ffe02e */
[----:B------:R-:W-:Y:S05]  /*5880*/  WARPSYNC.COLLECTIVE R21, `(.L_x_183) ;  /* 0x0000000015087348 */ /* 0x000fea0003c00000 */
[----:B------:R-:W-:Y:S01]  /*5890*/  VOTE.ALL P0, P0 ;  /* 0x0000000000ff7806 */ /* 0x000fe20000000000 */
[----:B------:R-:W-:-:S12]  /*58a0*/  ENDCOLLECTIVE ;  /* 0x000000000000791b */ /* 0x000fd80003800000 */
.L_x_183:
[----:B------:R-:W-:Y:S05]  /*58b0*/  BRA `(.L_x_184) ;  /* 0xffffffe000787947 */ /* 0x000fea000383ffff */
.L_x_185:
        /* <DEDUP_REMOVED lines=12> */
.L_x_200:


//--------------------- .text._ZN3cub18CUB_300001_SM_10006detail4scan20DeviceScanInitKernelINS0_13ScanTileStateIiLb1EEEEEvT_i --------------------------
	.section	.text._ZN3cub18CUB_300001_SM_10006detail4scan20DeviceScanInitKernelINS0_13ScanTileStateIiLb1EEEEEvT_i,"ax",@progbits
	.align	128
        .global         _ZN3cub18CUB_300001_SM_10006detail4scan20DeviceScanInitKernelINS0_13ScanTileStateIiLb1EEEEEvT_i
        .type           _ZN3cub18CUB_300001_SM_10006detail4scan20DeviceScanInitKernelINS0_13ScanTileStateIiLb1EEEEEvT_i,@function
        .size           _ZN3cub18CUB_300001_SM_10006detail4scan20DeviceScanInitKernelINS0_13ScanTileStateIiLb1EEEEEvT_i,(.L_x_201 - _ZN3cub18CUB_300001_SM_10006detail4scan20DeviceScanInitKernelINS0_13ScanTileStateIiLb1EEEEEvT_i)
        .other          _ZN3cub18CUB_300001_SM_10006detail4scan20DeviceScanInitKernelINS0_13ScanTileStateIiLb1EEEEEvT_i,@"STO_CUDA_ENTRY STV_DEFAULT"
_ZN3cub18CUB_300001_SM_10006detail4scan20DeviceScanInitKernelINS0_13ScanTileStateIiLb1EEEEEvT_i:
.text._ZN3cub18CUB_300001_SM_10006detail4scan20DeviceScanInitKernelINS0_13ScanTileStateIiLb1EEEEEvT_i:
[----:B------:R-:W-:Y:S01]  /*0000*/  LDC R1, c[0x0][0x37c] ;  /* 0x0000df00ff017b82 */ /* 0x000fe20000000800 */
[----:B------:R-:W0:Y:S07]  /*0010*/  S2R R0, SR_TID.X ;  /* 0x0000000000007919 */ /* 0x000e2e0000002100 */
[----:B------:R-:W1:Y:S01]  /*0020*/  S2UR UR6, SR_CTAID.X ;  /* 0x00000000000679c3 */ /* 0x000e620000002500 */
[----:B------:R-:W2:Y:S07]  /*0030*/  LDCU UR4, c[0x0][0x388] ;  /* 0x00007100ff0477ac */ /* 0x000eae0008000800 */
[----:B------:R-:W1:Y:S01]  /*0040*/  LDC R5, c[0x0][0x360] ;  /* 0x0000d800ff057b82 */ /* 0x000e620000000800 */
[----:B0-----:R-:W-:Y:S01]  /*0050*/  ISETP.GT.U32.AND P0, PT, R0, 0x1f, PT ;  /* 0x0000001f0000780c */ /* 0x001fe20003f04070 */
[----:B-1----:R-:W-:-:S03]  /*0060*/  IMAD R5, R5, UR6, R0 ;  /* 0x0000000605057c24 */ /* 0x002fc6000f8e0200 */
[----:B------:R-:W-:Y:S02]  /*0070*/  ISETP.NE.OR P0, PT, RZ, UR6, P0 ;  /* 0x00000006ff007c0c */ /* 0x000fe40008705670 */
[----:B--2---:R-:W-:Y:S01]  /*0080*/  ISETP.GE.AND P1, PT, R5, UR4, PT ;  /* 0x0000000405007c0c */ /* 0x004fe2000bf26270 */
[----:B------:R-:W0:-:S12]  /*0090*/  LDCU.64 UR4, c[0x0][0x358] ;  /* 0x00006b00ff0477ac */ /* 0x000e180008000a00 */
[----:B------:R-:W1:Y:S01]  /*00a0*/  @!P1 LDC.64 R2, c[0x0][0x380] ;  /* 0x0000e000ff029b82 */ /* 0x000e620000000a00 */
[----:B------:R-:W-:Y:S01]  /*00b0*/  @!P1 MOV R4, 0x63 ;  /* 0x0000006300049802 */ /* 0x000fe20000000f00 */
[----:B-1----:R-:W-:-:S04]  /*00c0*/  @!P1 IMAD.WIDE R2, R5, 0x8, R2 ;  /* 0x0000000805029825 */ /* 0x002fc800078e0202 */
[----:B------:R-:W-:-:S05]  /*00d0*/  HFMA2 R5, -RZ, RZ, 0, 0 ;  /* 0x00000000ff057431 */ /* 0x000fca00000001ff */
[----:B0-----:R0:W-:Y:S01]  /*00e0*/  @!P1 STG.E.64 desc[UR4][R2.64+0x100], R4 ;  /* 0x0001000402009986 */ /* 0x0011e2000c101b04 */
[----:B------:R-:W-:Y:S05]  /*00f0*/  @P0 EXIT ;  /* 0x000000000000094d */ /* 0x000fea0003800000 */
[----:B0-----:R-:W0:Y:S02]  /*0100*/  LDC.64 R2, c[0x0][0x380] ;  /* 0x0000e000ff027b82 */ /* 0x001e240000000a00 */
[----:B0-----:R-:W-:-:S05]  /*0110*/  IMAD.WIDE.U32 R2, R0, 0x8, R2 ;  /* 0x0000000800027825 */ /* 0x001fca00078e0002 */
[----:B------:R-:W-:Y:S01]  /*0120*/  STG.E.64 desc[UR4][R2.64], RZ ;  /* 0x000000ff02007986 */ /* 0x000fe2000c101b04 */
[----:B------:R-:W-:Y:S05]  /*0130*/  EXIT ;  /* 0x000000000000794d */ /* 0x000fea0003800000 */
.L_x_186:
        /* <DEDUP_REMOVED lines=12> */
.L_x_201:


//--------------------- .text._ZN3cub18CUB_300001_SM_10006detail11EmptyKernelIvEEvv --------------------------
	.section	.text._ZN3cub18CUB_300001_SM_10006detail11EmptyKernelIvEEvv,"ax",@progbits
	.align	128
        .global         _ZN3cub18CUB_300001_SM_10006detail11EmptyKernelIvEEvv
        .type           _ZN3cub18CUB_300001_SM_10006detail11EmptyKernelIvEEvv,@function
        .size           _ZN3cub18CUB_300001_SM_10006detail11EmptyKernelIvEEvv,(.L_x_202 - _ZN3cub18CUB_300001_SM_10006detail11EmptyKernelIvEEvv)
        .other          _ZN3cub18CUB_300001_SM_10006detail11EmptyKernelIvEEvv,@"STO_CUDA_ENTRY STV_DEFAULT"
_ZN3cub18CUB_300001_SM_10006detail11EmptyKernelIvEEvv:
.text._ZN3cub18CUB_300001_SM_10006detail11EmptyKernelIvEEvv:
[----:B------:R-:W-:Y:S01]  /*0000*/  LDC R1, c[0x0][0x37c] ;  /* 0x0000df00ff017b82 */ /* 0x000fe20000000800 */
[----:B------:R-:W-:Y:S05]  /*0010*/  EXIT ;  /* 0x000000000000794d */ /* 0x000fea0003800000 */
.L_x_187:
        /* <DEDUP_REMOVED lines=14> */
.L_x_202:


//--------------------- .text._Z12addBlockSumsPiPKii --------------------------
	.section	.text._Z12addBlockSumsPiPKii,"ax",@progbits
	.align	128
        .global         _Z12addBlockSumsPiPKii
        .type           _Z12addBlockSumsPiPKii,@function
        .size           _Z12addBlockSumsPiPKii,(.L_x_203 - _Z12addBlockSumsPiPKii)
        .other          _Z12addBlockSumsPiPKii,@"STO_CUDA_ENTRY STV_DEFAULT"
_Z12addBlockSumsPiPKii:
.text._Z12addBlockSumsPiPKii:
[----:B------:R-:W-:Y:S01]  /*0000*/  LDC R1, c[0x0][0x37c] ;  /* 0x0000df00ff017b82 */ /* 0x000fe20000000800 */
[----:B------:R-:W0:Y:S01]  /*0010*/  S2R R7, SR_TID.X ;  /* 0x0000000000077919 */ /* 0x000e220000002100 */
[----:B------:R-:W0:Y:S01]  /*0020*/  LDCU UR4, c[0x0][0x360] ;  /* 0x00006c00ff0477ac */ /* 0x000e220008000800 */
[----:B------:R-:W0:Y:S01]  /*0030*/  S2R R0, SR_CTAID.X ;  /* 0x0000000000007919 */ /* 0x000e220000002500 */
[----:B------:R-:W1:Y:S01]  /*0040*/  LDCU UR5, c[0x0][0x390] ;  /* 0x00007200ff0577ac */ /* 0x000e620008000800 */
[----:B0-----:R-:W-:-:S05]  /*0050*/  IMAD R7, R0, UR4, R7 ;  /* 0x0000000400077c24 */ /* 0x001fca000f8e0207 */
[----:B-1----:R-:W-:-:S04]  /*0060*/  ISETP.GE.AND P0, PT, R7, UR5, PT ;  /* 0x0000000507007c0c */ /* 0x002fc8000bf06270 */
[----:B------:R-:W-:-:S13]  /*0070*/  ISETP.EQ.OR P0, PT, R0, RZ, P0 ;  /* 0x000000ff0000720c */ /* 0x000fda0000702670 */
[----:B------:R-:W-:Y:S05]  /*0080*/  @P0 EXIT ;  /* 0x000000000000094d */ /* 0x000fea0003800000 */
[----:B------:R-:W0:Y:S01]  /*0090*/  LDC.64 R2, c[0x0][0x388] ;  /* 0x0000e200ff027b82 */ /* 0x000e220000000a00 */
[----:B------:R-:W1:Y:S01]  /*00a0*/  LDCU.64 UR4, c[0x0][0x358] ;  /* 0x00006b00ff0477ac */ /* 0x000e620008000a00 */
[----:B------:R-:W-:-:S06]  /*00b0*/  IADD3 R9, PT, PT, R0, -0x1, RZ ;  /* 0xffffffff00097810 */ /* 0x000fcc0007ffe0ff */
[----:B------:R-:W2:Y:S01]  /*00c0*/  LDC.64 R4, c[0x0][0x380] ;  /* 0x0000e000ff047b82 */ /* 0x000ea20000000a00 */
[----:B0-----:R-:W-:-:S06]  /*00d0*/  IMAD.WIDE.U32 R2, R9, 0x4, R2 ;  /* 0x0000000409027825 */ /* 0x001fcc00078e0002 */
[----:B-1----:R-:W3:Y:S01]  /*00e0*/  LDG.E R2, desc[UR4][R2.64] ;  /* 0x0000000402027981 */ /* 0x002ee2000c1e1900 */
[----:B--2---:R-:W-:-:S05]  /*00f0*/  IMAD.WIDE R4, R7, 0x4, R4 ;  /* 0x0000000407047825 */ /* 0x004fca00078e0204 */
[----:B------:R-:W3:Y:S02]  /*0100*/  LDG.E R7, desc[UR4][R4.64] ;  /* 0x0000000404077981 */ /* 0x000ee4000c1e1900 */
[----:B---3--:R-:W-:-:S05]  /*0110*/  IADD3 R7, PT, PT, R2, R7, RZ ;  /* 0x0000000702077210 */ /* 0x008fca0007ffe0ff */
[----:B------:R-:W-:Y:S01]  /*0120*/  STG.E desc[UR4][R4.64], R7 ;  /* 0x0000000704007986 */ /* 0x000fe2000c101904 */
[----:B------:R-:W-:Y:S05]  /*0130*/  EXIT ;  /* 0x000000000000794d */ /* 0x000fea0003800000 */
.L_x_188:
        /* <DEDUP_REMOVED lines=12> */
.L_x_203:


//--------------------- .text._Z18aggregateBlockSumsPii --------------------------
	.section	.text._Z18aggregateBlockSumsPii,"ax",@progbits
	.align	128
        .global         _Z18aggregateBlockSumsPii
        .type           _Z18aggregateBlockSumsPii,@function
        .size           _Z18aggregateBlockSumsPii,(.L_x_204 - _Z18aggregateBlockSumsPii)
        .other          _Z18aggregateBlockSumsPii,@"STO_CUDA_ENTRY STV_DEFAULT"
_Z18aggregateBlockSumsPii:
.text._Z18aggregateBlockSumsPii:
[----:B------:R-:W-:Y:S08]  /*0000*/  LDC R1, c[0x0][0x37c] ;  /* 0x0000df00ff017b82 */ /* 0x000ff00000000800 */
[----:B------:R-:W0:Y:S02]  /*0010*/  LDC R0, c[0x0][0x388] ;  /* 0x0000e200ff007b82 */ /* 0x000e240000000800 */
[----:B0-----:R-:W-:-:S13]  /*0020*/  ISETP.GE.AND P0, PT, R0, 0x2, PT ;  /* 0x000000020000780c */ /* 0x001fda0003f06270 */
[----:B------:R-:W-:Y:S05]  /*0030*/  @!P0 EXIT ;  /* 0x000000000000894d */ /* 0x000fea0003800000 */
[----:B------:R-:W0:Y:S01]  /*0040*/  S2R R11, SR_TID.X ;  /* 0x00000000000b7919 */ /* 0x000e220000002100 */
[----:B------:R-:W0:Y:S01]  /*0050*/  LDC.64 R2, c[0x0][0x380] ;  /* 0x0000e000ff027b82 */ /* 0x000e220000000a00 */
[----:B------:R-:W1:Y:S01]  /*0060*/  LDCU.64 UR6, c[0x0][0x358] ;  /* 0x00006b00ff0677ac */ /* 0x000e620008000a00 */
[----:B------:R-:W2:Y:S06]  /*0070*/  LDCU UR5, c[0x0][0x388] ;  /* 0x00007100ff0577ac */ /* 0x000eac0008000800 */
[----:B------:R-:W3:Y:S01]  /*0080*/  LDC.64 R6, c[0x0][0x380] ;  /* 0x0000e000ff067b82 */ /* 0x000ee20000000a00 */
[----:B------:R-:W-:Y:S01]  /*0090*/  UMOV UR4, 0x1 ;  /* 0x0000000100047882 */ /* 0x000fe20000000000 */
[----:B012---:R-:W-:-:S07]  /*00a0*/  IMAD.WIDE.U32 R2, R11, 0x4, R2 ;  /* 0x000000040b027825 */ /* 0x007fce00078e0002 */
.L_x_190:
[----:B------:R-:W-:-:S04]  /*00b0*/  ISETP.GE.U32.AND P0, PT, R11, UR4, PT ;  /* 0x000000040b007c0c */ /* 0x000fc8000bf06070 */
[----:B------:R-:W-:-:S13]  /*00c0*/  ISETP.GE.U32.OR P0, PT, R11, UR5, !P0 ;  /* 0x000000050b007c0c */ /* 0x000fda000c706470 */
[----:B0-----:R-:W-:Y:S05]  /*00d0*/  @P0 BRA `(.L_x_189) ;  /* 0x0000000000200947 */ /* 0x001fea0003800000 */
[----:B------:R-:W-:Y:S01]  /*00e0*/  VIADD R5, R11, -UR4 ;  /* 0x800000040b057c36 */ /* 0x000fe20008000000 */
[----:B------:R-:W-:Y:S05]  /*00f0*/  WARPSYNC.ALL ;  /* 0x0000000000007948 */ /* 0x000fea0003800000 */
[----:B---3--:R-:W-:-:S06]  /*0100*/  IMAD.WIDE.U32 R4, R5, 0x4, R6 ;  /* 0x0000000405047825 */ /* 0x008fcc00078e0006 */
[----:B------:R-:W2:Y:S01]  /*0110*/  LDG.E R4, desc[UR6][R4.64] ;  /* 0x0000000604047981 */ /* 0x000ea2000c1e1900 */
[----:B------:R-:W-:Y:S06]  /*0120*/  BAR.SYNC.DEFER_BLOCKING 0x0 ;  /* 0x0000000000007b1d */ /* 0x000fec0000010000 */
[----:B------:R-:W2:Y:S02]  /*0130*/  LDG.E R9, desc[UR6][R2.64] ;  /* 0x0000000602097981 */ /* 0x000ea4000c1e1900 */
[----:B--2---:R-:W-:-:S05]  /*0140*/  IADD3 R9, PT, PT, R4, R9, RZ ;  /* 0x0000000904097210 */ /* 0x004fca0007ffe0ff */
[----:B------:R0:W-:Y:S02]  /*0150*/  STG.E desc[UR6][R2.64], R9 ;  /* 0x0000000902007986 */ /* 0x0001e4000c101906 */
.L_x_189:
[----:B------:R-:W-:Y:S05]  /*0160*/  WARPSYNC.ALL ;  /* 0x0000000000007948 */ /* 0x000fea0003800000 */
[----:B------:R-:W-:Y:S01]  /*0170*/  BAR.SYNC.DEFER_BLOCKING 0x0 ;  /* 0x0000000000007b1d */ /* 0x000fe20000010000 */
[----:B------:R-:W-:-:S04]  /*0180*/  USHF.L.U32 UR4, UR4, 0x1, URZ ;  /* 0x0000000104047899 */ /* 0x000fc800080006ff */
[----:B------:R-:W-:-:S09]  /*0190*/  UISETP.GE.AND UP0, UPT, UR4, UR5, UPT ;  /* 0x000000050400728c */ /* 0x000fd2000bf06270 */
[----:B------:R-:W-:Y:S05]  /*01a0*/  BRA.U !UP0, `(.L_x_190) ;  /* 0xfffffffd08c07547 */ /* 0x000fea000b83ffff */
[----:B------:R-:W-:Y:S05]  /*01b0*/  EXIT ;  /* 0x000000000000794d */ /* 0x000fea0003800000 */
.L_x_191:
        /* <DEDUP_REMOVED lines=12> */
.L_x_204:


//--------------------- .text._Z20blockPrefixSumKernelPiS_i --------------------------
	.section	.text._Z20blockPrefixSumKernelPiS_i,"ax",@progbits
	.align	128
        .global         _Z20blockPrefixSumKernelPiS_i
        .type           _Z20blockPrefixSumKernelPiS_i,@function
        .size           _Z20blockPrefixSumKernelPiS_i,(.L_x_205 - _Z20blockPrefixSumKernelPiS_i)
        .other          _Z20blockPrefixSumKernelPiS_i,@"STO_CUDA_ENTRY STV_DEFAULT"
_Z20blockPrefixSumKernelPiS_i:
.text._Z20blockPrefixSumKernelPiS_i:
[----:B------:R-:W-:Y:S01]  /*0000*/  LDC R1, c[0x0][0x37c] ;  /* 0x0000df00ff017b82 */ /* 0x000fe20000000800 */
[----:B------:R-:W0:Y:S01]  /*0010*/  S2R R11, SR_TID.X ;  /* 0x00000000000b7919 */ /* 0x000e220000002100 */
[----:B------:R-:W0:Y:S06]  /*0020*/  LDCU UR4, c[0x0][0x390] ;  /* 0x00007200ff0477ac */ /* 0x000e2c0008000800 */
[----:B------:R-:W1:Y:S01]  /*0030*/  LDC.64 R2, c[0x0][0x380] ;  /* 0x0000e000ff027b82 */ /* 0x000e620000000a00 */
[----:B------:R-:W-:Y:S01]  /*0040*/  IMAD.MOV.U32 R5, RZ, RZ, RZ ;  /* 0x000000ffff057224 */ /* 0x000fe200078e00ff */
[----:B------:R-:W2:Y:S01]  /*0050*/  S2R R12, SR_CTAID.X ;  /* 0x00000000000c7919 */ /* 0x000ea20000002500 */
[----:B------:R-:W2:Y:S01]  /*0060*/  LDCU UR6, c[0x0][0x360] ;  /* 0x00006c00ff0677ac */ /* 0x000ea20008000800 */
[----:B------:R-:W3:Y:S01]  /*0070*/  LDCU.64 UR8, c[0x0][0x358] ;  /* 0x00006b00ff0877ac */ /* 0x000ee20008000a00 */
[----:B0-----:R-:W-:Y:S01]  /*0080*/  ISETP.GE.AND P0, PT, R11, UR4, PT ;  /* 0x000000040b007c0c */ /* 0x001fe2000bf06270 */
[----:B--2---:R-:W-:-:S04]  /*0090*/  IMAD R0, R12, UR6, R11 ;  /* 0x000000060c007c24 */ /* 0x004fc8000f8e020b */
[----:B-1----:R-:W-:-:S08]  /*00a0*/  IMAD.WIDE R2, R0, 0x4, R2 ;  /* 0x0000000400027825 */ /* 0x002fd000078e0202 */
[----:B---3--:R-:W2:Y:S01]  /*00b0*/  @!P0 LDG.E R5, desc[UR8][R2.64] ;  /* 0x0000000802058981 */ /* 0x008ea2000c1e1900 */
[----:B------:R-:W0:Y:S01]  /*00c0*/  S2UR UR5, SR_CgaCtaId ;  /* 0x00000000000579c3 */ /* 0x000e220000008800 */
[----:B------:R-:W-:Y:S01]  /*00d0*/  UMOV UR4, 0x400 ;  /* 0x0000040000047882 */ /* 0x000fe20000000000 */
[----:B------:R-:W-:Y:S02]  /*00e0*/  UISETP.GE.U32.AND UP0, UPT, UR6, 0x2, UPT ;  /* 0x000000020600788c */ /* 0x000fe4000bf06070 */
[----:B0-----:R-:W-:-:S06]  /*00f0*/  ULEA UR4, UR5, UR4, 0x18 ;  /* 0x0000000405047291 */ /* 0x001fcc000f8ec0ff */
[----:B------:R-:W-:-:S05]  /*0100*/  LEA R4, R11, UR4, 0x2 ;  /* 0x000000040b047c11 */ /* 0x000fca000f8e10ff */
[----:B--2---:R0:W-:Y:S01]  /*0110*/  STS [R4], R5 ;  /* 0x0000000504007388 */ /* 0x0041e20000000800 */
[----:B------:R-:W-:Y:S06]  /*0120*/  BAR.SYNC.DEFER_BLOCKING 0x0 ;  /* 0x0000000000007b1d */ /* 0x000fec0000010000 */
[----:B------:R-:W-:Y:S05]  /*0130*/  BRA.U !UP0, `(.L_x_192) ;  /* 0x0000000108407547 */ /* 0x000fea000b800000 */
[----:B0-----:R-:W-:Y:S01]  /*0140*/  LEA R5, R11, 0x2, 0x1 ;  /* 0x000000020b057811 */ /* 0x001fe200078e08ff */
[----:B------:R-:W-:-:S07]  /*0150*/  IMAD.MOV.U32 R6, RZ, RZ, 0x1 ;  /* 0x00000001ff067424 */ /* 0x000fce00078e00ff */
.L_x_193:
[----:B------:R-:W-:-:S04]  /*0160*/  IMAD R7, R5, R6, RZ ;  /* 0x0000000605077224 */ /* 0x000fc800078e02ff */
[----:B------:R-:W-:-:S05]  /*0170*/  VIADD R8, R7, 0xffffffff ;  /* 0xffffffff07087836 */ /* 0x000fca0000000000 */
[----:B------:R-:W-:-:S13]  /*0180*/  ISETP.GE.U32.AND P0, PT, R8, UR6, PT ;  /* 0x0000000608007c0c */ /* 0x000fda000bf06070 */
[----:B------:R-:W-:-:S05]  /*0190*/  @!P0 IMAD.IADD R7, R7, 0x1, -R6 ;  /* 0x0000000107078824 */ /* 0x000fca00078e0a06 */
[----:B------:R-:W-:-:S05]  /*01a0*/  @!P0 LEA R7, R7, UR4, 0x2 ;  /* 0x0000000407078c11 */ /* 0x000fca000f8e10ff */
[C---:B------:R-:W-:Y:S02]  /*01b0*/  @!P0 IMAD R8, R6.reuse, 0x4, R7 ;  /* 0x0000000406088824 */ /* 0x040fe400078e0207 */
[----:B------:R-:W-:Y:S01]  /*01c0*/  @!P0 LDS R7, [R7+-0x4] ;  /* 0xfffffc0007078984 */ /* 0x000fe20000000800 */
[----:B------:R-:W-:-:S03]  /*01d0*/  IMAD.SHL.U32 R6, R6, 0x2, RZ ;  /* 0x0000000206067824 */ /* 0x000fc600078e00ff */
[----:B------:R-:W0:Y:S02]  /*01e0*/  @!P0 LDS R10, [R8+-0x4] ;  /* 0xfffffc00080a8984 */ /* 0x000e240000000800 */
[----:B0-----:R-:W-:-:S05]  /*01f0*/  @!P0 IADD3 R9, PT, PT, R7, R10, RZ ;  /* 0x0000000a07098210 */ /* 0x001fca0007ffe0ff */
[----:B------:R1:W-:Y:S01]  /*0200*/  @!P0 STS [R8+-0x4], R9 ;  /* 0xfffffc0908008388 */ /* 0x0003e20000000800 */
[----:B------:R-:W-:Y:S01]  /*0210*/  BAR.SYNC.DEFER_BLOCKING 0x0 ;  /* 0x0000000000007b1d */ /* 0x000fe20000010000 */
[----:B------:R-:W-:-:S13]  /*0220*/  ISETP.GE.U32.AND P0, PT, R6, UR6, PT ;  /* 0x0000000606007c0c */ /* 0x000fda000bf06070 */
[----:B-1----:R-:W-:Y:S05]  /*0230*/  @!P0 BRA `(.L_x_193) ;  /* 0xfffffffc00c88947 */ /* 0x002fea000383ffff */
.L_x_192:
[----:B------:R-:W-:Y:S01]  /*0240*/  UIADD3 UR5, UPT, UPT, UR6, -0x1, URZ ;  /* 0xffffffff06057890 */ /* 0x000fe2000fffe0ff */
[----:B------:R-:W-:Y:S05]  /*0250*/  BSSY.RECONVERGENT B0, `(.L_x_194) ;  /* 0x000000b000007945 */ /* 0x000fea0003800200 */
[----:B------:R-:W-:-:S13]  /*0260*/  ISETP.NE.AND P0, PT, R11, UR5, PT ;  /* 0x000000050b007c0c */ /* 0x000fda000bf05270 */
[----:B------:R-:W-:Y:S05]  /*0270*/  @P0 BRA `(.L_x_195) ;  /* 0x0000000000200947 */ /* 0x000fea0003800000 */
[----:B------:R-:W1:Y:S02]  /*0280*/  LDC.64 R6, c[0x0][0x388] ;  /* 0x0000e200ff067b82 */ /* 0x000e640000000a00 */
[----:B-1----:R-:W-:-:S04]  /*0290*/  ISETP.NE.U32.AND P0, PT, R6, RZ, PT ;  /* 0x000000ff0600720c */ /* 0x002fc80003f05070 */
[----:B------:R-:W-:-:S13]  /*02a0*/  ISETP.NE.AND.EX P0, PT, R7, RZ, PT, P0 ;  /* 0x000000ff0700720c */ /* 0x000fda0003f05300 */
[----:B0-----:R-:W0:Y:S01]  /*02b0*/  @P0 LDS R5, [R4] ;  /* 0x0000000004050984 */ /* 0x001e220000000800 */
[----:B------:R-:W1:Y:S03]  /*02c0*/  @P0 LDC.64 R6, c[0x0][0x388] ;  /* 0x0000e200ff060b82 */ /* 0x000e660000000a00 */
[----:B------:R2:W-:Y:S01]  /*02d0*/  STS [R4], RZ ;  /* 0x000000ff04007388 */ /* 0x0005e20000000800 */
[----:B-1----:R-:W-:-:S05]  /*02e0*/  @P0 IMAD.WIDE.U32 R6, R12, 0x4, R6 ;  /* 0x000000040c060825 */ /* 0x002fca00078e0006 */
[----:B0-----:R2:W-:Y:S02]  /*02f0*/  @P0 STG.E desc[UR8][R6.64], R5 ;  /* 0x0000000506000986 */ /* 0x0015e4000c101908 */
.L_x_195:
[----:B------:R-:W-:Y:S05]  /*0300*/  BSYNC.RECONVERGENT B0 ;  /* 0x0000000000007941 */ /* 0x000fea0003800200 */
.L_x_194:
[----:B------:R-:W-:Y:S01]  /*0310*/  BAR.SYNC.DEFER_BLOCKING 0x0 ;  /* 0x0000000000007b1d */ /* 0x000fe20000010000 */
[----:B------:R-:W-:-:S09]  /*0320*/  UISETP.GE.U32.AND UP0, UPT, UR6, 0x2, UPT ;  /* 0x000000020600788c */ /* 0x000fd2000bf06070 */
[----:B------:R-:W-:Y:S05]  /*0330*/  BRA.U !UP0, `(.L_x_196) ;  /* 0x0000000108487547 */ /* 0x000fea000b800000 */
[----:B------:R-:W-:Y:S01]  /*0340*/  LEA R11, R11, 0x2, 0x1 ;  /* 0x000000020b0b7811 */ /* 0x000fe200078e08ff */
[----:B------:R-:W-:-:S06]  /*0350*/  UMOV UR5, UR6 ;  /* 0x0000000600057c82 */ /* 0x000fcc0008000000 */
.L_x_197:
[----:B------:R-:W-:Y:S02]  /*0360*/  USHF.R.U32.HI UR7, URZ, 0x1, UR5 ;  /* 0x00000001ff077899 */ /* 0x000fe40008011605 */
[----:B------:R-:W-:-:S04]  /*0370*/  UISETP.GT.U32.AND UP0, UPT, UR5, 0x3, UPT ;  /* 0x000000030500788c */ /* 0x000fc8000bf04070 */
[----:B012---:R-:W-:Y:S01]  /*0380*/  IMAD R5, R11, UR7, RZ ;  /* 0x000000070b057c24 */ /* 0x007fe2000f8e02ff */
[----:B------:R-:W-:-:S03]  /*0390*/  UMOV UR5, UR7 ;  /* 0x0000000700057c82 */ /* 0x000fc60008000000 */
[----:B------:R-:W-:-:S05]  /*03a0*/  VIADD R6, R5, 0xffffffff ;  /* 0xffffffff05067836 */ /* 0x000fca0000000000 */
[----:B------:R-:W-:-:S13]  /*03b0*/  ISETP.GE.U32.AND P0, PT, R6, UR6, PT ;  /* 0x0000000606007c0c */ /* 0x000fda000bf06070 */
[C---:B------:R-:W-:Y:S02]  /*03c0*/  @!P0 IADD3 R6, PT, PT, R5.reuse, -UR7, RZ ;  /* 0x8000000705068c10 */ /* 0x040fe4000fffe0ff */
[----:B------:R-:W-:Y:S02]  /*03d0*/  @!P0 LEA R5, R5, UR4, 0x2 ;  /* 0x0000000405058c11 */ /* 0x000fe4000f8e10ff */
[----:B------:R-:W-:-:S03]  /*03e0*/  @!P0 LEA R7, R6, UR4, 0x2 ;  /* 0x0000000406078c11 */ /* 0x000fc6000f8e10ff */
[----:B------:R-:W-:Y:S04]  /*03f0*/  @!P0 LDS R6, [R5+-0x4] ;  /* 0xfffffc0005068984 */ /* 0x000fe80000000800 */
[----:B------:R-:W0:Y:S02]  /*0400*/  @!P0 LDS R9, [R7+-0x4] ;  /* 0xfffffc0007098984 */ /* 0x000e240000000800 */
[----:B0-----:R-:W-:-:S05]  /*0410*/  @!P0 IMAD.IADD R8, R6, 0x1, R9 ;  /* 0x0000000106088824 */ /* 0x001fca00078e0209 */
[----:B------:R1:W-:Y:S04]  /*0420*/  @!P0 STS [R5+-0x4], R8 ;  /* 0xfffffc0805008388 */ /* 0x0003e80000000800 */
[----:B------:R1:W-:Y:S01]  /*0430*/  @!P0 STS [R7+-0x4], R6 ;  /* 0xfffffc0607008388 */ /* 0x0003e20000000800 */
[----:B------:R-:W-:Y:S06]  /*0440*/  BAR.SYNC.DEFER_BLOCKING 0x0 ;  /* 0x0000000000007b1d */ /* 0x000fec0000010000 */
[----:B------:R-:W-:Y:S05]  /*0450*/  BRA.U UP0, `(.L_x_197) ;  /* 0xfffffffd00c07547 */ /* 0x000fea000b83ffff */
.L_x_196:
[----:B------:R-:W3:Y:S02]  /*0460*/  LDCU UR5, c[0x0][0x390] ;  /* 0x00007200ff0577ac */ /* 0x000ee40008000800 */
[----:B---3--:R-:W-:-:S13]  /*0470*/  ISETP.GE.AND P0, PT, R0, UR5, PT ;  /* 0x0000000500007c0c */ /* 0x008fda000bf06270 */
[----:B------:R-:W-:Y:S05]  /*0480*/  @P0 EXIT ;  /* 0x000000000000094d */ /* 0x000fea0003800000 */
[----:B012---:R-:W0:Y:S04]  /*0490*/  LDS R5, [R4] ;  /* 0x0000000004057984 */ /* 0x007e280000000800 */
[----:B0-----:R-:W-:Y:S01]  /*04a0*/  STG.E desc[UR8][R2.64], R5 ;  /* 0x0000000502007986 */ /* 0x001fe2000c101908 */
[----:B------:R-:W-:Y:S05]  /*04b0*/  EXIT ;  /* 0x000000000000794d */ /* 0x000fea0003800000 */
.L_x_198:
        /* <DEDUP_REMOVED lines=12> */
.L_x_205:


//--------------------- .nv.shared._ZN3cub18CUB_300001_SM_10006detail4scan16DeviceScanKernelINS2_10policy_hubIiiimN4cuda3std3__44plusIvEEE10Policy1000EN6thrust24THRUST_300001_SM_1000_NS6detail15normal_iteratorINSD_10device_ptrIiEEEESI_NS0_13ScanTileStateIiLb1EEES9_NS1_10InputValueIiPiEEmiLb0EiEEvT0_T1_T2_iT3_T4_T5_ --------------------------
	.section	.nv.shared._ZN3cub18CUB_300001_SM_10006detail4scan16DeviceScanKernelINS2_10policy_hubIiiimN4cuda3std3__44plusIvEEE10Policy1000EN6thrust24THRUST_300001_SM_1000_NS6detail15normal_iteratorINSD_10device_ptrIiEEEESI_NS0_13ScanTileStateIiLb1EEES9_NS1_10InputValueIiPiEEmiLb0EiEEvT0_T1_T2_iT3_T4_T5_,"aw",@nobits
	.sectionflags	@""
	.align	16
.nv.shared._ZN3cub18CUB_300001_SM_10006detail4scan16DeviceScanKernelINS2_10policy_hubIiiimN4cuda3std3__44plusIvEEE10Policy1000EN6thrust24THRUST_300001_SM_1000_NS6detail15normal_iteratorINSD_10device_ptrIiEEEESI_NS0_13ScanTileStateIiLb1EEES9_NS1_10InputValueIiPiEEmiLb0EiEEvT0_T1_T2_iT3_T4_T5_:
	.zero		32656


//--------------------- .nv.shared.reserved.0     --------------------------
	.section	.nv.shared.reserved.0,"aw",@nobits
	.weak		__nv_reservedSMEM_offset_0_alias
	.size		__nv_reservedSMEM_offset_0_alias, 0, 64
	.other		__nv_reservedSMEM_offset_0_alias,@"STO_CUDA_RESERVED_SHARED STV_DEFAULT"
__nv_reservedSMEM_offset_0_alias:
	.zero		0
	.zero		64


//--------------------- .nv.global                --------------------------
	.section	.nv.global,"aw",@nobits
.nv.global:
	.type		_ZN34_INTERNAL_b968a0b5_4_k_cu_17ac228d6thrust24THRUST_300001_SM_1000_NS3seqE,@object
	.size		_ZN34_INTERNAL_b968a0b5_4_k_cu_17ac228d6thrust24THRUST_300001_SM_1000_NS3seqE,(_ZN34_INTERNAL_b968a0b5_4_k_cu_17ac228d4cuda3std3__48in_placeE - _ZN34_INTERNAL_b968a0b5_4_k_cu_17ac228d6thrust24THRUST_300001_SM_1000_NS3seqE)
_ZN34_INTERNAL_b968a0b5_4_k_cu_17ac228d6thrust24THRUST_300001_SM_1000_NS3seqE:
	.zero		1
	.type		_ZN34_INTERNAL_b968a0b5_4_k_cu_17ac228d4cuda3std3__48in_placeE,@object
	.size		_ZN34_INTERNAL_b968a0b5_4_k_cu_17ac228d4cuda3std3__48in_placeE,(_ZN34_INTERNAL_b968a0b5_4_k_cu_17ac228d4cuda3std6ranges3__45__cpo4sizeE - _ZN34_INTERNAL_b968a0b5_4_k_cu_17ac228d4cuda3std3__48in_placeE)
_ZN34_INTERNAL_b968a0b5_4_k_cu_17ac228d4cuda3std3__48in_placeE:
	.zero		1
	.type		_ZN34_INTERNAL_b968a0b5_4_k_cu_17ac228d4cuda3std6ranges3__45__cpo4sizeE,@object
	.size		_ZN34_INTERNAL_b968a0b5_4_k_cu_17ac228d4cuda3std6ranges3__45__cpo4sizeE,(_ZN34_INTERNAL_b968a0b5_4_k_cu_17ac228d6thrust24THRUST_300001_SM_1000_NS12placeholders2_3E - _ZN34_INTERNAL_b968a0b5_4_k_cu_17ac228d4cuda3std6ranges3__45__cpo4sizeE)
_ZN34_INTERNAL_b968a0b5_4_k_cu_17ac228d4cuda3std6ranges3__45__cpo4sizeE:
	.zero		1
	.type		_ZN34_INTERNAL_b968a0b5_4_k_cu_17ac228d6thrust24THRUST_300001_SM_1000_NS12placeholders2_3E,@object
	.size		_ZN34_INTERNAL_b968a0b5_4_k_cu_17ac228d6thrust24THRUST_300001_SM_1000_NS12placeholders2_3E,(_ZN34_INTERNAL_b968a0b5_4_k_cu_17ac228d4cuda3std3__45__cpo6cbeginE - _ZN34_INTERNAL_b968a0b5_4_k_cu_17ac228d6thrust24THRUST_300001_SM_1000_NS12placeholders2_3E)
_ZN34_INTERNAL_b968a0b5_4_k_cu_17ac228d6thrust24THRUST_300001_SM_1000_NS12placeholders2_3E:
	.zero		1
	.type		_ZN34_INTERNAL_b968a0b5_4_k_cu_17ac228d4cuda3std3__45__cpo6cbeginE,@object
	.size		_ZN34_INTERNAL_b968a0b5_4_k_cu_17ac228d4cuda3std3__45__cpo6cbeginE,(_ZN34_INTERNAL_b968a0b5_4_k_cu_17ac228d4cuda3std6ranges3__45__cpo6cbeginE - _ZN34_INTERNAL_b968a0b5_4_k_cu_17ac228d4cuda3std3__45__cpo6cbeginE)
_ZN34_INTERNAL_b968a0b5_4_k_cu_17ac228d4cuda3std3__45__cpo6cbeginE:
	.zero		1
	.type		_ZN34_INTERNAL_b968a0b5_4_k_cu_17ac228d4cuda3std6ranges3__45__cpo6cbeginE,@object
	.size		_ZN34_INTERNAL_b968a0b5_4_k_cu_17ac228d4cuda3std6ranges3__45__cpo6cbeginE,(_ZN34_INTERNAL_b968a0b5_4_k_cu_17ac228d6thrust24THRUST_300001_SM_1000_NS12placeholders2_7E - _ZN34_INTERNAL_b968a0b5_4_k_cu_17ac228d4cuda3std6ranges3__45__cpo6cbeginE)
_ZN34_INTERNAL_b968a0b5_4_k_cu_17ac228d4cuda3std6ranges3__45__cpo6cbeginE:
	.zero		1
	.type		_ZN34_INTERNAL_b968a0b5_4_k_cu_17ac228d6thrust24THRUST_300001_SM_1000_NS12placeholders2_7E,@object
	.size		_ZN34_INTERNAL_b968a0b5_4_k_cu_17ac228d6thrust24THRUST_300001_SM_1000_NS12placeholders2_7E,(_ZN34_INTERNAL_b968a0b5_4_k_cu_17ac228d4cuda3std3__45__cpo7crbeginE - _ZN34_INTERNAL_b968a0b5_4_k_cu_17ac228d6thrust24THRUST_300001_SM_1000_NS12placeholders2_7E)
_ZN34_INTERNAL_b968a0b5_4_k_cu_17ac228d6thrust24THRUST_300001_SM_1000_NS12placeholders2_7E:
	.zero		1
	.type		_ZN34_INTERNAL_b968a0b5_4_k_cu_17ac228d4cuda3std3__45__cpo7crbeginE,@object
	.size		_ZN34_INTERNAL_b968a0b5_4_k_cu_17ac228d4cuda3std3__45__cpo7crbeginE,(_ZN34_INTERNAL_b968a0b5_4_k_cu_17ac228d4cuda3std6ranges3__45__cpo4nextE - _ZN34_INTERNAL_b968a0b5_4_k_cu_17ac228d4cuda3std3__45__cpo7crbeginE)
_ZN34_INTERNAL_b968a0b5_4_k_cu_17ac228d4cuda3std3__45__cpo7crbeginE:
	.zero		1
	.type		_ZN34_INTERNAL_b968a0b5_4_k_cu_17ac228d4cuda3std6ranges3__45__cpo4nextE,@object
	.size		_ZN34_INTERNAL_b968a0b5_4_k_cu_17ac228d4cuda3std6ranges3__45__cpo4nextE,(_ZN34_INTERNAL_b968a0b5_4_k_cu_17ac228d4cuda3std6ranges3__45__cpo4swapE - _ZN34_INTERNAL_b968a0b5_4_k_cu_17ac228d4cuda3std6ranges3__45__cpo4nextE)
_ZN34_INTERNAL_b968a0b5_4_k_cu_17ac228d4cuda3std6ranges3__45__cpo4nextE:
	.zero		1
	.type		_ZN34_INTERNAL_b968a0b5_4_k_cu_17ac228d4cuda3std6ranges3__45__cpo4swapE,@object
	.size		_ZN34_INTERNAL_b968a0b5_4_k_cu_17ac228d4cuda3std6ranges3__45__cpo4swapE,(_ZN34_INTERNAL_b968a0b5_4_k_cu_17ac228d6thrust24THRUST_300001_SM_1000_NS8cuda_cub10par_nosyncE - _ZN34_INTERNAL_b968a0b5_4_k_cu_17ac228d4cuda3std6ranges3__45__cpo4swapE)
_ZN34_INTERNAL_b968a0b5_4_k_cu_17ac228d4cuda3std6ranges3__45__cpo4swapE:
	.zero		1
	.type		_ZN34_INTERNAL_b968a0b5_4_k_cu_17ac228d6thrust24THRUST_300001_SM_1000_NS8cuda_cub10par_nosyncE,@object
	.size		_ZN34_INTERNAL_b968a0b5_4_k_cu_17ac228d6thrust24THRUST_300001_SM_1000_NS8cuda_cub10par_nosyncE,(_ZN34_INTERNAL_b968a0b5_4_k_cu_17ac228d6thrust24THRUST_300001_SM_1000_NS12placeholders2_9E - _ZN34_INTERNAL_b968a0b5_4_k_cu_17ac228d6thrust24THRUST_300001_SM_1000_NS8cuda_cub10par_nosyncE)
_ZN34_INTERNAL_b968a0b5_4_k_cu_17ac228d6thrust24THRUST_300001_SM_1000_NS8cuda_cub10par_nosyncE:
	.zero		1
	.type		_ZN34_INTERNAL_b968a0b5_4_k_cu_17ac228d6thrust24THRUST_300001_SM_1000_NS12placeholders2_9E,@object
	.size		_ZN34_INTERNAL_b968a0b5_4_k_cu_17ac228d6thrust24THRUST_300001_SM_1000_NS12placeholders2_9E,(_ZN34_INTERNAL_b968a0b5_4_k_cu_17ac228d4cuda3std3__436_GLOBAL__N__b968a0b5_4_k_cu_17ac228d6ignoreE - _ZN34_INTERNAL_b968a0b5_4_k_cu_17ac228d6thrust24THRUST_300001_SM_1000_NS12placeholders2_9E)
_ZN34_INTERNAL_b968a0b5_4_k_cu_17ac228d6thrust24THRUST_300001_SM_1000_NS12placeholders2_9E:
	.zero		1
	.type		_ZN34_INTERNAL_b968a0b5_4_k_cu_17ac228d4cuda3std3__436_GLOBAL__N__b968a0b5_4_k_cu_17ac228d6ignoreE,@object
	.size		_ZN34_INTERNAL_b968a0b5_4_k_cu_17ac228d4cuda3std3__436_GLOBAL__N__b968a0b5_4_k_cu_17ac228d6ignoreE,(_ZN34_INTERNAL_b968a0b5_4_k_cu_17ac228d4cuda3std6ranges3__45__cpo4dataE - _ZN34_INTERNAL_b968a0b5_4_k_cu_17ac228d4cuda3std3__436_GLOBAL__N__b968a0b5_4_k_cu_17ac228d6ignoreE)
_ZN34_INTERNAL_b968a0b5_4_k_cu_17ac228d4cuda3std3__436_GLOBAL__N__b968a0b5_4_k_cu_17ac228d6ignoreE:
	.zero		1
	.type		_ZN34_INTERNAL_b968a0b5_4_k_cu_17ac228d4cuda3std6ranges3__45__cpo4dataE,@object
	.size		_ZN34_INTERNAL_b968a0b5_4_k_cu_17ac228d4cuda3std6ranges3__45__cpo4dataE,(_ZN34_INTERNAL_b968a0b5_4_k_cu_17ac228d6thrust24THRUST_300001_SM_1000_NS12placeholders2_1E - _ZN34_INTERNAL_b968a0b5_4_k_cu_17ac228d4cuda3std6ranges3__45__cpo4dataE)
_ZN34_INTERNAL_b968a0b5_4_k_cu_17ac228d4cuda3std6ranges3__45__cpo4dataE:
	.zero		1
	.type		_ZN34_INTERNAL_b968a0b5_4_k_cu_17ac228d6thrust24THRUST_300001_SM_1000_NS12placeholders2_1E,@object
	.size		_ZN34_INTERNAL_b968a0b5_4_k_cu_17ac228d6thrust24THRUST_300001_SM_1000_NS12placeholders2_1E,(_ZN34_INTERNAL_b968a0b5_4_k_cu_17ac228d4cuda3std3__45__cpo5beginE - _ZN34_INTERNAL_b968a0b5_4_k_cu_17ac228d6thrust24THRUST_300001_SM_1000_NS12placeholders2_1E)
_ZN34_INTERNAL_b968a0b5_4_k_cu_17ac228d6thrust24THRUST_300001_SM_1000_NS12placeholders2_1E:
	.zero		1
	.type		_ZN34_INTERNAL_b968a0b5_4_k_cu_17ac228d4cuda3std3__45__cpo5beginE,@object
	.size		_ZN34_INTERNAL_b968a0b5_4_k_cu_17ac228d4cuda3std3__45__cpo5beginE,(_ZN34_INTERNAL_b968a0b5_4_k_cu_17ac228d4cuda3std6ranges3__45__cpo5beginE - _ZN34_INTERNAL_b968a0b5_4_k_cu_17ac228d4cuda3std3__45__cpo5beginE)
_ZN34_INTERNAL_b968a0b5_4_k_cu_17ac228d4cuda3std3__45__cpo5beginE:
	.zero		1
	.type		_ZN34_INTERNAL_b968a0b5_4_k_cu_17ac228d4cuda3std6ranges3__45__cpo5beginE,@object
	.size		_ZN34_INTERNAL_b968a0b5_4_k_cu_17ac228d4cuda3std6ranges3__45__cpo5beginE,(_ZN34_INTERNAL_b968a0b5_4_k_cu_17ac228d6thrust24THRUST_300001_SM_1000_NS12placeholders2_5E - _ZN34_INTERNAL_b968a0b5_4_k_cu_17ac228d4cuda3std6ranges3__45__cpo5beginE)
_ZN34_INTERNAL_b968a0b5_4_k_cu_17ac228d4cuda3std6ranges3__45__cpo5beginE:
	.zero		1
	.type		_ZN34_INTERNAL_b968a0b5_4_k_cu_17ac228d6thrust24THRUST_300001_SM_1000_NS12placeholders2_5E,@object
	.size		_ZN34_INTERNAL_b968a0b5_4_k_cu_17ac228d6thrust24THRUST_300001_SM_1000_NS12placeholders2_5E,(_ZN34_INTERNAL_b968a0b5_4_k_cu_17ac228d4cuda3std3__45__cpo6rbeginE - _ZN34_INTERNAL_b968a0b5_4_k_cu_17ac228d6thrust24THRUST_300001_SM_1000_NS12placeholders2_5E)
_ZN34_INTERNAL_b968a0b5_4_k_cu_17ac228d6thrust24THRUST_300001_SM_1000_NS12placeholders2_5E:
	.zero		1
	.type		_ZN34_INTERNAL_b968a0b5_4_k_cu_17ac228d4cuda3std3__45__cpo6rbeginE,@object
	.size		_ZN34_INTERNAL_b968a0b5_4_k_cu_17ac228d4cuda3std3__45__cpo6rbeginE,(_ZN34_INTERNAL_b968a0b5_4_k_cu_17ac228d4cuda3std6ranges3__45__cpo7advanceE - _ZN34_INTERNAL_b968a0b5_4_k_cu_17ac228d4cuda3std3__45__cpo6rbeginE)
_ZN34_INTERNAL_b968a0b5_4_k_cu_17ac228d4cuda3std3__45__cpo6rbeginE:
	.zero		1
	.type		_ZN34_INTERNAL_b968a0b5_4_k_cu_17ac228d4cuda3std6ranges3__45__cpo7advanceE,@object
	.size		_ZN34_INTERNAL_b968a0b5_4_k_cu_17ac228d4cuda3std6ranges3__45__cpo7advanceE,(_ZN34_INTERNAL_b968a0b5_4_k_cu_17ac228d4cuda3std3__47nulloptE - _ZN34_INTERNAL_b968a0b5_4_k_cu_17ac228d4cuda3std6ranges3__45__cpo7advanceE)
_ZN34_INTERNAL_b968a0b5_4_k_cu_17ac228d4cuda3std6ranges3__45__cpo7advanceE:
	.zero		1
	.type		_ZN34_INTERNAL_b968a0b5_4_k_cu_17ac228d4cuda3std3__47nulloptE,@object
	.size		_ZN34_INTERNAL_b968a0b5_4_k_cu_17ac228d4cuda3std3__47nulloptE,(_ZN34_INTERNAL_b968a0b5_4_k_cu_17ac228d4cuda3std6ranges3__45__cpo8distanceE - _ZN34_INTERNAL_b968a0b5_4_k_cu_17ac228d4cuda3std3__47nulloptE)
_ZN34_INTERNAL_b968a0b5_4_k_cu_17ac228d4cuda3std3__47nulloptE:
	.zero		1
	.type		_ZN34_INTERNAL_b968a0b5_4_k_cu_17ac228d4cuda3std6ranges3__45__cpo8distanceE,@object
	.size		_ZN34_INTERNAL_b968a0b5_4_k_cu_17ac228d4cuda3std6ranges3__45__cpo8distanceE,(_ZN34_INTERNAL_b968a0b5_4_k_cu_17ac228d6thrust24THRUST_300001_SM_1000_NS12placeholders3_10E - _ZN34_INTERNAL_b968a0b5_4_k_cu_17ac228d4cuda3std6ranges3__45__cpo8distanceE)
_ZN34_INTERNAL_b968a0b5_4_k_cu_17ac228d4cuda3std6ranges3__45__cpo8distanceE:
	.zero		1
	.type		_ZN34_INTERNAL_b968a0b5_4_k_cu_17ac228d6thrust24THRUST_300001_SM_1000_NS12placeholders3_10E,@object
	.size		_ZN34_INTERNAL_b968a0b5_4_k_cu_17ac228d6thrust24THRUST_300001_SM_1000_NS12placeholders3_10E,(_ZN34_INTERNAL_b968a0b5_4_k_cu_17ac228d4cuda3std3__419piecewise_constructE - _ZN34_INTERNAL_b968a0b5_4_k_cu_17ac228d6thrust24THRUST_300001_SM_1000_NS12placeholders3_10E)
_ZN34_INTERNAL_b968a0b5_4_k_cu_17ac228d6thrust24THRUST_300001_SM_1000_NS12placeholders3_10E:
	.zero		1
	.type		_ZN34_INTERNAL_b968a0b5_4_k_cu_17ac228d4cuda3std3__419piecewise_constructE,@object
	.size		_ZN34_INTERNAL_b968a0b5_4_k_cu_17ac228d4cuda3std3__419piecewise_constructE,(_ZN34_INTERNAL_b968a0b5_4_k_cu_17ac228d4cuda3std6ranges3__45__cpo5cdataE - _ZN34_INTERNAL_b968a0b5_4_k_cu_17ac228d4cuda3std3__419piecewise_constructE)
_ZN34_INTERNAL_b968a0b5_4_k_cu_17ac228d4cuda3std3__419piecewise_constructE:
	.zero		1
	.type		_ZN34_INTERNAL_b968a0b5_4_k_cu_17ac228d4cuda3std6ranges3__45__cpo5cdataE,@object
	.size		_ZN34_INTERNAL_b968a0b5_4_k_cu_17ac228d4cuda3std6ranges3__45__cpo5cdataE,(_ZN34_INTERNAL_b968a0b5_4_k_cu_17ac228d6thrust24THRUST_300001_SM_1000_NS12placeholders2_2E - _ZN34_INTERNAL_b968a0b5_4_k_cu_17ac228d4cuda3std6ranges3__45__cpo5cdataE)
_ZN34_INTERNAL_b968a0b5_4_k_cu_17ac228d4cuda3std6ranges3__45__cpo5cdataE:
	.zero		1
	.type		_ZN34_INTERNAL_b968a0b5_4_k_cu_17ac228d6thrust24THRUST_300001_SM_1000_NS12placeholders2_2E,@object
	.size		_ZN34_INTERNAL_b968a0b5_4_k_cu_17ac228d6thrust24THRUST_300001_SM_1000_NS12placeholders2_2E,(_ZN34_INTERNAL_b968a0b5_4_k_cu_17ac228d4cuda3std3__45__cpo3endE - _ZN34_INTERNAL_b968a0b5_4_k_cu_17ac228d6thrust24THRUST_300001_SM_1000_NS12placeholders2_2E)
_ZN34_INTERNAL_b968a0b5_4_k_cu_17ac228d6thrust24THRUST_300001_SM_1000_NS12placeholders2_2E:
	.zero		1
	.type		_ZN34_INTERNAL_b968a0b5_4_k_cu_17ac228d4cuda3std3__45__cpo3endE,@object
	.size		_ZN34_INTERNAL_b968a0b5_4_k_cu_17ac228d4cuda3std3__45__cpo3endE,(_ZN34_INTERNAL_b968a0b5_4_k_cu_17ac228d4cuda3std6ranges3__45__cpo3endE - _ZN34_INTERNAL_b968a0b5_4_k_cu_17ac228d4cuda3std3__45__cpo3endE)
_ZN34_INTERNAL_b968a0b5_4_k_cu_17ac228d4cuda3std3__45__cpo3endE:
	.zero		1
	.type		_ZN34_INTERNAL_b968a0b5_4_k_cu_17ac228d4cuda3std6ranges3__45__cpo3endE,@object
	.size		_ZN34_INTERNAL_b968a0b5_4_k_cu_17ac228d4cuda3std6ranges3__45__cpo3endE,(_ZN34_INTERNAL_b968a0b5_4_k_cu_17ac228d6thrust24THRUST_300001_SM_1000_NS12placeholders2_6E - _ZN34_INTERNAL_b968a0b5_4_k_cu_17ac228d4cuda3std6ranges3__45__cpo3endE)
_ZN34_INTERNAL_b968a0b5_4_k_cu_17ac228d4cuda3std6ranges3__45__cpo3endE:
	.zero		1
	.type		_ZN34_INTERNAL_b968a0b5_4_k_cu_17ac228d6thrust24THRUST_300001_SM_1000_NS12placeholders2_6E,@object
	.size		_ZN34_INTERNAL_b968a0b5_4_k_cu_17ac228d6thrust24THRUST_300001_SM_1000_NS12placeholders2_6E,(_ZN34_INTERNAL_b968a0b5_4_k_cu_17ac228d4cuda3std3__45__cpo4rendE - _ZN34_INTERNAL_b968a0b5_4_k_cu_17ac228d6thrust24THRUST_300001_SM_1000_NS12placeholders2_6E)
_ZN34_INTERNAL_b968a0b5_4_k_cu_17ac228d6thrust24THRUST_300001_SM_1000_NS12placeholders2_6E:
	.zero		1
	.type		_ZN34_INTERNAL_b968a0b5_4_k_cu_17ac228d4cuda3std3__45__cpo4rendE,@object
	.size		_ZN34_INTERNAL_b968a0b5_4_k_cu_17ac228d4cuda3std3__45__cpo4rendE,(_ZN34_INTERNAL_b968a0b5_4_k_cu_17ac228d4cuda3std6ranges3__45__cpo9iter_swapE - _ZN34_INTERNAL_b968a0b5_4_k_cu_17ac228d4cuda3std3__45__cpo4rendE)
_ZN34_INTERNAL_b968a0b5_4_k_cu_17ac228d4cuda3std3__45__cpo4rendE:
	.zero		1
	.type		_ZN34_INTERNAL_b968a0b5_4_k_cu_17ac228d4cuda3std6ranges3__45__cpo9iter_swapE,@object
	.size		_ZN34_INTERNAL_b968a0b5_4_k_cu_17ac228d4cuda3std6ranges3__45__cpo9iter_swapE,(_ZN34_INTERNAL_b968a0b5_4_k_cu_17ac228d4cuda3std3__48unexpectE - _ZN34_INTERNAL_b968a0b5_4_k_cu_17ac228d4cuda3std6ranges3__45__cpo9iter_swapE)
_ZN34_INTERNAL_b968a0b5_4_k_cu_17ac228d4cuda3std6ranges3__45__cpo9iter_swapE:
	.zero		1
	.type		_ZN34_INTERNAL_b968a0b5_4_k_cu_17ac228d4cuda3std3__48unexpectE,@object
	.size		_ZN34_INTERNAL_b968a0b5_4_k_cu_17ac228d4cuda3std3__48unexpectE,(_ZN34_INTERNAL_b968a0b5_4_k_cu_17ac228d6thrust24THRUST_300001_SM_1000_NS8cuda_cub3parE - _ZN34_INTERNAL_b968a0b5_4_k_cu_17ac228d4cuda3std3__48unexpectE)
_ZN34_INTERNAL_b968a0b5_4_k_cu_17ac228d4cuda3std3__48unexpectE:
	.zero		1
	.type		_ZN34_INTERNAL_b968a0b5_4_k_cu_17ac228d6thrust24THRUST_300001_SM_1000_NS8cuda_cub3parE,@object
	.size		_ZN34_INTERNAL_b968a0b5_4_k_cu_17ac228d6thrust24THRUST_300001_SM_1000_NS8cuda_cub3parE,(_ZN34_INTERNAL_b968a0b5_4_k_cu_17ac228d6thrust24THRUST_300001_SM_1000_NS12placeholders2_4E - _ZN34_INTERNAL_b968a0b5_4_k_cu_17ac228d6thrust24THRUST_300001_SM_1000_NS8cuda_cub3parE)
_ZN34_INTERNAL_b968a0b5_4_k_cu_17ac228d6thrust24THRUST_300001_SM_1000_NS8cuda_cub3parE:
	.zero		1
	.type		_ZN34_INTERNAL_b968a0b5_4_k_cu_17ac228d6thrust24THRUST_300001_SM_1000_NS12placeholders2_4E,@object
	.size		_ZN34_INTERNAL_b968a0b5_4_k_cu_17ac228d6thrust24THRUST_300001_SM_1000_NS12placeholders2_4E,(_ZN34_INTERNAL_b968a0b5_4_k_cu_17ac228d4cuda3std3__45__cpo4cendE - _ZN34_INTERNAL_b968a0b5_4_k_cu_17ac228d6thrust24THRUST_300001_SM_1000_NS12placeholders2_4E)
_ZN34_INTERNAL_b968a0b5_4_k_cu_17ac228d6thrust24THRUST_300001_SM_1000_NS12placeholders2_4E:
	.zero		1
	.type		_ZN34_INTERNAL_b968a0b5_4_k_cu_17ac228d4cuda3std3__45__cpo4cendE,@object
	.size		_ZN34_INTERNAL_b968a0b5_4_k_cu_17ac228d4cuda3std3__45__cpo4cendE,(_ZN34_INTERNAL_b968a0b5_4_k_cu_17ac228d4cuda3std6ranges3__45__cpo4cendE - _ZN34_INTERNAL_b968a0b5_4_k_cu_17ac228d4cuda3std3__45__cpo4cendE)
_ZN34_INTERNAL_b968a0b5_4_k_cu_17ac228d4cuda3std3__45__cpo4cendE:
	.zero		1
	.type		_ZN34_INTERNAL_b968a0b5_4_k_cu_17ac228d4cuda3std6ranges3__45__cpo4cendE,@object
	.size		_ZN34_INTERNAL_b968a0b5_4_k_cu_17ac228d4cuda3std6ranges3__45__cpo4cendE,(_ZN34_INTERNAL_b968a0b5_4_k_cu_17ac228d4cuda3std3__420unreachable_sentinelE - _ZN34_INTERNAL_b968a0b5_4_k_cu_17ac228d4cuda3std6ranges3__45__cpo4cendE)
_ZN34_INTERNAL_b968a0b5_4_k_cu_17ac228d4cuda3std6ranges3__45__cpo4cendE:
	.zero		1
	.type		_ZN34_INTERNAL_b968a0b5_4_k_cu_17ac228d4cuda3std3__420unreachable_sentinelE,@object
	.size		_ZN34_INTERNAL_b968a0b5_4_k_cu_17ac228d4cuda3std3__420unreachable_sentinelE,(_ZN34_INTERNAL_b968a0b5_4_k_cu_17ac228d4cuda3std6ranges3__45__cpo5ssizeE - _ZN34_INTERNAL_b968a0b5_4_k_cu_17ac228d4cuda3std3__420unreachable_sentinelE)
_ZN34_INTERNAL_b968a0b5_4_k_cu_17ac228d4cuda3std3__420unreachable_sentinelE:
	.zero		1
	.type		_ZN34_INTERNAL_b968a0b5_4_k_cu_17ac228d4cuda3std6ranges3__45__cpo5ssizeE,@object
	.size		_ZN34_INTERNAL_b968a0b5_4_k_cu_17ac228d4cuda3std6ranges3__45__cpo5ssizeE,(_ZN34_INTERNAL_b968a0b5_4_k_cu_17ac228d6thrust24THRUST_300001_SM_1000_NS12placeholders2_8E - _ZN34_INTERNAL_b968a0b5_4_k_cu_17ac228d4cuda3std6ranges3__45__cpo5ssizeE)
_ZN34_INTERNAL_b968a0b5_4_k_cu_17ac228d4cuda3std6ranges3__45__cpo5ssizeE:
	.zero		1
	.type		_ZN34_INTERNAL_b968a0b5_4_k_cu_17ac228d6thrust24THRUST_300001_SM_1000_NS12placeholders2_8E,@object
	.size		_ZN34_INTERNAL_b968a0b5_4_k_cu_17ac228d6thrust24THRUST_300001_SM_1000_NS12placeholders2_8E,(_ZN34_INTERNAL_b968a0b5_4_k_cu_17ac228d4cuda3std3__45__cpo5crendE - _ZN34_INTERNAL_b968a0b5_4_k_cu_17ac228d6thrust24THRUST_300001_SM_1000_NS12placeholders2_8E)
_ZN34_INTERNAL_b968a0b5_4_k_cu_17ac228d6thrust24THRUST_300001_SM_1000_NS12placeholders2_8E:
	.zero		1
	.type		_ZN34_INTERNAL_b968a0b5_4_k_cu_17ac228d4cuda3std3__45__cpo5crendE,@object
	.size		_ZN34_INTERNAL_b968a0b5_4_k_cu_17ac228d4cuda3std3__45__cpo5crendE,(_ZN34_INTERNAL_b968a0b5_4_k_cu_17ac228d4cuda3std6ranges3__45__cpo4prevE - _ZN34_INTERNAL_b968a0b5_4_k_cu_17ac228d4cuda3std3__45__cpo5crendE)
_ZN34_INTERNAL_b968a0b5_4_k_cu_17ac228d4cuda3std3__45__cpo5crendE:
	.zero		1
	.type		_ZN34_INTERNAL_b968a0b5_4_k_cu_17ac228d4cuda3std6ranges3__45__cpo4prevE,@object
	.size		_ZN34_INTERNAL_b968a0b5_4_k_cu_17ac228d4cuda3std6ranges3__45__cpo4prevE,(_ZN34_INTERNAL_b968a0b5_4_k_cu_17ac228d4cuda3std6ranges3__45__cpo9iter_moveE - _ZN34_INTERNAL_b968a0b5_4_k_cu_17ac228d4cuda3std6ranges3__45__cpo4prevE)
_ZN34_INTERNAL_b968a0b5_4_k_cu_17ac228d4cuda3std6ranges3__45__cpo4prevE:
	.zero		1
	.type		_ZN34_INTERNAL_b968a0b5_4_k_cu_17ac228d4cuda3std6ranges3__45__cpo9iter_moveE,@object
	.size		_ZN34_INTERNAL_b968a0b5_4_k_cu_17ac228d4cuda3std6ranges3__45__cpo9iter_moveE,(_ZN34_INTERNAL_b968a0b5_4_k_cu_17ac228d6thrust24THRUST_300001_SM_1000_NS6system6detail10sequential3seqE - _ZN34_INTERNAL_b968a0b5_4_k_cu_17ac228d4cuda3std6ranges3__45__cpo9iter_moveE)
_ZN34_INTERNAL_b968a0b5_4_k_cu_17ac228d4cuda3std6ranges3__45__cpo9iter_moveE:
	.zero		1
	.type		_ZN34_INTERNAL_b968a0b5_4_k_cu_17ac228d6thrust24THRUST_300001_SM_1000_NS6system6detail10sequential3seqE,@object
	.size		_ZN34_INTERNAL_b968a0b5_4_k_cu_17ac228d6thrust24THRUST_300001_SM_1000_NS6system6detail10sequential3seqE,(.L_31 - _ZN34_INTERNAL_b968a0b5_4_k_cu_17ac228d6thrust24THRUST_300001_SM_1000_NS6system6detail10sequential3seqE)
_ZN34_INTERNAL_b968a0b5_4_k_cu_17ac228d6thrust24THRUST_300001_SM_1000_NS6system6detail10sequential3seqE:
	.zero		1
.L_31:


//--------------------- .nv.shared._ZN3cub18CUB_300001_SM_10006detail4scan16DeviceScanKernelINS2_10policy_hubIiiijN4cuda3std3__44plusIvEEE10Policy1000EN6thrust24THRUST_300001_SM_1000_NS6detail15normal_iteratorINSD_10device_ptrIiEEEESI_NS0_13ScanTileStateIiLb1EEES9_NS1_10InputValueIiPiEEjiLb0EiEEvT0_T1_T2_iT3_T4_T5_ --------------------------
	.section	.nv.shared._ZN3cub18CUB_300001_SM_10006detail4scan16DeviceScanKernelINS2_10policy_hubIiiijN4cuda3std3__44plusIvEEE10Policy1000EN6thrust24THRUST_300001_SM_1000_NS6detail15normal_iteratorINSD_10device_ptrIiEEEESI_NS0_13ScanTileStateIiLb1EEES9_NS1_10InputValueIiPiEEjiLb0EiEEvT0_T1_T2_iT3_T4_T5_,"aw",@nobits
	.sectionflags	@""
	.align	16
.nv.shared._ZN3cub18CUB_300001_SM_10006detail4scan16DeviceScanKernelINS2_10policy_hubIiiijN4cuda3std3__44plusIvEEE10Policy1000EN6thrust24THRUST_300001_SM_1000_NS6detail15normal_iteratorINSD_10device_ptrIiEEEESI_NS0_13ScanTileStateIiLb1EEES9_NS1_10InputValueIiPiEEjiLb0EiEEvT0_T1_T2_iT3_T4_T5_:
	.zero		34832


//--------------------- .nv.shared._ZN3cub18CUB_300001_SM_10006detail4scan20DeviceScanInitKernelINS0_13ScanTileStateIiLb1EEEEEvT_i --------------------------
	.section	.nv.shared._ZN3cub18CUB_300001_SM_10006detail4scan20DeviceScanInitKernelINS0_13ScanTileStateIiLb1EEEEEvT_i,"aw",@nobits
	.sectionflags	@""
	.align	16
	.zero		1024


//--------------------- .nv.shared._ZN3cub18CUB_300001_SM_10006detail11EmptyKernelIvEEvv --------------------------
	.section	.nv.shared._ZN3cub18CUB_300001_SM_10006detail11EmptyKernelIvEEvv,"aw",@nobits
	.sectionflags	@""
	.align	16
	.zero		1024


//--------------------- .nv.shared._Z12addBlockSumsPiPKii --------------------------
	.section	.nv.shared._Z12addBlockSumsPiPKii,"aw",@nobits
	.sectionflags	@""
	.align	16
	.zero		1024


//--------------------- .nv.shared._Z18aggregateBlockSumsPii --------------------------
	.section	.nv.shared._Z18aggregateBlockSumsPii,"aw",@nobits
	.sectionflags	@""
	.align	16
	.zero		1024


//--------------------- .nv.shared._Z20blockPrefixSumKernelPiS_i --------------------------
	.section	.nv.shared._Z20blockPrefixSumKernelPiS_i,"aw",@nobits
	.sectionflags	@""
	.align	16
	.zero		1024


//--------------------- .nv.constant0._ZN3cub18CUB_300001_SM_10006detail4scan16DeviceScanKernelINS2_10policy_hubIiiimN4cuda3std3__44plusIvEEE10Policy1000EN6thrust24THRUST_300001_SM_1000_NS6detail15normal_iteratorINSD_10device_ptrIiEEEESI_NS0_13ScanTileStateIiLb1EEES9_NS1_10InputValueIiPiEEmiLb0EiEEvT0_T1_T2_iT3_T4_T5_ --------------------------
	.section	.nv.constant0._ZN3cub18CUB_300001_SM_10006detail4scan16DeviceScanKernelINS2_10policy_hubIiiimN4cuda3std3__44plusIvEEE10Policy1000EN6thrust24THRUST_300001_SM_1000_NS6detail15normal_iteratorINSD_10device_ptrIiEEEESI_NS0_13ScanTileStateIiLb1EEES9_NS1_10InputValueIiPiEEmiLb0EiEEvT0_T1_T2_iT3_T4_T5_,"a",@progbits
	.sectionflags	@""
	.align	4
.nv.constant0._ZN3cub18CUB_300001_SM_10006detail4scan16DeviceScanKernelINS2_10policy_hubIiiimN4cuda3std3__44plusIvEEE10Policy1000EN6thrust24THRUST_300001_SM_1000_NS6detail15normal_iteratorINSD_10device_ptrIiEEEESI_NS0_13ScanTileStateIiLb1EEES9_NS1_10InputValueIiPiEEmiLb0EiEEvT0_T1_T2_iT3_T4_T5_:
	.zero		952


//--------------------- .nv.constant0._ZN3cub18CUB_300001_SM_10006detail4scan16DeviceScanKernelINS2_10policy_hubIiiijN4cuda3std3__44plusIvEEE10Policy1000EN6thrust24THRUST_300001_SM_1000_NS6detail15normal_iteratorINSD_10device_ptrIiEEEESI_NS0_13ScanTileStateIiLb1EEES9_NS1_10InputValueIiPiEEjiLb0EiEEvT0_T1_T2_iT3_T4_T5_ --------------------------
	.section	.nv.constant0._ZN3cub18CUB_300001_SM_10006detail4scan16DeviceScanKernelINS2_10policy_hubIiiijN4cuda3std3__44plusIvEEE10Policy1000EN6thrust24THRUST_300001_SM_1000_NS6detail15normal_iteratorINSD_10device_ptrIiEEEESI_NS0_13ScanTileStateIiLb1EEES9_NS1_10InputValueIiPiEEjiLb0EiEEvT0_T1_T2_iT3_T4_T5_,"a",@progbits
	.sectionflags	@""
	.align	4
.nv.constant0._ZN3cub18CUB_300001_SM_10006detail4scan16DeviceScanKernelINS2_10policy_hubIiiijN4cuda3std3__44plusIvEEE10Policy1000EN6thrust24THRUST_300001_SM_1000_NS6detail15normal_iteratorINSD_10device_ptrIiEEEESI_NS0_13ScanTileStateIiLb1EEES9_NS1_10InputValueIiPiEEjiLb0EiEEvT0_T1_T2_iT3_T4_T5_:
	.zero		948


//--------------------- .nv.constant0._ZN3cub18CUB_300001_SM_10006detail4scan20DeviceScanInitKernelINS0_13ScanTileStateIiLb1EEEEEvT_i --------------------------
	.section	.nv.constant0._ZN3cub18CUB_300001_SM_10006detail4scan20DeviceScanInitKernelINS0_13ScanTileStateIiLb1EEEEEvT_i,"a",@progbits
	.sectionflags	@""
	.align	4
.nv.constant0._ZN3cub18CUB_300001_SM_10006detail4scan20DeviceScanInitKernelINS0_13ScanTileStateIiLb1EEEEEvT_i:
	.zero		908


//--------------------- .nv.constant0._ZN3cub18CUB_300001_SM_10006detail11EmptyKernelIvEEvv --------------------------
	.section	.nv.constant0._ZN3cub18CUB_300001_SM_10006detail11EmptyKernelIvEEvv,"a",@progbits
	.sectionflags	@""
	.align	4
.nv.constant0._ZN3cub18CUB_300001_SM_10006detail11EmptyKernelIvEEvv:
	.zero		896


//--------------------- .nv.constant0._Z12addBlockSumsPiPKii --------------------------
	.section	.nv.constant0._Z12addBlockSumsPiPKii,"a",@progbits
	.sectionflags	@""
	.align	4
.nv.constant0._Z12addBlockSumsPiPKii:
	.zero		916


//--------------------- .nv.constant0._Z18aggregateBlockSumsPii --------------------------
	.section	.nv.constant0._Z18aggregateBlockSumsPii,"a",@progbits
	.sectionflags	@""
	.align	4
.nv.constant0._Z18aggregateBlockSumsPii:
	.zero		908


//--------------------- .nv.constant0._Z20blockPrefixSumKernelPiS_i --------------------------
	.section	.nv.constant0._Z20blockPrefixSumKernelPiS_i,"a",@progbits
	.sectionflags	@""
	.align	4
.nv.constant0._Z20blockPrefixSumKernelPiS_i:
	.zero		916


//--------------------- SYMBOLS --------------------------

	.type		.nv.reservedSmem.offset0,@object
	.size		.nv.reservedSmem.offset0,0x4
	.type		.nv.reservedSmem.cap,@object
	.size		.nv.reservedSmem.cap,0x4
